//
// Generated by NVIDIA NVVM Compiler
//
// Compiler Build ID: CL-36424714
// Cuda compilation tools, release 13.0, V13.0.88
// Based on NVVM 20.0.0
//

.version 9.0
.target sm_100
.address_size 64

	// .globl	_Z18blocksHistoAndScanPjS_iS_ijj
// _ZZN3cub18CUB_300001_SM_10006detail10radix_sort31DeviceRadixSortSingleTileKernelINS1_5radix10policy_hubIjNS0_8NullTypeEyE10Policy1000ELNS0_9SortOrderE0EjS6_yNS1_21identity_decomposer_tEEEvPKT1_PSB_PKT2_PSF_T3_iiT4_E12temp_storage has been demoted
// _ZZN3cub18CUB_300001_SM_10006detail10radix_sort30DeviceRadixSortHistogramKernelINS1_5radix10policy_hubIjNS0_8NullTypeEyE10Policy1000ELNS0_9SortOrderE0EjyNS1_21identity_decomposer_tEEEvPT2_PKT1_SB_iiT3_E12temp_storage has been demoted
// _ZZN3cub18CUB_300001_SM_10006detail10radix_sort33DeviceRadixSortExclusiveSumKernelINS1_5radix10policy_hubIjNS0_8NullTypeEyE10Policy1000EyEEvPT0_E12temp_storage has been demoted
// _ZZN3cub18CUB_300001_SM_10006detail10radix_sort29DeviceRadixSortOnesweepKernelINS1_5radix10policy_hubIjNS0_8NullTypeEyE10Policy1000ELNS0_9SortOrderE0EjS6_yiiNS1_21identity_decomposer_tEEEvPT5_SC_PT3_PKSD_PT1_PKSH_PT2_PKSL_T4_iiT6_E1s has been demoted
// _ZZN3cub18CUB_300001_SM_10006detail6reduce28DeviceReduceSingleTileKernelINS2_10policy_hubIN4cuda3std3__45tupleIJblEEEjN6thrust24THRUST_300001_SM_1000_NS8cuda_cub9__find_if7functorIS9_EEE10Policy1000ENSB_12zip_iteratorINS8_IJNSD_26transform_input_iterator_tIbNSC_6detail35transform_pair_of_input_iterators_tIbNSB_6detail15normal_iteratorINSB_10device_ptrIjEEEESQ_NS7_8equal_toIjEEEENS7_10__not_fn_tINS7_10__identityEEEEENSB_17counting_iteratorIlNSB_11use_defaultESZ_SZ_EEEEEEEPS9_jSF_S9_S9_SV_EEvT0_T1_T2_T3_T4_T6_E12temp_storage has been demoted
// _ZZN3cub18CUB_300001_SM_10006detail6reduce18DeviceReduceKernelINS2_10policy_hubIN4cuda3std3__45tupleIJblEEEjN6thrust24THRUST_300001_SM_1000_NS8cuda_cub9__find_if7functorIS9_EEE10Policy1000ENSB_12zip_iteratorINS8_IJNSD_26transform_input_iterator_tIbNSC_6detail35transform_pair_of_input_iterators_tIbNSB_6detail15normal_iteratorINSB_10device_ptrIjEEEESQ_NS7_8equal_toIjEEEENS7_10__not_fn_tINS7_10__identityEEEEENSB_17counting_iteratorIlNSB_11use_defaultESZ_SZ_EEEEEEEjSF_S9_SV_EEvT0_PT3_T1_NS0_13GridEvenShareIS16_EET2_T4_E12temp_storage has been demoted
// _ZZN3cub18CUB_300001_SM_10006detail6reduce28DeviceReduceSingleTileKernelINS2_10policy_hubIN4cuda3std3__45tupleIJblEEEjN6thrust24THRUST_300001_SM_1000_NS8cuda_cub9__find_if7functorIS9_EEE10Policy1000EPS9_SI_iSF_S9_S9_NS7_10__identityEEEvT0_T1_T2_T3_T4_T6_E12temp_storage has been demoted
// _ZZN3cub18CUB_300001_SM_10006detail6reduce28DeviceReduceSingleTileKernelINS2_10policy_hubIN4cuda3std3__45tupleIJblEEEyN6thrust24THRUST_300001_SM_1000_NS8cuda_cub9__find_if7functorIS9_EEE10Policy1000ENSB_12zip_iteratorINS8_IJNSD_26transform_input_iterator_tIbNSC_6detail35transform_pair_of_input_iterators_tIbNSB_6detail15normal_iteratorINSB_10device_ptrIjEEEESQ_NS7_8equal_toIjEEEENS7_10__not_fn_tINS7_10__identityEEEEENSB_17counting_iteratorIlNSB_11use_defaultESZ_SZ_EEEEEEEPS9_ySF_S9_S9_SV_EEvT0_T1_T2_T3_T4_T6_E12temp_storage has been demoted
// _ZZN3cub18CUB_300001_SM_10006detail6reduce18DeviceReduceKernelINS2_10policy_hubIN4cuda3std3__45tupleIJblEEEyN6thrust24THRUST_300001_SM_1000_NS8cuda_cub9__find_if7functorIS9_EEE10Policy1000ENSB_12zip_iteratorINS8_IJNSD_26transform_input_iterator_tIbNSC_6detail35transform_pair_of_input_iterators_tIbNSB_6detail15normal_iteratorINSB_10device_ptrIjEEEESQ_NS7_8equal_toIjEEEENS7_10__not_fn_tINS7_10__identityEEEEENSB_17counting_iteratorIlNSB_11use_defaultESZ_SZ_EEEEEEEySF_S9_SV_EEvT0_PT3_T1_NS0_13GridEvenShareIS16_EET2_T4_E12temp_storage has been demoted
// _ZZN3cub18CUB_300001_SM_10006detail6reduce28DeviceReduceSingleTileKernelINS2_10policy_hubIN4cuda3std3__45tupleIJblEEEyN6thrust24THRUST_300001_SM_1000_NS8cuda_cub9__find_if7functorIS9_EEE10Policy1000EPS9_SI_iSF_S9_S9_NS7_10__identityEEEvT0_T1_T2_T3_T4_T6_E12temp_storage has been demoted
.global .align 1 .b8 _ZN34_INTERNAL_8cfbe4c3_4_k_cu_1d231e534cuda3std3__45__cpo5beginE[1];
.global .align 1 .b8 _ZN34_INTERNAL_8cfbe4c3_4_k_cu_1d231e534cuda3std3__45__cpo3endE[1];
.global .align 1 .b8 _ZN34_INTERNAL_8cfbe4c3_4_k_cu_1d231e534cuda3std3__45__cpo6cbeginE[1];
.global .align 1 .b8 _ZN34_INTERNAL_8cfbe4c3_4_k_cu_1d231e534cuda3std3__45__cpo4cendE[1];
.global .align 1 .b8 _ZN34_INTERNAL_8cfbe4c3_4_k_cu_1d231e534cuda3std3__45__cpo6rbeginE[1];
.global .align 1 .b8 _ZN34_INTERNAL_8cfbe4c3_4_k_cu_1d231e534cuda3std3__45__cpo4rendE[1];
.global .align 1 .b8 _ZN34_INTERNAL_8cfbe4c3_4_k_cu_1d231e534cuda3std3__45__cpo7crbeginE[1];
.global .align 1 .b8 _ZN34_INTERNAL_8cfbe4c3_4_k_cu_1d231e534cuda3std3__45__cpo5crendE[1];
.global .align 1 .b8 _ZN34_INTERNAL_8cfbe4c3_4_k_cu_1d231e534cuda3std3__436_GLOBAL__N__8cfbe4c3_4_k_cu_1d231e536ignoreE[1];
.global .align 1 .b8 _ZN34_INTERNAL_8cfbe4c3_4_k_cu_1d231e534cuda3std3__419piecewise_constructE[1];
.global .align 1 .b8 _ZN34_INTERNAL_8cfbe4c3_4_k_cu_1d231e534cuda3std3__48in_placeE[1];
.global .align 1 .b8 _ZN34_INTERNAL_8cfbe4c3_4_k_cu_1d231e534cuda3std3__420unreachable_sentinelE[1];
.global .align 1 .b8 _ZN34_INTERNAL_8cfbe4c3_4_k_cu_1d231e534cuda3std3__47nulloptE[1];
.global .align 1 .b8 _ZN34_INTERNAL_8cfbe4c3_4_k_cu_1d231e534cuda3std3__48unexpectE[1];
.global .align 1 .b8 _ZN34_INTERNAL_8cfbe4c3_4_k_cu_1d231e534cuda3std6ranges3__45__cpo4swapE[1];
.global .align 1 .b8 _ZN34_INTERNAL_8cfbe4c3_4_k_cu_1d231e534cuda3std6ranges3__45__cpo9iter_moveE[1];
.global .align 1 .b8 _ZN34_INTERNAL_8cfbe4c3_4_k_cu_1d231e534cuda3std6ranges3__45__cpo5beginE[1];
.global .align 1 .b8 _ZN34_INTERNAL_8cfbe4c3_4_k_cu_1d231e534cuda3std6ranges3__45__cpo3endE[1];
.global .align 1 .b8 _ZN34_INTERNAL_8cfbe4c3_4_k_cu_1d231e534cuda3std6ranges3__45__cpo6cbeginE[1];
.global .align 1 .b8 _ZN34_INTERNAL_8cfbe4c3_4_k_cu_1d231e534cuda3std6ranges3__45__cpo4cendE[1];
.global .align 1 .b8 _ZN34_INTERNAL_8cfbe4c3_4_k_cu_1d231e534cuda3std6ranges3__45__cpo7advanceE[1];
.global .align 1 .b8 _ZN34_INTERNAL_8cfbe4c3_4_k_cu_1d231e534cuda3std6ranges3__45__cpo9iter_swapE[1];
.global .align 1 .b8 _ZN34_INTERNAL_8cfbe4c3_4_k_cu_1d231e534cuda3std6ranges3__45__cpo4nextE[1];
.global .align 1 .b8 _ZN34_INTERNAL_8cfbe4c3_4_k_cu_1d231e534cuda3std6ranges3__45__cpo4prevE[1];
.global .align 1 .b8 _ZN34_INTERNAL_8cfbe4c3_4_k_cu_1d231e534cuda3std6ranges3__45__cpo4dataE[1];
.global .align 1 .b8 _ZN34_INTERNAL_8cfbe4c3_4_k_cu_1d231e534cuda3std6ranges3__45__cpo5cdataE[1];
.global .align 1 .b8 _ZN34_INTERNAL_8cfbe4c3_4_k_cu_1d231e534cuda3std6ranges3__45__cpo4sizeE[1];
.global .align 1 .b8 _ZN34_INTERNAL_8cfbe4c3_4_k_cu_1d231e534cuda3std6ranges3__45__cpo5ssizeE[1];
.global .align 1 .b8 _ZN34_INTERNAL_8cfbe4c3_4_k_cu_1d231e534cuda3std6ranges3__45__cpo8distanceE[1];
.global .align 1 .b8 _ZN34_INTERNAL_8cfbe4c3_4_k_cu_1d231e536thrust24THRUST_300001_SM_1000_NS8cuda_cub3parE[1];
.global .align 1 .b8 _ZN34_INTERNAL_8cfbe4c3_4_k_cu_1d231e536thrust24THRUST_300001_SM_1000_NS8cuda_cub10par_nosyncE[1];
.global .align 1 .b8 _ZN34_INTERNAL_8cfbe4c3_4_k_cu_1d231e536thrust24THRUST_300001_SM_1000_NS6system6detail10sequential3seqE[1];
.global .align 1 .b8 _ZN34_INTERNAL_8cfbe4c3_4_k_cu_1d231e536thrust24THRUST_300001_SM_1000_NS6system3cpp3parE[1];
.global .align 1 .b8 _ZN34_INTERNAL_8cfbe4c3_4_k_cu_1d231e536thrust24THRUST_300001_SM_1000_NS12placeholders2_1E[1];
.global .align 1 .b8 _ZN34_INTERNAL_8cfbe4c3_4_k_cu_1d231e536thrust24THRUST_300001_SM_1000_NS12placeholders2_2E[1];
.global .align 1 .b8 _ZN34_INTERNAL_8cfbe4c3_4_k_cu_1d231e536thrust24THRUST_300001_SM_1000_NS12placeholders2_3E[1];
.global .align 1 .b8 _ZN34_INTERNAL_8cfbe4c3_4_k_cu_1d231e536thrust24THRUST_300001_SM_1000_NS12placeholders2_4E[1];
.global .align 1 .b8 _ZN34_INTERNAL_8cfbe4c3_4_k_cu_1d231e536thrust24THRUST_300001_SM_1000_NS12placeholders2_5E[1];
.global .align 1 .b8 _ZN34_INTERNAL_8cfbe4c3_4_k_cu_1d231e536thrust24THRUST_300001_SM_1000_NS12placeholders2_6E[1];
.global .align 1 .b8 _ZN34_INTERNAL_8cfbe4c3_4_k_cu_1d231e536thrust24THRUST_300001_SM_1000_NS12placeholders2_7E[1];
.global .align 1 .b8 _ZN34_INTERNAL_8cfbe4c3_4_k_cu_1d231e536thrust24THRUST_300001_SM_1000_NS12placeholders2_8E[1];
.global .align 1 .b8 _ZN34_INTERNAL_8cfbe4c3_4_k_cu_1d231e536thrust24THRUST_300001_SM_1000_NS12placeholders2_9E[1];
.global .align 1 .b8 _ZN34_INTERNAL_8cfbe4c3_4_k_cu_1d231e536thrust24THRUST_300001_SM_1000_NS12placeholders3_10E[1];
.global .align 1 .b8 _ZN34_INTERNAL_8cfbe4c3_4_k_cu_1d231e536thrust24THRUST_300001_SM_1000_NS3seqE[1];
.global .align 1 .b8 _ZN34_INTERNAL_8cfbe4c3_4_k_cu_1d231e536thrust24THRUST_300001_SM_1000_NS6deviceE[1];
.extern .shared .align 16 .b8 sharedMemory[];

.visible .entry _Z18blocksHistoAndScanPjS_iS_ijj(
	.param .u64 .ptr .align 1 _Z18blocksHistoAndScanPjS_iS_ijj_param_0,
	.param .u64 .ptr .align 1 _Z18blocksHistoAndScanPjS_iS_ijj_param_1,
	.param .u32 _Z18blocksHistoAndScanPjS_iS_ijj_param_2,
	.param .u64 .ptr .align 1 _Z18blocksHistoAndScanPjS_iS_ijj_param_3,
	.param .u32 _Z18blocksHistoAndScanPjS_iS_ijj_param_4,
	.param .u32 _Z18blocksHistoAndScanPjS_iS_ijj_param_5,
	.param .u32 _Z18blocksHistoAndScanPjS_iS_ijj_param_6
)
{
	.reg .pred 	%p<14>;
	.reg .b32 	%r<77>;
	.reg .b64 	%rd<33>;

	ld.param.u64 	%rd2, [_Z18blocksHistoAndScanPjS_iS_ijj_param_0];
	ld.param.u32 	%r22, [_Z18blocksHistoAndScanPjS_iS_ijj_param_2];
	cvta.to.global.u64 	%rd1, %rd2;
	mov.u32 	%r1, %tid.x;
	setp.ge.s32 	%p1, %r1, %r22;
	@%p1 bra 	$L__BB0_3;
	mov.u32 	%r2, %ntid.x;
	mov.u32 	%r24, sharedMemory;
	mov.u32 	%r70, %r1;
$L__BB0_2:
	shl.b32 	%r23, %r70, 2;
	add.s32 	%r25, %r24, %r23;
	mov.b32 	%r26, 1;
	st.shared.u32 	[%r25], %r26;
	add.s32 	%r70, %r70, %r2;
	setp.lt.s32 	%p2, %r70, %r22;
	@%p2 bra 	$L__BB0_2;
$L__BB0_3:
	bar.sync 	0;
	setp.ne.s32 	%p3, %r1, 0;
	setp.lt.s32 	%p4, %r22, 1;
	or.pred  	%p5, %p3, %p4;
	@%p5 bra 	$L__BB0_15;
	mov.u32 	%r28, %ctaid.x;
	mul.lo.s32 	%r5, %r22, %r28;
	and.b32  	%r6, %r22, 7;
	setp.lt.u32 	%p6, %r22, 8;
	mov.b32 	%r75, 0;
	@%p6 bra 	$L__BB0_7;
	and.b32  	%r75, %r22, 2147483640;
	neg.s32 	%r73, %r75;
	mov.u32 	%r30, sharedMemory;
	add.s32 	%r71, %r30, 16;
	add.s32 	%r72, %r5, 3;
$L__BB0_6:
	.pragma "nounroll";
	ld.shared.v4.u32 	{%r31, %r32, %r33, %r34}, [%r71+-16];
	add.s32 	%r35, %r72, -3;
	mul.wide.u32 	%rd3, %r35, 4;
	add.s64 	%rd4, %rd1, %rd3;
	st.global.u32 	[%rd4], %r31;
	add.s32 	%r36, %r72, -2;
	mul.wide.u32 	%rd5, %r36, 4;
	add.s64 	%rd6, %rd1, %rd5;
	st.global.u32 	[%rd6], %r32;
	add.s32 	%r37, %r72, -1;
	mul.wide.u32 	%rd7, %r37, 4;
	add.s64 	%rd8, %rd1, %rd7;
	st.global.u32 	[%rd8], %r33;
	add.s32 	%r38, %r72, 4;
	mul.wide.u32 	%rd9, %r72, 4;
	add.s64 	%rd10, %rd1, %rd9;
	st.global.u32 	[%rd10], %r34;
	ld.shared.v4.u32 	{%r39, %r40, %r41, %r42}, [%r71];
	add.s32 	%r43, %r72, 1;
	mul.wide.u32 	%rd11, %r43, 4;
	add.s64 	%rd12, %rd1, %rd11;
	st.global.u32 	[%rd12], %r39;
	add.s32 	%r44, %r72, 2;
	mul.wide.u32 	%rd13, %r44, 4;
	add.s64 	%rd14, %rd1, %rd13;
	st.global.u32 	[%rd14], %r40;
	add.s32 	%r45, %r72, 3;
	mul.wide.u32 	%rd15, %r45, 4;
	add.s64 	%rd16, %rd1, %rd15;
	st.global.u32 	[%rd16], %r41;
	mul.wide.u32 	%rd17, %r38, 4;
	add.s64 	%rd18, %rd1, %rd17;
	st.global.u32 	[%rd18], %r42;
	add.s32 	%r73, %r73, 8;
	add.s32 	%r72, %r72, 8;
	add.s32 	%r71, %r71, 32;
	setp.ne.s32 	%p7, %r73, 0;
	@%p7 bra 	$L__BB0_6;
$L__BB0_7:
	setp.eq.s32 	%p8, %r6, 0;
	@%p8 bra 	$L__BB0_15;
	and.b32  	%r17, %r22, 3;
	setp.lt.u32 	%p9, %r6, 4;
	@%p9 bra 	$L__BB0_10;
	shl.b32 	%r46, %r75, 2;
	mov.u32 	%r47, sharedMemory;
	add.s32 	%r48, %r47, %r46;
	ld.shared.u32 	%r49, [%r48];
	add.s32 	%r50, %r75, %r5;
	mul.wide.u32 	%rd19, %r50, 4;
	add.s64 	%rd20, %rd1, %rd19;
	st.global.u32 	[%rd20], %r49;
	ld.shared.u32 	%r51, [%r48+4];
	add.s32 	%r52, %r50, 1;
	mul.wide.u32 	%rd21, %r52, 4;
	add.s64 	%rd22, %rd1, %rd21;
	st.global.u32 	[%rd22], %r51;
	ld.shared.u32 	%r53, [%r48+8];
	add.s32 	%r54, %r50, 2;
	mul.wide.u32 	%rd23, %r54, 4;
	add.s64 	%rd24, %rd1, %rd23;
	st.global.u32 	[%rd24], %r53;
	ld.shared.u32 	%r55, [%r48+12];
	add.s32 	%r56, %r50, 3;
	mul.wide.u32 	%rd25, %r56, 4;
	add.s64 	%rd26, %rd1, %rd25;
	st.global.u32 	[%rd26], %r55;
	add.s32 	%r75, %r75, 4;
$L__BB0_10:
	setp.eq.s32 	%p10, %r17, 0;
	@%p10 bra 	$L__BB0_15;
	setp.eq.s32 	%p11, %r17, 1;
	@%p11 bra 	$L__BB0_13;
	shl.b32 	%r57, %r75, 2;
	mov.u32 	%r58, sharedMemory;
	add.s32 	%r59, %r58, %r57;
	ld.shared.u32 	%r60, [%r59];
	add.s32 	%r61, %r75, %r5;
	mul.wide.u32 	%rd27, %r61, 4;
	add.s64 	%rd28, %rd1, %rd27;
	st.global.u32 	[%rd28], %r60;
	ld.shared.u32 	%r62, [%r59+4];
	add.s32 	%r63, %r61, 1;
	mul.wide.u32 	%rd29, %r63, 4;
	add.s64 	%rd30, %rd1, %rd29;
	st.global.u32 	[%rd30], %r62;
	add.s32 	%r75, %r75, 2;
$L__BB0_13:
	and.b32  	%r64, %r22, 1;
	setp.eq.b32 	%p12, %r64, 1;
	not.pred 	%p13, %p12;
	@%p13 bra 	$L__BB0_15;
	shl.b32 	%r65, %r75, 2;
	mov.u32 	%r66, sharedMemory;
	add.s32 	%r67, %r66, %r65;
	ld.shared.u32 	%r68, [%r67];
	add.s32 	%r69, %r75, %r5;
	mul.wide.u32 	%rd31, %r69, 4;
	add.s64 	%rd32, %rd1, %rd31;
	st.global.u32 	[%rd32], %r68;
$L__BB0_15:
	bar.sync 	0;
	ret;

}
	// .globl	_ZN3cub18CUB_300001_SM_10006detail11EmptyKernelIvEEvv
.visible .entry _ZN3cub18CUB_300001_SM_10006detail11EmptyKernelIvEEvv()
{


	ret;

}
	// .globl	_ZN3cub18CUB_300001_SM_10006detail10radix_sort31DeviceRadixSortSingleTileKernelINS1_5radix10policy_hubIjNS0_8NullTypeEyE10Policy1000ELNS0_9SortOrderE0EjS6_yNS1_21identity_decomposer_tEEEvPKT1_PSB_PKT2_PSF_T3_iiT4_
.visible .entry _ZN3cub18CUB_300001_SM_10006detail10radix_sort31DeviceRadixSortSingleTileKernelINS1_5radix10policy_hubIjNS0_8NullTypeEyE10Policy1000ELNS0_9SortOrderE0EjS6_yNS1_21identity_decomposer_tEEEvPKT1_PSB_PKT2_PSF_T3_iiT4_(
	.param .u64 .ptr .align 1 _ZN3cub18CUB_300001_SM_10006detail10radix_sort31DeviceRadixSortSingleTileKernelINS1_5radix10policy_hubIjNS0_8NullTypeEyE10Policy1000ELNS0_9SortOrderE0EjS6_yNS1_21identity_decomposer_tEEEvPKT1_PSB_PKT2_PSF_T3_iiT4__param_0,
	.param .u64 .ptr .align 1 _ZN3cub18CUB_300001_SM_10006detail10radix_sort31DeviceRadixSortSingleTileKernelINS1_5radix10policy_hubIjNS0_8NullTypeEyE10Policy1000ELNS0_9SortOrderE0EjS6_yNS1_21identity_decomposer_tEEEvPKT1_PSB_PKT2_PSF_T3_iiT4__param_1,
	.param .u64 .ptr .align 1 _ZN3cub18CUB_300001_SM_10006detail10radix_sort31DeviceRadixSortSingleTileKernelINS1_5radix10policy_hubIjNS0_8NullTypeEyE10Policy1000ELNS0_9SortOrderE0EjS6_yNS1_21identity_decomposer_tEEEvPKT1_PSB_PKT2_PSF_T3_iiT4__param_2,
	.param .u64 .ptr .align 1 _ZN3cub18CUB_300001_SM_10006detail10radix_sort31DeviceRadixSortSingleTileKernelINS1_5radix10policy_hubIjNS0_8NullTypeEyE10Policy1000ELNS0_9SortOrderE0EjS6_yNS1_21identity_decomposer_tEEEvPKT1_PSB_PKT2_PSF_T3_iiT4__param_3,
	.param .u64 _ZN3cub18CUB_300001_SM_10006detail10radix_sort31DeviceRadixSortSingleTileKernelINS1_5radix10policy_hubIjNS0_8NullTypeEyE10Policy1000ELNS0_9SortOrderE0EjS6_yNS1_21identity_decomposer_tEEEvPKT1_PSB_PKT2_PSF_T3_iiT4__param_4,
	.param .u32 _ZN3cub18CUB_300001_SM_10006detail10radix_sort31DeviceRadixSortSingleTileKernelINS1_5radix10policy_hubIjNS0_8NullTypeEyE10Policy1000ELNS0_9SortOrderE0EjS6_yNS1_21identity_decomposer_tEEEvPKT1_PSB_PKT2_PSF_T3_iiT4__param_5,
	.param .u32 _ZN3cub18CUB_300001_SM_10006detail10radix_sort31DeviceRadixSortSingleTileKernelINS1_5radix10policy_hubIjNS0_8NullTypeEyE10Policy1000ELNS0_9SortOrderE0EjS6_yNS1_21identity_decomposer_tEEEvPKT1_PSB_PKT2_PSF_T3_iiT4__param_6,
	.param .align 1 .b8 _ZN3cub18CUB_300001_SM_10006detail10radix_sort31DeviceRadixSortSingleTileKernelINS1_5radix10policy_hubIjNS0_8NullTypeEyE10Policy1000ELNS0_9SortOrderE0EjS6_yNS1_21identity_decomposer_tEEEvPKT1_PSB_PKT2_PSF_T3_iiT4__param_7[1]
)
.maxntid 256
.minnctapersm 1
{
	.reg .pred 	%p<52>;
	.reg .b16 	%rs<39>;
	.reg .b32 	%r<706>;
	.reg .b64 	%rd<29>;
	// demoted variable
	.shared .align 16 .b8 _ZZN3cub18CUB_300001_SM_10006detail10radix_sort31DeviceRadixSortSingleTileKernelINS1_5radix10policy_hubIjNS0_8NullTypeEyE10Policy1000ELNS0_9SortOrderE0EjS6_yNS1_21identity_decomposer_tEEEvPKT1_PSB_PKT2_PSF_T3_iiT4_E12temp_storage[33856];
	ld.param.u64 	%rd5, [_ZN3cub18CUB_300001_SM_10006detail10radix_sort31DeviceRadixSortSingleTileKernelINS1_5radix10policy_hubIjNS0_8NullTypeEyE10Policy1000ELNS0_9SortOrderE0EjS6_yNS1_21identity_decomposer_tEEEvPKT1_PSB_PKT2_PSF_T3_iiT4__param_0];
	ld.param.u64 	%rd3, [_ZN3cub18CUB_300001_SM_10006detail10radix_sort31DeviceRadixSortSingleTileKernelINS1_5radix10policy_hubIjNS0_8NullTypeEyE10Policy1000ELNS0_9SortOrderE0EjS6_yNS1_21identity_decomposer_tEEEvPKT1_PSB_PKT2_PSF_T3_iiT4__param_1];
	ld.param.u64 	%rd4, [_ZN3cub18CUB_300001_SM_10006detail10radix_sort31DeviceRadixSortSingleTileKernelINS1_5radix10policy_hubIjNS0_8NullTypeEyE10Policy1000ELNS0_9SortOrderE0EjS6_yNS1_21identity_decomposer_tEEEvPKT1_PSB_PKT2_PSF_T3_iiT4__param_4];
	ld.param.u32 	%r189, [_ZN3cub18CUB_300001_SM_10006detail10radix_sort31DeviceRadixSortSingleTileKernelINS1_5radix10policy_hubIjNS0_8NullTypeEyE10Policy1000ELNS0_9SortOrderE0EjS6_yNS1_21identity_decomposer_tEEEvPKT1_PSB_PKT2_PSF_T3_iiT4__param_5];
	ld.param.u32 	%r190, [_ZN3cub18CUB_300001_SM_10006detail10radix_sort31DeviceRadixSortSingleTileKernelINS1_5radix10policy_hubIjNS0_8NullTypeEyE10Policy1000ELNS0_9SortOrderE0EjS6_yNS1_21identity_decomposer_tEEEvPKT1_PSB_PKT2_PSF_T3_iiT4__param_6];
	cvta.to.global.u64 	%rd6, %rd5;
	cvt.u32.u64 	%r1, %rd4;
	mov.u32 	%r2, %tid.x;
	mul.lo.s32 	%r3, %r2, 19;
	setp.ge.s32 	%p1, %r3, %r1;
	mul.wide.u32 	%rd7, %r3, 4;
	add.s64 	%rd1, %rd6, %rd7;
	mov.b32 	%r703, -1;
	@%p1 bra 	$L__BB2_2;
	ld.global.u32 	%r703, [%rd1];
$L__BB2_2:
	add.s32 	%r193, %r3, 1;
	setp.ge.s32 	%p2, %r193, %r1;
	mov.b32 	%r702, -1;
	@%p2 bra 	$L__BB2_4;
	ld.global.u32 	%r702, [%rd1+4];
$L__BB2_4:
	add.s32 	%r195, %r3, 2;
	setp.ge.s32 	%p3, %r195, %r1;
	mov.b32 	%r701, -1;
	@%p3 bra 	$L__BB2_6;
	ld.global.u32 	%r701, [%rd1+8];
$L__BB2_6:
	add.s32 	%r197, %r3, 3;
	setp.ge.s32 	%p4, %r197, %r1;
	mov.b32 	%r700, -1;
	@%p4 bra 	$L__BB2_8;
	ld.global.u32 	%r700, [%rd1+12];
$L__BB2_8:
	add.s32 	%r199, %r3, 4;
	setp.ge.s32 	%p5, %r199, %r1;
	mov.b32 	%r699, -1;
	@%p5 bra 	$L__BB2_10;
	ld.global.u32 	%r699, [%rd1+16];
$L__BB2_10:
	add.s32 	%r201, %r3, 5;
	setp.ge.s32 	%p6, %r201, %r1;
	mov.b32 	%r698, -1;
	@%p6 bra 	$L__BB2_12;
	ld.global.u32 	%r698, [%rd1+20];
$L__BB2_12:
	add.s32 	%r203, %r3, 6;
	setp.ge.s32 	%p7, %r203, %r1;
	mov.b32 	%r697, -1;
	@%p7 bra 	$L__BB2_14;
	ld.global.u32 	%r697, [%rd1+24];
$L__BB2_14:
	add.s32 	%r205, %r3, 7;
	setp.ge.s32 	%p8, %r205, %r1;
	mov.b32 	%r696, -1;
	@%p8 bra 	$L__BB2_16;
	ld.global.u32 	%r696, [%rd1+28];
$L__BB2_16:
	add.s32 	%r207, %r3, 8;
	setp.ge.s32 	%p9, %r207, %r1;
	mov.b32 	%r695, -1;
	@%p9 bra 	$L__BB2_18;
	ld.global.u32 	%r695, [%rd1+32];
$L__BB2_18:
	add.s32 	%r209, %r3, 9;
	setp.ge.s32 	%p10, %r209, %r1;
	mov.b32 	%r694, -1;
	@%p10 bra 	$L__BB2_20;
	ld.global.u32 	%r694, [%rd1+36];
$L__BB2_20:
	add.s32 	%r211, %r3, 10;
	setp.ge.s32 	%p11, %r211, %r1;
	mov.b32 	%r693, -1;
	@%p11 bra 	$L__BB2_22;
	ld.global.u32 	%r693, [%rd1+40];
$L__BB2_22:
	add.s32 	%r213, %r3, 11;
	setp.ge.s32 	%p12, %r213, %r1;
	mov.b32 	%r692, -1;
	@%p12 bra 	$L__BB2_24;
	ld.global.u32 	%r692, [%rd1+44];
$L__BB2_24:
	add.s32 	%r215, %r3, 12;
	setp.ge.s32 	%p13, %r215, %r1;
	mov.b32 	%r691, -1;
	@%p13 bra 	$L__BB2_26;
	ld.global.u32 	%r691, [%rd1+48];
$L__BB2_26:
	add.s32 	%r217, %r3, 13;
	setp.ge.s32 	%p14, %r217, %r1;
	mov.b32 	%r690, -1;
	@%p14 bra 	$L__BB2_28;
	ld.global.u32 	%r690, [%rd1+52];
$L__BB2_28:
	add.s32 	%r219, %r3, 14;
	setp.ge.s32 	%p15, %r219, %r1;
	mov.b32 	%r689, -1;
	@%p15 bra 	$L__BB2_30;
	ld.global.u32 	%r689, [%rd1+56];
$L__BB2_30:
	add.s32 	%r221, %r3, 15;
	setp.ge.s32 	%p16, %r221, %r1;
	mov.b32 	%r688, -1;
	@%p16 bra 	$L__BB2_32;
	ld.global.u32 	%r688, [%rd1+60];
$L__BB2_32:
	add.s32 	%r223, %r3, 16;
	setp.ge.s32 	%p17, %r223, %r1;
	mov.b32 	%r687, -1;
	@%p17 bra 	$L__BB2_34;
	ld.global.u32 	%r687, [%rd1+64];
$L__BB2_34:
	add.s32 	%r225, %r3, 17;
	setp.ge.s32 	%p18, %r225, %r1;
	mov.b32 	%r686, -1;
	@%p18 bra 	$L__BB2_36;
	ld.global.u32 	%r686, [%rd1+68];
$L__BB2_36:
	add.s32 	%r227, %r3, 18;
	setp.ge.s32 	%p19, %r227, %r1;
	mov.b32 	%r685, -1;
	@%p19 bra 	$L__BB2_38;
	ld.global.u32 	%r685, [%rd1+72];
$L__BB2_38:
	bar.sync 	0;
	shr.u32 	%r42, %r2, 5;
	shl.b32 	%r229, %r2, 2;
	mov.u32 	%r230, _ZZN3cub18CUB_300001_SM_10006detail10radix_sort31DeviceRadixSortSingleTileKernelINS1_5radix10policy_hubIjNS0_8NullTypeEyE10Policy1000ELNS0_9SortOrderE0EjS6_yNS1_21identity_decomposer_tEEEvPKT1_PSB_PKT2_PSF_T3_iiT4_E12temp_storage;
	add.s32 	%r43, %r230, %r229;
	shl.b32 	%r231, %r2, 7;
	add.s32 	%r44, %r43, %r231;
	shl.b32 	%r232, %r42, 2;
	add.s32 	%r233, %r230, %r232;
	add.s32 	%r45, %r233, 33792;
	mad.lo.s32 	%r46, %r2, -56, %r44;
	add.s32 	%r684, %r189, 6;
	sub.s32 	%r683, %r190, %r189;
$L__BB2_39:
	add.s32 	%r293, %r684, -6;
	min.s32 	%r236, %r683, 6;
	mov.b32 	%r322, 0;
	st.shared.u32 	[%r43], %r322;
	st.shared.u32 	[%r43+1024], %r322;
	st.shared.u32 	[%r43+2048], %r322;
	st.shared.u32 	[%r43+3072], %r322;
	st.shared.u32 	[%r43+4096], %r322;
	st.shared.u32 	[%r43+5120], %r322;
	st.shared.u32 	[%r43+6144], %r322;
	st.shared.u32 	[%r43+7168], %r322;
	st.shared.u32 	[%r43+8192], %r322;
	st.shared.u32 	[%r43+9216], %r322;
	st.shared.u32 	[%r43+10240], %r322;
	st.shared.u32 	[%r43+11264], %r322;
	st.shared.u32 	[%r43+12288], %r322;
	st.shared.u32 	[%r43+13312], %r322;
	st.shared.u32 	[%r43+14336], %r322;
	st.shared.u32 	[%r43+15360], %r322;
	st.shared.u32 	[%r43+16384], %r322;
	st.shared.u32 	[%r43+17408], %r322;
	st.shared.u32 	[%r43+18432], %r322;
	st.shared.u32 	[%r43+19456], %r322;
	st.shared.u32 	[%r43+20480], %r322;
	st.shared.u32 	[%r43+21504], %r322;
	st.shared.u32 	[%r43+22528], %r322;
	st.shared.u32 	[%r43+23552], %r322;
	st.shared.u32 	[%r43+24576], %r322;
	st.shared.u32 	[%r43+25600], %r322;
	st.shared.u32 	[%r43+26624], %r322;
	st.shared.u32 	[%r43+27648], %r322;
	st.shared.u32 	[%r43+28672], %r322;
	st.shared.u32 	[%r43+29696], %r322;
	st.shared.u32 	[%r43+30720], %r322;
	st.shared.u32 	[%r43+31744], %r322;
	st.shared.u32 	[%r43+32768], %r322;
	// begin inline asm
	bmsk.clamp.b32 %r234, %r322, %r236;
	// end inline asm
	// begin inline asm
	shr.b32 %r237, %r703, %r293;
	// end inline asm
	and.b32  	%r325, %r234, %r237;
	shl.b32 	%r326, %r325, 10;
	and.b32  	%r327, %r326, 31744;
	add.s32 	%r328, %r43, %r327;
	shr.u32 	%r329, %r325, 4;
	and.b32  	%r330, %r329, 268435454;
	add.s32 	%r71, %r328, %r330;
	ld.shared.u16 	%rs1, [%r71];
	add.s16 	%rs20, %rs1, 1;
	st.shared.u16 	[%r71], %rs20;
	// begin inline asm
	shr.b32 %r240, %r702, %r293;
	// end inline asm
	and.b32  	%r331, %r234, %r240;
	shl.b32 	%r332, %r331, 10;
	and.b32  	%r333, %r332, 31744;
	add.s32 	%r334, %r43, %r333;
	shr.u32 	%r335, %r331, 4;
	and.b32  	%r336, %r335, 268435454;
	add.s32 	%r72, %r334, %r336;
	ld.shared.u16 	%rs2, [%r72];
	add.s16 	%rs21, %rs2, 1;
	st.shared.u16 	[%r72], %rs21;
	// begin inline asm
	shr.b32 %r243, %r701, %r293;
	// end inline asm
	and.b32  	%r337, %r234, %r243;
	shl.b32 	%r338, %r337, 10;
	and.b32  	%r339, %r338, 31744;
	add.s32 	%r340, %r43, %r339;
	shr.u32 	%r341, %r337, 4;
	and.b32  	%r342, %r341, 268435454;
	add.s32 	%r73, %r340, %r342;
	ld.shared.u16 	%rs3, [%r73];
	add.s16 	%rs22, %rs3, 1;
	st.shared.u16 	[%r73], %rs22;
	// begin inline asm
	shr.b32 %r246, %r700, %r293;
	// end inline asm
	and.b32  	%r343, %r234, %r246;
	shl.b32 	%r344, %r343, 10;
	and.b32  	%r345, %r344, 31744;
	add.s32 	%r346, %r43, %r345;
	shr.u32 	%r347, %r343, 4;
	and.b32  	%r348, %r347, 268435454;
	add.s32 	%r74, %r346, %r348;
	ld.shared.u16 	%rs4, [%r74];
	add.s16 	%rs23, %rs4, 1;
	st.shared.u16 	[%r74], %rs23;
	// begin inline asm
	shr.b32 %r249, %r699, %r293;
	// end inline asm
	and.b32  	%r349, %r234, %r249;
	shl.b32 	%r350, %r349, 10;
	and.b32  	%r351, %r350, 31744;
	add.s32 	%r352, %r43, %r351;
	shr.u32 	%r353, %r349, 4;
	and.b32  	%r354, %r353, 268435454;
	add.s32 	%r75, %r352, %r354;
	ld.shared.u16 	%rs5, [%r75];
	add.s16 	%rs24, %rs5, 1;
	st.shared.u16 	[%r75], %rs24;
	// begin inline asm
	shr.b32 %r252, %r698, %r293;
	// end inline asm
	and.b32  	%r355, %r234, %r252;
	shl.b32 	%r356, %r355, 10;
	and.b32  	%r357, %r356, 31744;
	add.s32 	%r358, %r43, %r357;
	shr.u32 	%r359, %r355, 4;
	and.b32  	%r360, %r359, 268435454;
	add.s32 	%r76, %r358, %r360;
	ld.shared.u16 	%rs6, [%r76];
	add.s16 	%rs25, %rs6, 1;
	st.shared.u16 	[%r76], %rs25;
	// begin inline asm
	shr.b32 %r255, %r697, %r293;
	// end inline asm
	and.b32  	%r361, %r234, %r255;
	shl.b32 	%r362, %r361, 10;
	and.b32  	%r363, %r362, 31744;
	add.s32 	%r364, %r43, %r363;
	shr.u32 	%r365, %r361, 4;
	and.b32  	%r366, %r365, 268435454;
	add.s32 	%r77, %r364, %r366;
	ld.shared.u16 	%rs7, [%r77];
	add.s16 	%rs26, %rs7, 1;
	st.shared.u16 	[%r77], %rs26;
	// begin inline asm
	shr.b32 %r258, %r696, %r293;
	// end inline asm
	and.b32  	%r367, %r234, %r258;
	shl.b32 	%r368, %r367, 10;
	and.b32  	%r369, %r368, 31744;
	add.s32 	%r370, %r43, %r369;
	shr.u32 	%r371, %r367, 4;
	and.b32  	%r372, %r371, 268435454;
	add.s32 	%r78, %r370, %r372;
	ld.shared.u16 	%rs8, [%r78];
	add.s16 	%rs27, %rs8, 1;
	st.shared.u16 	[%r78], %rs27;
	// begin inline asm
	shr.b32 %r261, %r695, %r293;
	// end inline asm
	and.b32  	%r373, %r234, %r261;
	shl.b32 	%r374, %r373, 10;
	and.b32  	%r375, %r374, 31744;
	add.s32 	%r376, %r43, %r375;
	shr.u32 	%r377, %r373, 4;
	and.b32  	%r378, %r377, 268435454;
	add.s32 	%r79, %r376, %r378;
	ld.shared.u16 	%rs9, [%r79];
	add.s16 	%rs28, %rs9, 1;
	st.shared.u16 	[%r79], %rs28;
	// begin inline asm
	shr.b32 %r264, %r694, %r293;
	// end inline asm
	and.b32  	%r379, %r234, %r264;
	shl.b32 	%r380, %r379, 10;
	and.b32  	%r381, %r380, 31744;
	add.s32 	%r382, %r43, %r381;
	shr.u32 	%r383, %r379, 4;
	and.b32  	%r384, %r383, 268435454;
	add.s32 	%r80, %r382, %r384;
	ld.shared.u16 	%rs10, [%r80];
	add.s16 	%rs29, %rs10, 1;
	st.shared.u16 	[%r80], %rs29;
	// begin inline asm
	shr.b32 %r267, %r693, %r293;
	// end inline asm
	and.b32  	%r385, %r234, %r267;
	shl.b32 	%r386, %r385, 10;
	and.b32  	%r387, %r386, 31744;
	add.s32 	%r388, %r43, %r387;
	shr.u32 	%r389, %r385, 4;
	and.b32  	%r390, %r389, 268435454;
	add.s32 	%r81, %r388, %r390;
	ld.shared.u16 	%rs11, [%r81];
	add.s16 	%rs30, %rs11, 1;
	st.shared.u16 	[%r81], %rs30;
	// begin inline asm
	shr.b32 %r270, %r692, %r293;
	// end inline asm
	and.b32  	%r391, %r234, %r270;
	shl.b32 	%r392, %r391, 10;
	and.b32  	%r393, %r392, 31744;
	add.s32 	%r394, %r43, %r393;
	shr.u32 	%r395, %r391, 4;
	and.b32  	%r396, %r395, 268435454;
	add.s32 	%r82, %r394, %r396;
	ld.shared.u16 	%rs12, [%r82];
	add.s16 	%rs31, %rs12, 1;
	st.shared.u16 	[%r82], %rs31;
	// begin inline asm
	shr.b32 %r273, %r691, %r293;
	// end inline asm
	and.b32  	%r397, %r234, %r273;
	shl.b32 	%r398, %r397, 10;
	and.b32  	%r399, %r398, 31744;
	add.s32 	%r400, %r43, %r399;
	shr.u32 	%r401, %r397, 4;
	and.b32  	%r402, %r401, 268435454;
	add.s32 	%r83, %r400, %r402;
	ld.shared.u16 	%rs13, [%r83];
	add.s16 	%rs32, %rs13, 1;
	st.shared.u16 	[%r83], %rs32;
	// begin inline asm
	shr.b32 %r276, %r690, %r293;
	// end inline asm
	and.b32  	%r403, %r234, %r276;
	shl.b32 	%r404, %r403, 10;
	and.b32  	%r405, %r404, 31744;
	add.s32 	%r406, %r43, %r405;
	shr.u32 	%r407, %r403, 4;
	and.b32  	%r408, %r407, 268435454;
	add.s32 	%r84, %r406, %r408;
	ld.shared.u16 	%rs14, [%r84];
	add.s16 	%rs33, %rs14, 1;
	st.shared.u16 	[%r84], %rs33;
	// begin inline asm
	shr.b32 %r279, %r689, %r293;
	// end inline asm
	and.b32  	%r409, %r234, %r279;
	shl.b32 	%r410, %r409, 10;
	and.b32  	%r411, %r410, 31744;
	add.s32 	%r412, %r43, %r411;
	shr.u32 	%r413, %r409, 4;
	and.b32  	%r414, %r413, 268435454;
	add.s32 	%r85, %r412, %r414;
	ld.shared.u16 	%rs15, [%r85];
	add.s16 	%rs34, %rs15, 1;
	st.shared.u16 	[%r85], %rs34;
	// begin inline asm
	shr.b32 %r282, %r688, %r293;
	// end inline asm
	and.b32  	%r415, %r234, %r282;
	shl.b32 	%r416, %r415, 10;
	and.b32  	%r417, %r416, 31744;
	add.s32 	%r418, %r43, %r417;
	shr.u32 	%r419, %r415, 4;
	and.b32  	%r420, %r419, 268435454;
	add.s32 	%r86, %r418, %r420;
	ld.shared.u16 	%rs16, [%r86];
	add.s16 	%rs35, %rs16, 1;
	st.shared.u16 	[%r86], %rs35;
	// begin inline asm
	shr.b32 %r285, %r687, %r293;
	// end inline asm
	and.b32  	%r421, %r234, %r285;
	shl.b32 	%r422, %r421, 10;
	and.b32  	%r423, %r422, 31744;
	add.s32 	%r424, %r43, %r423;
	shr.u32 	%r425, %r421, 4;
	and.b32  	%r426, %r425, 268435454;
	add.s32 	%r87, %r424, %r426;
	ld.shared.u16 	%rs17, [%r87];
	add.s16 	%rs36, %rs17, 1;
	st.shared.u16 	[%r87], %rs36;
	// begin inline asm
	shr.b32 %r288, %r686, %r293;
	// end inline asm
	and.b32  	%r427, %r234, %r288;
	shl.b32 	%r428, %r427, 10;
	and.b32  	%r429, %r428, 31744;
	add.s32 	%r430, %r43, %r429;
	shr.u32 	%r431, %r427, 4;
	and.b32  	%r432, %r431, 268435454;
	add.s32 	%r88, %r430, %r432;
	ld.shared.u16 	%rs18, [%r88];
	add.s16 	%rs37, %rs18, 1;
	st.shared.u16 	[%r88], %rs37;
	// begin inline asm
	shr.b32 %r291, %r685, %r293;
	// end inline asm
	and.b32  	%r433, %r234, %r291;
	shl.b32 	%r434, %r433, 10;
	and.b32  	%r435, %r434, 31744;
	add.s32 	%r436, %r43, %r435;
	shr.u32 	%r437, %r433, 4;
	and.b32  	%r438, %r437, 268435454;
	add.s32 	%r89, %r436, %r438;
	ld.shared.u16 	%rs19, [%r89];
	add.s16 	%rs38, %rs19, 1;
	st.shared.u16 	[%r89], %rs38;
	bar.sync 	0;
	ld.shared.u32 	%r90, [%r44];
	ld.shared.u32 	%r439, [%r44+4];
	ld.shared.u32 	%r440, [%r44+8];
	ld.shared.u32 	%r441, [%r44+12];
	ld.shared.u32 	%r442, [%r44+16];
	ld.shared.u32 	%r443, [%r44+20];
	ld.shared.u32 	%r444, [%r44+24];
	ld.shared.u32 	%r445, [%r44+28];
	ld.shared.u32 	%r446, [%r44+32];
	ld.shared.u32 	%r447, [%r44+36];
	ld.shared.u32 	%r448, [%r44+40];
	ld.shared.u32 	%r449, [%r44+44];
	ld.shared.u32 	%r450, [%r44+48];
	ld.shared.u32 	%r451, [%r44+52];
	ld.shared.u32 	%r452, [%r44+56];
	ld.shared.u32 	%r453, [%r44+60];
	ld.shared.u32 	%r454, [%r44+64];
	ld.shared.u32 	%r455, [%r44+68];
	ld.shared.u32 	%r456, [%r44+72];
	ld.shared.u32 	%r457, [%r44+76];
	ld.shared.u32 	%r458, [%r44+80];
	ld.shared.u32 	%r459, [%r44+84];
	ld.shared.u32 	%r460, [%r44+88];
	ld.shared.u32 	%r461, [%r44+92];
	ld.shared.u32 	%r462, [%r44+96];
	ld.shared.u32 	%r463, [%r44+100];
	ld.shared.u32 	%r464, [%r44+104];
	ld.shared.u32 	%r465, [%r44+108];
	ld.shared.u32 	%r466, [%r44+112];
	ld.shared.u32 	%r467, [%r44+116];
	ld.shared.u32 	%r468, [%r44+120];
	ld.shared.u32 	%r469, [%r44+124];
	ld.shared.u32 	%r470, [%r44+128];
	add.s32 	%r91, %r439, %r90;
	add.s32 	%r92, %r440, %r91;
	add.s32 	%r93, %r441, %r92;
	add.s32 	%r94, %r442, %r93;
	add.s32 	%r95, %r443, %r94;
	add.s32 	%r96, %r444, %r95;
	add.s32 	%r97, %r445, %r96;
	add.s32 	%r98, %r446, %r97;
	add.s32 	%r99, %r447, %r98;
	add.s32 	%r100, %r448, %r99;
	add.s32 	%r101, %r449, %r100;
	add.s32 	%r102, %r450, %r101;
	add.s32 	%r103, %r451, %r102;
	add.s32 	%r104, %r452, %r103;
	add.s32 	%r105, %r453, %r104;
	add.s32 	%r106, %r454, %r105;
	add.s32 	%r107, %r455, %r106;
	add.s32 	%r108, %r456, %r107;
	add.s32 	%r109, %r457, %r108;
	add.s32 	%r110, %r458, %r109;
	add.s32 	%r111, %r459, %r110;
	add.s32 	%r112, %r460, %r111;
	add.s32 	%r113, %r461, %r112;
	add.s32 	%r114, %r462, %r113;
	add.s32 	%r115, %r463, %r114;
	add.s32 	%r116, %r464, %r115;
	add.s32 	%r117, %r465, %r116;
	add.s32 	%r118, %r466, %r117;
	add.s32 	%r119, %r467, %r118;
	add.s32 	%r120, %r468, %r119;
	add.s32 	%r121, %r469, %r120;
	add.s32 	%r299, %r470, %r121;
	// begin inline asm
	mov.u32 %r294, %laneid;
	// end inline asm
	mov.b32 	%r297, 1;
	mov.b32 	%r324, -1;
	// begin inline asm
	{  .reg .u32 r0;  .reg .pred p;  shfl.sync.up.b32 r0|p, %r299, %r297, %r322, %r324;  @p add.u32 r0, r0, %r299;  mov.u32 %r295, r0;}
	// end inline asm
	mov.b32 	%r303, 2;
	// begin inline asm
	{  .reg .u32 r0;  .reg .pred p;  shfl.sync.up.b32 r0|p, %r295, %r303, %r322, %r324;  @p add.u32 r0, r0, %r295;  mov.u32 %r301, r0;}
	// end inline asm
	mov.b32 	%r309, 4;
	// begin inline asm
	{  .reg .u32 r0;  .reg .pred p;  shfl.sync.up.b32 r0|p, %r301, %r309, %r322, %r324;  @p add.u32 r0, r0, %r301;  mov.u32 %r307, r0;}
	// end inline asm
	mov.b32 	%r315, 8;
	// begin inline asm
	{  .reg .u32 r0;  .reg .pred p;  shfl.sync.up.b32 r0|p, %r307, %r315, %r322, %r324;  @p add.u32 r0, r0, %r307;  mov.u32 %r313, r0;}
	// end inline asm
	mov.b32 	%r321, 16;
	// begin inline asm
	{  .reg .u32 r0;  .reg .pred p;  shfl.sync.up.b32 r0|p, %r313, %r321, %r322, %r324;  @p add.u32 r0, r0, %r313;  mov.u32 %r319, r0;}
	// end inline asm
	setp.ne.s32 	%p20, %r294, 31;
	@%p20 bra 	$L__BB2_41;
	st.shared.u32 	[%r45], %r319;
$L__BB2_41:
	sub.s32 	%r471, %r319, %r299;
	setp.gt.u32 	%p21, %r2, 31;
	setp.eq.s32 	%p22, %r42, 7;
	setp.eq.s32 	%p23, %r42, 6;
	setp.eq.s32 	%p24, %r42, 5;
	setp.eq.s32 	%p25, %r42, 4;
	setp.eq.s32 	%p26, %r42, 3;
	setp.eq.s32 	%p27, %r42, 2;
	setp.eq.s32 	%p28, %r42, 1;
	bar.sync 	0;
	ld.shared.v4.u32 	{%r472, %r473, %r474, %r475}, [_ZZN3cub18CUB_300001_SM_10006detail10radix_sort31DeviceRadixSortSingleTileKernelINS1_5radix10policy_hubIjNS0_8NullTypeEyE10Policy1000ELNS0_9SortOrderE0EjS6_yNS1_21identity_decomposer_tEEEvPKT1_PSB_PKT2_PSF_T3_iiT4_E12temp_storage+33792];
	selp.b32 	%r476, %r472, %r704, %p28;
	add.s32 	%r477, %r473, %r472;
	selp.b32 	%r478, %r477, %r476, %p27;
	add.s32 	%r479, %r477, %r474;
	selp.b32 	%r480, %r479, %r478, %p26;
	add.s32 	%r481, %r479, %r475;
	selp.b32 	%r482, %r481, %r480, %p25;
	ld.shared.v4.u32 	{%r483, %r484, %r485, %r486}, [_ZZN3cub18CUB_300001_SM_10006detail10radix_sort31DeviceRadixSortSingleTileKernelINS1_5radix10policy_hubIjNS0_8NullTypeEyE10Policy1000ELNS0_9SortOrderE0EjS6_yNS1_21identity_decomposer_tEEEvPKT1_PSB_PKT2_PSF_T3_iiT4_E12temp_storage+33808];
	add.s32 	%r487, %r481, %r483;
	selp.b32 	%r488, %r487, %r482, %p24;
	add.s32 	%r489, %r487, %r484;
	selp.b32 	%r490, %r489, %r488, %p23;
	add.s32 	%r491, %r489, %r485;
	selp.b32 	%r704, %r491, %r490, %p22;
	add.s32 	%r126, %r491, %r486;
	setp.ne.s32 	%p29, %r294, 0;
	selp.b32 	%r492, %r471, 0, %p29;
	add.s32 	%r493, %r704, %r492;
	or.pred  	%p30, %p21, %p29;
	selp.b32 	%r705, %r493, %r471, %p21;
	@%p30 bra 	$L__BB2_43;
	shl.b32 	%r705, %r126, 16;
	st.shared.u32 	[_ZZN3cub18CUB_300001_SM_10006detail10radix_sort31DeviceRadixSortSingleTileKernelINS1_5radix10policy_hubIjNS0_8NullTypeEyE10Policy1000ELNS0_9SortOrderE0EjS6_yNS1_21identity_decomposer_tEEEvPKT1_PSB_PKT2_PSF_T3_iiT4_E12temp_storage+33832], %r705;
$L__BB2_43:
	setp.eq.s32 	%p31, %r2, 0;
	bar.sync 	0;
	ld.shared.u32 	%r494, [_ZZN3cub18CUB_300001_SM_10006detail10radix_sort31DeviceRadixSortSingleTileKernelINS1_5radix10policy_hubIjNS0_8NullTypeEyE10Policy1000ELNS0_9SortOrderE0EjS6_yNS1_21identity_decomposer_tEEEvPKT1_PSB_PKT2_PSF_T3_iiT4_E12temp_storage+33832];
	selp.b32 	%r495, 0, %r494, %p31;
	add.s32 	%r496, %r705, %r495;
	add.s32 	%r497, %r90, %r496;
	add.s32 	%r498, %r91, %r496;
	add.s32 	%r499, %r92, %r496;
	add.s32 	%r500, %r93, %r496;
	add.s32 	%r501, %r94, %r496;
	add.s32 	%r502, %r95, %r496;
	add.s32 	%r503, %r96, %r496;
	add.s32 	%r504, %r97, %r496;
	add.s32 	%r505, %r98, %r496;
	add.s32 	%r506, %r99, %r496;
	add.s32 	%r507, %r100, %r496;
	add.s32 	%r508, %r101, %r496;
	add.s32 	%r509, %r102, %r496;
	add.s32 	%r510, %r103, %r496;
	add.s32 	%r511, %r104, %r496;
	add.s32 	%r512, %r105, %r496;
	add.s32 	%r513, %r106, %r496;
	add.s32 	%r514, %r107, %r496;
	add.s32 	%r515, %r108, %r496;
	add.s32 	%r516, %r109, %r496;
	add.s32 	%r517, %r110, %r496;
	add.s32 	%r518, %r111, %r496;
	add.s32 	%r519, %r112, %r496;
	add.s32 	%r520, %r113, %r496;
	add.s32 	%r521, %r114, %r496;
	add.s32 	%r522, %r115, %r496;
	add.s32 	%r523, %r116, %r496;
	add.s32 	%r524, %r117, %r496;
	add.s32 	%r525, %r118, %r496;
	add.s32 	%r526, %r119, %r496;
	add.s32 	%r527, %r120, %r496;
	add.s32 	%r528, %r121, %r496;
	st.shared.u32 	[%r44], %r496;
	st.shared.u32 	[%r44+4], %r497;
	st.shared.u32 	[%r44+8], %r498;
	st.shared.u32 	[%r44+12], %r499;
	st.shared.u32 	[%r44+16], %r500;
	st.shared.u32 	[%r44+20], %r501;
	st.shared.u32 	[%r44+24], %r502;
	st.shared.u32 	[%r44+28], %r503;
	st.shared.u32 	[%r44+32], %r504;
	st.shared.u32 	[%r44+36], %r505;
	st.shared.u32 	[%r44+40], %r506;
	st.shared.u32 	[%r44+44], %r507;
	st.shared.u32 	[%r44+48], %r508;
	st.shared.u32 	[%r44+52], %r509;
	st.shared.u32 	[%r44+56], %r510;
	st.shared.u32 	[%r44+60], %r511;
	st.shared.u32 	[%r44+64], %r512;
	st.shared.u32 	[%r44+68], %r513;
	st.shared.u32 	[%r44+72], %r514;
	st.shared.u32 	[%r44+76], %r515;
	st.shared.u32 	[%r44+80], %r516;
	st.shared.u32 	[%r44+84], %r517;
	st.shared.u32 	[%r44+88], %r518;
	st.shared.u32 	[%r44+92], %r519;
	st.shared.u32 	[%r44+96], %r520;
	st.shared.u32 	[%r44+100], %r521;
	st.shared.u32 	[%r44+104], %r522;
	st.shared.u32 	[%r44+108], %r523;
	st.shared.u32 	[%r44+112], %r524;
	st.shared.u32 	[%r44+116], %r525;
	st.shared.u32 	[%r44+120], %r526;
	st.shared.u32 	[%r44+124], %r527;
	st.shared.u32 	[%r44+128], %r528;
	bar.sync 	0;
	cvt.u32.u16 	%r529, %rs1;
	ld.shared.u16 	%r530, [%r71];
	add.s32 	%r130, %r530, %r529;
	cvt.u32.u16 	%r531, %rs2;
	ld.shared.u16 	%r532, [%r72];
	add.s32 	%r131, %r532, %r531;
	cvt.u32.u16 	%r533, %rs3;
	ld.shared.u16 	%r534, [%r73];
	add.s32 	%r132, %r534, %r533;
	cvt.u32.u16 	%r535, %rs4;
	ld.shared.u16 	%r536, [%r74];
	add.s32 	%r133, %r536, %r535;
	cvt.u32.u16 	%r537, %rs5;
	ld.shared.u16 	%r538, [%r75];
	add.s32 	%r134, %r538, %r537;
	cvt.u32.u16 	%r539, %rs6;
	ld.shared.u16 	%r540, [%r76];
	add.s32 	%r135, %r540, %r539;
	cvt.u32.u16 	%r541, %rs7;
	ld.shared.u16 	%r542, [%r77];
	add.s32 	%r136, %r542, %r541;
	cvt.u32.u16 	%r543, %rs8;
	ld.shared.u16 	%r544, [%r78];
	add.s32 	%r137, %r544, %r543;
	cvt.u32.u16 	%r545, %rs9;
	ld.shared.u16 	%r546, [%r79];
	add.s32 	%r138, %r546, %r545;
	cvt.u32.u16 	%r547, %rs10;
	ld.shared.u16 	%r548, [%r80];
	add.s32 	%r139, %r548, %r547;
	cvt.u32.u16 	%r549, %rs11;
	ld.shared.u16 	%r550, [%r81];
	add.s32 	%r140, %r550, %r549;
	cvt.u32.u16 	%r551, %rs12;
	ld.shared.u16 	%r552, [%r82];
	add.s32 	%r141, %r552, %r551;
	cvt.u32.u16 	%r553, %rs13;
	ld.shared.u16 	%r554, [%r83];
	add.s32 	%r142, %r554, %r553;
	cvt.u32.u16 	%r555, %rs14;
	ld.shared.u16 	%r556, [%r84];
	add.s32 	%r143, %r556, %r555;
	cvt.u32.u16 	%r557, %rs15;
	ld.shared.u16 	%r558, [%r85];
	add.s32 	%r144, %r558, %r557;
	cvt.u32.u16 	%r559, %rs16;
	ld.shared.u16 	%r560, [%r86];
	add.s32 	%r145, %r560, %r559;
	cvt.u32.u16 	%r561, %rs17;
	ld.shared.u16 	%r562, [%r87];
	add.s32 	%r146, %r562, %r561;
	cvt.u32.u16 	%r563, %rs18;
	ld.shared.u16 	%r564, [%r88];
	add.s32 	%r147, %r564, %r563;
	cvt.u32.u16 	%r565, %rs19;
	ld.shared.u16 	%r566, [%r89];
	add.s32 	%r148, %r566, %r565;
	bar.sync 	0;
	setp.lt.s32 	%p32, %r684, %r190;
	@%p32 bra 	$L__BB2_83;
	cvt.u64.u32 	%rd8, %r2;
	shl.b32 	%r567, %r130, 2;
	mov.u32 	%r568, _ZZN3cub18CUB_300001_SM_10006detail10radix_sort31DeviceRadixSortSingleTileKernelINS1_5radix10policy_hubIjNS0_8NullTypeEyE10Policy1000ELNS0_9SortOrderE0EjS6_yNS1_21identity_decomposer_tEEEvPKT1_PSB_PKT2_PSF_T3_iiT4_E12temp_storage;
	add.s32 	%r569, %r568, %r567;
	st.shared.u32 	[%r569], %r703;
	shl.b32 	%r570, %r131, 2;
	add.s32 	%r571, %r568, %r570;
	st.shared.u32 	[%r571], %r702;
	shl.b32 	%r572, %r132, 2;
	add.s32 	%r573, %r568, %r572;
	st.shared.u32 	[%r573], %r701;
	shl.b32 	%r574, %r133, 2;
	add.s32 	%r575, %r568, %r574;
	st.shared.u32 	[%r575], %r700;
	shl.b32 	%r576, %r134, 2;
	add.s32 	%r577, %r568, %r576;
	st.shared.u32 	[%r577], %r699;
	shl.b32 	%r578, %r135, 2;
	add.s32 	%r579, %r568, %r578;
	st.shared.u32 	[%r579], %r698;
	shl.b32 	%r580, %r136, 2;
	add.s32 	%r581, %r568, %r580;
	st.shared.u32 	[%r581], %r697;
	shl.b32 	%r582, %r137, 2;
	add.s32 	%r583, %r568, %r582;
	st.shared.u32 	[%r583], %r696;
	shl.b32 	%r584, %r138, 2;
	add.s32 	%r585, %r568, %r584;
	st.shared.u32 	[%r585], %r695;
	shl.b32 	%r586, %r139, 2;
	add.s32 	%r587, %r568, %r586;
	st.shared.u32 	[%r587], %r694;
	shl.b32 	%r588, %r140, 2;
	add.s32 	%r589, %r568, %r588;
	st.shared.u32 	[%r589], %r693;
	shl.b32 	%r590, %r141, 2;
	add.s32 	%r591, %r568, %r590;
	st.shared.u32 	[%r591], %r692;
	shl.b32 	%r592, %r142, 2;
	add.s32 	%r593, %r568, %r592;
	st.shared.u32 	[%r593], %r691;
	shl.b32 	%r594, %r143, 2;
	add.s32 	%r595, %r568, %r594;
	st.shared.u32 	[%r595], %r690;
	shl.b32 	%r596, %r144, 2;
	add.s32 	%r597, %r568, %r596;
	st.shared.u32 	[%r597], %r689;
	shl.b32 	%r598, %r145, 2;
	add.s32 	%r599, %r568, %r598;
	st.shared.u32 	[%r599], %r688;
	shl.b32 	%r600, %r146, 2;
	add.s32 	%r601, %r568, %r600;
	st.shared.u32 	[%r601], %r687;
	shl.b32 	%r602, %r147, 2;
	add.s32 	%r603, %r568, %r602;
	st.shared.u32 	[%r603], %r686;
	shl.b32 	%r604, %r148, 2;
	add.s32 	%r605, %r568, %r604;
	st.shared.u32 	[%r605], %r685;
	bar.sync 	0;
	mad.lo.s32 	%r149, %r2, -72, %r46;
	ld.shared.u32 	%r150, [%r149+1024];
	ld.shared.u32 	%r151, [%r149+2048];
	ld.shared.u32 	%r152, [%r149+3072];
	ld.shared.u32 	%r153, [%r149+4096];
	ld.shared.u32 	%r154, [%r149+5120];
	ld.shared.u32 	%r155, [%r149+6144];
	ld.shared.u32 	%r156, [%r149+7168];
	ld.shared.u32 	%r157, [%r149+8192];
	ld.shared.u32 	%r158, [%r149+9216];
	ld.shared.u32 	%r159, [%r149+10240];
	ld.shared.u32 	%r160, [%r149+11264];
	ld.shared.u32 	%r161, [%r149+12288];
	ld.shared.u32 	%r162, [%r149+13312];
	ld.shared.u32 	%r163, [%r149+14336];
	ld.shared.u32 	%r164, [%r149+15360];
	ld.shared.u32 	%r165, [%r149+16384];
	ld.shared.u32 	%r166, [%r149+17408];
	ld.shared.u32 	%r167, [%r149+18432];
	setp.gt.u64 	%p33, %rd4, %rd8;
	cvta.to.global.u64 	%rd9, %rd3;
	mul.wide.u32 	%rd10, %r2, 4;
	add.s64 	%rd2, %rd9, %rd10;
	@%p33 bra 	$L__BB2_45;
	bra.uni 	$L__BB2_46;
$L__BB2_45:
	ld.shared.u32 	%r606, [%r149];
	st.global.u32 	[%rd2], %r606;
$L__BB2_46:
	add.s32 	%r607, %r2, 256;
	cvt.u64.u32 	%rd11, %r607;
	setp.le.u64 	%p34, %rd4, %rd11;
	@%p34 bra 	$L__BB2_48;
	st.global.u32 	[%rd2+1024], %r150;
$L__BB2_48:
	add.s32 	%r608, %r2, 512;
	cvt.u64.u32 	%rd12, %r608;
	setp.le.u64 	%p35, %rd4, %rd12;
	@%p35 bra 	$L__BB2_50;
	st.global.u32 	[%rd2+2048], %r151;
$L__BB2_50:
	add.s32 	%r609, %r2, 768;
	cvt.u64.u32 	%rd13, %r609;
	setp.le.u64 	%p36, %rd4, %rd13;
	@%p36 bra 	$L__BB2_52;
	st.global.u32 	[%rd2+3072], %r152;
$L__BB2_52:
	or.b32  	%r610, %r2, 1024;
	cvt.u64.u32 	%rd14, %r610;
	setp.le.u64 	%p37, %rd4, %rd14;
	@%p37 bra 	$L__BB2_54;
	st.global.u32 	[%rd2+4096], %r153;
$L__BB2_54:
	add.s32 	%r611, %r2, 1280;
	cvt.u64.u32 	%rd15, %r611;
	setp.le.u64 	%p38, %rd4, %rd15;
	@%p38 bra 	$L__BB2_56;
	st.global.u32 	[%rd2+5120], %r154;
$L__BB2_56:
	add.s32 	%r612, %r2, 1536;
	cvt.u64.u32 	%rd16, %r612;
	setp.le.u64 	%p39, %rd4, %rd16;
	@%p39 bra 	$L__BB2_58;
	st.global.u32 	[%rd2+6144], %r155;
$L__BB2_58:
	add.s32 	%r613, %r2, 1792;
	cvt.u64.u32 	%rd17, %r613;
	setp.le.u64 	%p40, %rd4, %rd17;
	@%p40 bra 	$L__BB2_60;
	st.global.u32 	[%rd2+7168], %r156;
$L__BB2_60:
	or.b32  	%r614, %r2, 2048;
	cvt.u64.u32 	%rd18, %r614;
	setp.le.u64 	%p41, %rd4, %rd18;
	@%p41 bra 	$L__BB2_62;
	st.global.u32 	[%rd2+8192], %r157;
$L__BB2_62:
	add.s32 	%r615, %r2, 2304;
	cvt.u64.u32 	%rd19, %r615;
	setp.le.u64 	%p42, %rd4, %rd19;
	@%p42 bra 	$L__BB2_64;
	st.global.u32 	[%rd2+9216], %r158;
$L__BB2_64:
	add.s32 	%r616, %r2, 2560;
	cvt.u64.u32 	%rd20, %r616;
	setp.le.u64 	%p43, %rd4, %rd20;
	@%p43 bra 	$L__BB2_66;
	st.global.u32 	[%rd2+10240], %r159;
$L__BB2_66:
	add.s32 	%r617, %r2, 2816;
	cvt.u64.u32 	%rd21, %r617;
	setp.le.u64 	%p44, %rd4, %rd21;
	@%p44 bra 	$L__BB2_68;
	st.global.u32 	[%rd2+11264], %r160;
$L__BB2_68:
	or.b32  	%r618, %r2, 3072;
	cvt.u64.u32 	%rd22, %r618;
	setp.le.u64 	%p45, %rd4, %rd22;
	@%p45 bra 	$L__BB2_70;
	st.global.u32 	[%rd2+12288], %r161;
$L__BB2_70:
	add.s32 	%r619, %r2, 3328;
	cvt.u64.u32 	%rd23, %r619;
	setp.le.u64 	%p46, %rd4, %rd23;
	@%p46 bra 	$L__BB2_72;
	st.global.u32 	[%rd2+13312], %r162;
$L__BB2_72:
	add.s32 	%r620, %r2, 3584;
	cvt.u64.u32 	%rd24, %r620;
	setp.le.u64 	%p47, %rd4, %rd24;
	@%p47 bra 	$L__BB2_74;
	st.global.u32 	[%rd2+14336], %r163;
$L__BB2_74:
	add.s32 	%r621, %r2, 3840;
	cvt.u64.u32 	%rd25, %r621;
	setp.le.u64 	%p48, %rd4, %rd25;
	@%p48 bra 	$L__BB2_76;
	st.global.u32 	[%rd2+15360], %r164;
$L__BB2_76:
	or.b32  	%r622, %r2, 4096;
	cvt.u64.u32 	%rd26, %r622;
	setp.le.u64 	%p49, %rd4, %rd26;
	@%p49 bra 	$L__BB2_78;
	st.global.u32 	[%rd2+16384], %r165;
$L__BB2_78:
	add.s32 	%r623, %r2, 4352;
	cvt.u64.u32 	%rd27, %r623;
	setp.le.u64 	%p50, %rd4, %rd27;
	@%p50 bra 	$L__BB2_80;
	st.global.u32 	[%rd2+17408], %r166;
$L__BB2_80:
	add.s32 	%r624, %r2, 4608;
	cvt.u64.u32 	%rd28, %r624;
	setp.le.u64 	%p51, %rd4, %rd28;
	@%p51 bra 	$L__BB2_82;
	st.global.u32 	[%rd2+18432], %r167;
$L__BB2_82:
	ret;
$L__BB2_83:
	shl.b32 	%r625, %r130, 2;
	mov.u32 	%r626, _ZZN3cub18CUB_300001_SM_10006detail10radix_sort31DeviceRadixSortSingleTileKernelINS1_5radix10policy_hubIjNS0_8NullTypeEyE10Policy1000ELNS0_9SortOrderE0EjS6_yNS1_21identity_decomposer_tEEEvPKT1_PSB_PKT2_PSF_T3_iiT4_E12temp_storage;
	add.s32 	%r627, %r626, %r625;
	st.shared.u32 	[%r627], %r703;
	shl.b32 	%r628, %r131, 2;
	add.s32 	%r629, %r626, %r628;
	st.shared.u32 	[%r629], %r702;
	shl.b32 	%r630, %r132, 2;
	add.s32 	%r631, %r626, %r630;
	st.shared.u32 	[%r631], %r701;
	shl.b32 	%r632, %r133, 2;
	add.s32 	%r633, %r626, %r632;
	st.shared.u32 	[%r633], %r700;
	shl.b32 	%r634, %r134, 2;
	add.s32 	%r635, %r626, %r634;
	st.shared.u32 	[%r635], %r699;
	shl.b32 	%r636, %r135, 2;
	add.s32 	%r637, %r626, %r636;
	st.shared.u32 	[%r637], %r698;
	shl.b32 	%r638, %r136, 2;
	add.s32 	%r639, %r626, %r638;
	st.shared.u32 	[%r639], %r697;
	shl.b32 	%r640, %r137, 2;
	add.s32 	%r641, %r626, %r640;
	st.shared.u32 	[%r641], %r696;
	shl.b32 	%r642, %r138, 2;
	add.s32 	%r643, %r626, %r642;
	st.shared.u32 	[%r643], %r695;
	shl.b32 	%r644, %r139, 2;
	add.s32 	%r645, %r626, %r644;
	st.shared.u32 	[%r645], %r694;
	shl.b32 	%r646, %r140, 2;
	add.s32 	%r647, %r626, %r646;
	st.shared.u32 	[%r647], %r693;
	shl.b32 	%r648, %r141, 2;
	add.s32 	%r649, %r626, %r648;
	st.shared.u32 	[%r649], %r692;
	shl.b32 	%r650, %r142, 2;
	add.s32 	%r651, %r626, %r650;
	st.shared.u32 	[%r651], %r691;
	shl.b32 	%r652, %r143, 2;
	add.s32 	%r653, %r626, %r652;
	st.shared.u32 	[%r653], %r690;
	shl.b32 	%r654, %r144, 2;
	add.s32 	%r655, %r626, %r654;
	st.shared.u32 	[%r655], %r689;
	shl.b32 	%r656, %r145, 2;
	add.s32 	%r657, %r626, %r656;
	st.shared.u32 	[%r657], %r688;
	shl.b32 	%r658, %r146, 2;
	add.s32 	%r659, %r626, %r658;
	st.shared.u32 	[%r659], %r687;
	shl.b32 	%r660, %r147, 2;
	add.s32 	%r661, %r626, %r660;
	st.shared.u32 	[%r661], %r686;
	shl.b32 	%r662, %r148, 2;
	add.s32 	%r663, %r626, %r662;
	st.shared.u32 	[%r663], %r685;
	bar.sync 	0;
	ld.shared.u32 	%r703, [%r46];
	ld.shared.u32 	%r702, [%r46+4];
	ld.shared.u32 	%r701, [%r46+8];
	ld.shared.u32 	%r700, [%r46+12];
	ld.shared.u32 	%r699, [%r46+16];
	ld.shared.u32 	%r698, [%r46+20];
	ld.shared.u32 	%r697, [%r46+24];
	ld.shared.u32 	%r696, [%r46+28];
	ld.shared.u32 	%r695, [%r46+32];
	ld.shared.u32 	%r694, [%r46+36];
	ld.shared.u32 	%r693, [%r46+40];
	ld.shared.u32 	%r692, [%r46+44];
	ld.shared.u32 	%r691, [%r46+48];
	ld.shared.u32 	%r690, [%r46+52];
	ld.shared.u32 	%r689, [%r46+56];
	ld.shared.u32 	%r688, [%r46+60];
	ld.shared.u32 	%r687, [%r46+64];
	ld.shared.u32 	%r686, [%r46+68];
	ld.shared.u32 	%r685, [%r46+72];
	bar.sync 	0;
	add.s32 	%r684, %r684, 6;
	add.s32 	%r683, %r683, -6;
	bra.uni 	$L__BB2_39;

}
	// .globl	_ZN3cub18CUB_300001_SM_10006detail10radix_sort30DeviceRadixSortHistogramKernelINS1_5radix10policy_hubIjNS0_8NullTypeEyE10Policy1000ELNS0_9SortOrderE0EjyNS1_21identity_decomposer_tEEEvPT2_PKT1_SB_iiT3_
.visible .entry _ZN3cub18CUB_300001_SM_10006detail10radix_sort30DeviceRadixSortHistogramKernelINS1_5radix10policy_hubIjNS0_8NullTypeEyE10Policy1000ELNS0_9SortOrderE0EjyNS1_21identity_decomposer_tEEEvPT2_PKT1_SB_iiT3_(
	.param .u64 .ptr .align 1 _ZN3cub18CUB_300001_SM_10006detail10radix_sort30DeviceRadixSortHistogramKernelINS1_5radix10policy_hubIjNS0_8NullTypeEyE10Policy1000ELNS0_9SortOrderE0EjyNS1_21identity_decomposer_tEEEvPT2_PKT1_SB_iiT3__param_0,
	.param .u64 .ptr .align 1 _ZN3cub18CUB_300001_SM_10006detail10radix_sort30DeviceRadixSortHistogramKernelINS1_5radix10policy_hubIjNS0_8NullTypeEyE10Policy1000ELNS0_9SortOrderE0EjyNS1_21identity_decomposer_tEEEvPT2_PKT1_SB_iiT3__param_1,
	.param .u64 _ZN3cub18CUB_300001_SM_10006detail10radix_sort30DeviceRadixSortHistogramKernelINS1_5radix10policy_hubIjNS0_8NullTypeEyE10Policy1000ELNS0_9SortOrderE0EjyNS1_21identity_decomposer_tEEEvPT2_PKT1_SB_iiT3__param_2,
	.param .u32 _ZN3cub18CUB_300001_SM_10006detail10radix_sort30DeviceRadixSortHistogramKernelINS1_5radix10policy_hubIjNS0_8NullTypeEyE10Policy1000ELNS0_9SortOrderE0EjyNS1_21identity_decomposer_tEEEvPT2_PKT1_SB_iiT3__param_3,
	.param .u32 _ZN3cub18CUB_300001_SM_10006detail10radix_sort30DeviceRadixSortHistogramKernelINS1_5radix10policy_hubIjNS0_8NullTypeEyE10Policy1000ELNS0_9SortOrderE0EjyNS1_21identity_decomposer_tEEEvPT2_PKT1_SB_iiT3__param_4,
	.param .align 1 .b8 _ZN3cub18CUB_300001_SM_10006detail10radix_sort30DeviceRadixSortHistogramKernelINS1_5radix10policy_hubIjNS0_8NullTypeEyE10Policy1000ELNS0_9SortOrderE0EjyNS1_21identity_decomposer_tEEEvPT2_PKT1_SB_iiT3__param_5[1]
)
.maxntid 128
{
	.reg .pred 	%p<91>;
	.reg .b32 	%r<470>;
	.reg .b64 	%rd<137>;
	// demoted variable
	.shared .align 4 .b8 _ZZN3cub18CUB_300001_SM_10006detail10radix_sort30DeviceRadixSortHistogramKernelINS1_5radix10policy_hubIjNS0_8NullTypeEyE10Policy1000ELNS0_9SortOrderE0EjyNS1_21identity_decomposer_tEEEvPT2_PKT1_SB_iiT3_E12temp_storage[4096];
	ld.param.u64 	%rd18, [_ZN3cub18CUB_300001_SM_10006detail10radix_sort30DeviceRadixSortHistogramKernelINS1_5radix10policy_hubIjNS0_8NullTypeEyE10Policy1000ELNS0_9SortOrderE0EjyNS1_21identity_decomposer_tEEEvPT2_PKT1_SB_iiT3__param_0];
	ld.param.u64 	%rd19, [_ZN3cub18CUB_300001_SM_10006detail10radix_sort30DeviceRadixSortHistogramKernelINS1_5radix10policy_hubIjNS0_8NullTypeEyE10Policy1000ELNS0_9SortOrderE0EjyNS1_21identity_decomposer_tEEEvPT2_PKT1_SB_iiT3__param_1];
	ld.param.u64 	%rd17, [_ZN3cub18CUB_300001_SM_10006detail10radix_sort30DeviceRadixSortHistogramKernelINS1_5radix10policy_hubIjNS0_8NullTypeEyE10Policy1000ELNS0_9SortOrderE0EjyNS1_21identity_decomposer_tEEEvPT2_PKT1_SB_iiT3__param_2];
	ld.param.u32 	%r158, [_ZN3cub18CUB_300001_SM_10006detail10radix_sort30DeviceRadixSortHistogramKernelINS1_5radix10policy_hubIjNS0_8NullTypeEyE10Policy1000ELNS0_9SortOrderE0EjyNS1_21identity_decomposer_tEEEvPT2_PKT1_SB_iiT3__param_3];
	ld.param.u32 	%r159, [_ZN3cub18CUB_300001_SM_10006detail10radix_sort30DeviceRadixSortHistogramKernelINS1_5radix10policy_hubIjNS0_8NullTypeEyE10Policy1000ELNS0_9SortOrderE0EjyNS1_21identity_decomposer_tEEEvPT2_PKT1_SB_iiT3__param_4];
	cvta.to.global.u64 	%rd1, %rd19;
	cvta.to.global.u64 	%rd2, %rd18;
	setp.eq.s64 	%p2, %rd17, 0;
	@%p2 bra 	$L__BB3_153;
	sub.s32 	%r160, %r159, %r158;
	add.s32 	%r161, %r160, 7;
	shr.s32 	%r162, %r161, 31;
	shr.u32 	%r163, %r162, 29;
	add.s32 	%r164, %r161, %r163;
	shr.s32 	%r165, %r164, 3;
	mov.u32 	%r166, %tid.x;
	setp.gt.u32 	%p3, %r166, 255;
	setp.lt.s32 	%p4, %r161, 8;
	mov.u32 	%r167, %ctaid.x;
	shl.b32 	%r168, %r167, 11;
	cvt.u64.u32 	%rd3, %r168;
	mov.u32 	%r169, %nctaid.x;
	shl.b32 	%r170, %r169, 11;
	cvt.u64.u32 	%rd4, %r170;
	add.s32 	%r1, %r165, -1;
	and.b32  	%r2, %r165, 15;
	and.b32  	%r3, %r165, 7;
	add.s32 	%r4, %r3, -1;
	and.b32  	%r5, %r165, 3;
	or.pred  	%p1, %p3, %p4;
	shl.b32 	%r171, %r166, 2;
	mov.u32 	%r172, _ZZN3cub18CUB_300001_SM_10006detail10radix_sort30DeviceRadixSortHistogramKernelINS1_5radix10policy_hubIjNS0_8NullTypeEyE10Policy1000ELNS0_9SortOrderE0EjyNS1_21identity_decomposer_tEEEvPT2_PKT1_SB_iiT3_E12temp_storage;
	add.s32 	%r6, %r172, %r171;
	and.b32  	%r7, %r165, 268435440;
	cvt.u64.u32 	%rd5, %r166;
	add.s32 	%r8, %r166, 128;
	add.s32 	%r9, %r166, 256;
	add.s32 	%r10, %r166, 384;
	add.s32 	%r11, %r166, 512;
	add.s32 	%r12, %r166, 640;
	add.s32 	%r13, %r166, 768;
	add.s32 	%r14, %r166, 1280;
	add.s32 	%r15, %r166, 1920;
	and.b32  	%r16, %r165, 268435448;
	and.b32  	%r17, %r165, 1;
	neg.s32 	%r18, %r7;
	add.s32 	%r19, %r6, 8192;
	add.s64 	%rd21, %rd17, -1;
	shr.u64 	%rd22, %rd21, 30;
	add.s64 	%rd23, %rd22, 1;
	min.u64 	%rd6, %rd23, %rd17;
	mov.b64 	%rd135, 0;
$L__BB3_2:
	@%p1 bra 	$L__BB3_30;
	setp.lt.u32 	%p5, %r1, 15;
	mov.b32 	%r423, 0;
	@%p5 bra 	$L__BB3_6;
	mov.u32 	%r420, %r19;
	mov.u32 	%r421, %r18;
$L__BB3_5:
	.pragma "nounroll";
	mov.b32 	%r174, 0;
	st.shared.u32 	[%r420+-8192], %r174;
	st.shared.u32 	[%r420+-7168], %r174;
	st.shared.u32 	[%r420+-6144], %r174;
	st.shared.u32 	[%r420+-5120], %r174;
	st.shared.u32 	[%r420+-4096], %r174;
	st.shared.u32 	[%r420+-3072], %r174;
	st.shared.u32 	[%r420+-2048], %r174;
	st.shared.u32 	[%r420+-1024], %r174;
	st.shared.u32 	[%r420], %r174;
	st.shared.u32 	[%r420+1024], %r174;
	st.shared.u32 	[%r420+2048], %r174;
	st.shared.u32 	[%r420+3072], %r174;
	st.shared.u32 	[%r420+4096], %r174;
	st.shared.u32 	[%r420+5120], %r174;
	st.shared.u32 	[%r420+6144], %r174;
	st.shared.u32 	[%r420+7168], %r174;
	add.s32 	%r421, %r421, 16;
	add.s32 	%r420, %r420, 16384;
	setp.ne.s32 	%p6, %r421, 0;
	mov.u32 	%r423, %r7;
	@%p6 bra 	$L__BB3_5;
$L__BB3_6:
	add.s32 	%r25, %r2, -1;
	setp.eq.s32 	%p7, %r2, 0;
	@%p7 bra 	$L__BB3_16;
	setp.lt.u32 	%p8, %r25, 7;
	@%p8 bra 	$L__BB3_9;
	shl.b32 	%r175, %r423, 10;
	add.s32 	%r176, %r6, %r175;
	mov.b32 	%r177, 0;
	st.shared.u32 	[%r176], %r177;
	st.shared.u32 	[%r176+1024], %r177;
	st.shared.u32 	[%r176+2048], %r177;
	st.shared.u32 	[%r176+3072], %r177;
	st.shared.u32 	[%r176+4096], %r177;
	st.shared.u32 	[%r176+5120], %r177;
	st.shared.u32 	[%r176+6144], %r177;
	st.shared.u32 	[%r176+7168], %r177;
	add.s32 	%r423, %r423, 8;
$L__BB3_9:
	setp.eq.s32 	%p9, %r3, 0;
	@%p9 bra 	$L__BB3_16;
	setp.lt.u32 	%p10, %r4, 3;
	@%p10 bra 	$L__BB3_12;
	shl.b32 	%r178, %r423, 10;
	add.s32 	%r179, %r6, %r178;
	mov.b32 	%r180, 0;
	st.shared.u32 	[%r179], %r180;
	st.shared.u32 	[%r179+1024], %r180;
	st.shared.u32 	[%r179+2048], %r180;
	st.shared.u32 	[%r179+3072], %r180;
	add.s32 	%r423, %r423, 4;
$L__BB3_12:
	setp.eq.s32 	%p11, %r5, 0;
	@%p11 bra 	$L__BB3_16;
	setp.eq.s32 	%p12, %r5, 1;
	shl.b32 	%r181, %r423, 10;
	add.s32 	%r30, %r6, %r181;
	mov.b32 	%r182, 0;
	st.shared.u32 	[%r30], %r182;
	@%p12 bra 	$L__BB3_16;
	setp.eq.s32 	%p13, %r5, 2;
	mov.b32 	%r183, 0;
	st.shared.u32 	[%r30+1024], %r183;
	@%p13 bra 	$L__BB3_16;
	mov.b32 	%r184, 0;
	st.shared.u32 	[%r30+2048], %r184;
$L__BB3_16:
	cvt.u32.u64 	%r185, %rd5;
	setp.gt.u32 	%p14, %r185, 127;
	@%p14 bra 	$L__BB3_30;
	setp.lt.u32 	%p15, %r1, 15;
	mov.b32 	%r427, 0;
	@%p15 bra 	$L__BB3_20;
	mov.b32 	%r425, 0;
$L__BB3_19:
	.pragma "nounroll";
	shl.b32 	%r188, %r425, 10;
	add.s32 	%r189, %r6, %r188;
	mov.b32 	%r190, 0;
	st.shared.u32 	[%r189+512], %r190;
	st.shared.u32 	[%r189+1536], %r190;
	st.shared.u32 	[%r189+2560], %r190;
	st.shared.u32 	[%r189+3584], %r190;
	st.shared.u32 	[%r189+4608], %r190;
	st.shared.u32 	[%r189+5632], %r190;
	st.shared.u32 	[%r189+6656], %r190;
	st.shared.u32 	[%r189+7680], %r190;
	st.shared.u32 	[%r189+8704], %r190;
	st.shared.u32 	[%r189+9728], %r190;
	st.shared.u32 	[%r189+10752], %r190;
	st.shared.u32 	[%r189+11776], %r190;
	st.shared.u32 	[%r189+12800], %r190;
	st.shared.u32 	[%r189+13824], %r190;
	st.shared.u32 	[%r189+14848], %r190;
	st.shared.u32 	[%r189+15872], %r190;
	add.s32 	%r425, %r425, 16;
	setp.ne.s32 	%p16, %r425, %r7;
	mov.u32 	%r427, %r7;
	@%p16 bra 	$L__BB3_19;
$L__BB3_20:
	setp.eq.s32 	%p17, %r2, 0;
	@%p17 bra 	$L__BB3_30;
	setp.lt.u32 	%p18, %r25, 7;
	@%p18 bra 	$L__BB3_23;
	shl.b32 	%r191, %r427, 10;
	add.s32 	%r192, %r6, %r191;
	mov.b32 	%r193, 0;
	st.shared.u32 	[%r192+512], %r193;
	st.shared.u32 	[%r192+1536], %r193;
	st.shared.u32 	[%r192+2560], %r193;
	st.shared.u32 	[%r192+3584], %r193;
	st.shared.u32 	[%r192+4608], %r193;
	st.shared.u32 	[%r192+5632], %r193;
	st.shared.u32 	[%r192+6656], %r193;
	st.shared.u32 	[%r192+7680], %r193;
	add.s32 	%r427, %r427, 8;
$L__BB3_23:
	setp.eq.s32 	%p19, %r3, 0;
	@%p19 bra 	$L__BB3_30;
	setp.lt.u32 	%p20, %r4, 3;
	@%p20 bra 	$L__BB3_26;
	shl.b32 	%r194, %r427, 10;
	add.s32 	%r195, %r6, %r194;
	mov.b32 	%r196, 0;
	st.shared.u32 	[%r195+512], %r196;
	st.shared.u32 	[%r195+1536], %r196;
	st.shared.u32 	[%r195+2560], %r196;
	st.shared.u32 	[%r195+3584], %r196;
	add.s32 	%r427, %r427, 4;
$L__BB3_26:
	setp.eq.s32 	%p21, %r5, 0;
	@%p21 bra 	$L__BB3_30;
	setp.eq.s32 	%p22, %r5, 1;
	shl.b32 	%r197, %r427, 10;
	add.s32 	%r38, %r6, %r197;
	mov.b32 	%r198, 0;
	st.shared.u32 	[%r38+512], %r198;
	@%p22 bra 	$L__BB3_30;
	setp.eq.s32 	%p23, %r5, 2;
	mov.b32 	%r199, 0;
	st.shared.u32 	[%r38+1536], %r199;
	@%p23 bra 	$L__BB3_30;
	mov.b32 	%r200, 0;
	st.shared.u32 	[%r38+2560], %r200;
$L__BB3_30:
	bar.sync 	0;
	bar.sync 	0;
	shl.b64 	%rd8, %rd135, 30;
	sub.s64 	%rd24, %rd17, %rd8;
	min.u64 	%rd9, %rd24, 1073741824;
	setp.le.u64 	%p24, %rd9, %rd3;
	@%p24 bra 	$L__BB3_70;
	mov.u64 	%rd136, %rd3;
$L__BB3_32:
	add.s64 	%rd11, %rd136, %rd8;
	sub.s64 	%rd12, %rd17, %rd11;
	setp.lt.u64 	%p25, %rd12, 2048;
	@%p25 bra 	$L__BB3_34;
	add.s64 	%rd27, %rd11, %rd5;
	shl.b64 	%rd28, %rd27, 2;
	add.s64 	%rd29, %rd1, %rd28;
	ld.global.u32 	%r459, [%rd29];
	ld.global.u32 	%r458, [%rd29+512];
	ld.global.u32 	%r457, [%rd29+1024];
	ld.global.u32 	%r456, [%rd29+1536];
	ld.global.u32 	%r455, [%rd29+2048];
	ld.global.u32 	%r454, [%rd29+2560];
	ld.global.u32 	%r453, [%rd29+3072];
	ld.global.u32 	%r452, [%rd29+3584];
	ld.global.u32 	%r451, [%rd29+4096];
	ld.global.u32 	%r450, [%rd29+4608];
	ld.global.u32 	%r449, [%rd29+5120];
	ld.global.u32 	%r448, [%rd29+5632];
	ld.global.u32 	%r447, [%rd29+6144];
	ld.global.u32 	%r446, [%rd29+6656];
	ld.global.u32 	%r445, [%rd29+7168];
	ld.global.u32 	%r444, [%rd29+7680];
	bra.uni 	$L__BB3_66;
$L__BB3_34:
	cvt.u32.u64 	%r202, %rd5;
	cvt.u32.u64 	%r55, %rd12;
	setp.ge.s32 	%p26, %r202, %r55;
	add.s64 	%rd25, %rd11, %rd5;
	shl.b64 	%rd26, %rd25, 2;
	add.s64 	%rd13, %rd1, %rd26;
	mov.b32 	%r459, -1;
	@%p26 bra 	$L__BB3_36;
	ld.global.u32 	%r459, [%rd13];
$L__BB3_36:
	setp.ge.s32 	%p27, %r8, %r55;
	mov.b32 	%r458, -1;
	@%p27 bra 	$L__BB3_38;
	ld.global.u32 	%r458, [%rd13+512];
$L__BB3_38:
	setp.ge.s32 	%p28, %r9, %r55;
	mov.b32 	%r457, -1;
	@%p28 bra 	$L__BB3_40;
	ld.global.u32 	%r457, [%rd13+1024];
$L__BB3_40:
	setp.ge.s32 	%p29, %r10, %r55;
	mov.b32 	%r456, -1;
	@%p29 bra 	$L__BB3_42;
	ld.global.u32 	%r456, [%rd13+1536];
$L__BB3_42:
	setp.ge.s32 	%p30, %r11, %r55;
	mov.b32 	%r455, -1;
	@%p30 bra 	$L__BB3_44;
	ld.global.u32 	%r455, [%rd13+2048];
$L__BB3_44:
	setp.ge.s32 	%p31, %r12, %r55;
	mov.b32 	%r454, -1;
	@%p31 bra 	$L__BB3_46;
	ld.global.u32 	%r454, [%rd13+2560];
$L__BB3_46:
	setp.ge.s32 	%p32, %r13, %r55;
	mov.b32 	%r453, -1;
	@%p32 bra 	$L__BB3_48;
	ld.global.u32 	%r453, [%rd13+3072];
$L__BB3_48:
	mov.u32 	%r210, %tid.x;
	add.s32 	%r211, %r210, 896;
	setp.ge.s32 	%p33, %r211, %r55;
	mov.b32 	%r452, -1;
	@%p33 bra 	$L__BB3_50;
	ld.global.u32 	%r452, [%rd13+3584];
$L__BB3_50:
	or.b32  	%r214, %r210, 1024;
	setp.ge.s32 	%p34, %r214, %r55;
	mov.b32 	%r451, -1;
	@%p34 bra 	$L__BB3_52;
	ld.global.u32 	%r451, [%rd13+4096];
$L__BB3_52:
	add.s32 	%r217, %r210, 1152;
	setp.ge.s32 	%p35, %r217, %r55;
	mov.b32 	%r450, -1;
	@%p35 bra 	$L__BB3_54;
	ld.global.u32 	%r450, [%rd13+4608];
$L__BB3_54:
	setp.ge.s32 	%p36, %r14, %r55;
	mov.b32 	%r449, -1;
	@%p36 bra 	$L__BB3_56;
	ld.global.u32 	%r449, [%rd13+5120];
$L__BB3_56:
	add.s32 	%r221, %r210, 1408;
	setp.ge.s32 	%p37, %r221, %r55;
	mov.b32 	%r448, -1;
	@%p37 bra 	$L__BB3_58;
	ld.global.u32 	%r448, [%rd13+5632];
$L__BB3_58:
	add.s32 	%r224, %r210, 1536;
	setp.ge.s32 	%p38, %r224, %r55;
	mov.b32 	%r447, -1;
	@%p38 bra 	$L__BB3_60;
	ld.global.u32 	%r447, [%rd13+6144];
$L__BB3_60:
	add.s32 	%r227, %r210, 1664;
	setp.ge.s32 	%p39, %r227, %r55;
	mov.b32 	%r446, -1;
	@%p39 bra 	$L__BB3_62;
	ld.global.u32 	%r446, [%rd13+6656];
$L__BB3_62:
	add.s32 	%r230, %r210, 1792;
	setp.ge.s32 	%p40, %r230, %r55;
	mov.b32 	%r445, -1;
	@%p40 bra 	$L__BB3_64;
	ld.global.u32 	%r445, [%rd13+7168];
$L__BB3_64:
	setp.ge.s32 	%p41, %r15, %r55;
	mov.b32 	%r444, -1;
	@%p41 bra 	$L__BB3_66;
	ld.global.u32 	%r444, [%rd13+7680];
$L__BB3_66:
	setp.le.s32 	%p42, %r159, %r158;
	@%p42 bra 	$L__BB3_69;
	mov.b32 	%r460, 0;
	mov.u32 	%r461, %r158;
$L__BB3_68:
	sub.s32 	%r233, %r159, %r461;
	shl.b32 	%r234, %r460, 10;
	mov.u32 	%r235, _ZZN3cub18CUB_300001_SM_10006detail10radix_sort30DeviceRadixSortHistogramKernelINS1_5radix10policy_hubIjNS0_8NullTypeEyE10Policy1000ELNS0_9SortOrderE0EjyNS1_21identity_decomposer_tEEEvPT2_PKT1_SB_iiT3_E12temp_storage;
	add.s32 	%r236, %r235, %r234;
	min.s32 	%r237, %r233, 8;
	mov.b32 	%r238, -1;
	shl.b32 	%r239, %r238, %r237;
	not.b32 	%r240, %r239;
	shr.u32 	%r241, %r459, %r461;
	and.b32  	%r242, %r241, %r240;
	shl.b32 	%r243, %r242, 2;
	add.s32 	%r244, %r236, %r243;
	atom.shared.add.u32 	%r245, [%r244], 1;
	shr.u32 	%r246, %r458, %r461;
	and.b32  	%r247, %r246, %r240;
	shl.b32 	%r248, %r247, 2;
	add.s32 	%r249, %r236, %r248;
	atom.shared.add.u32 	%r250, [%r249], 1;
	shr.u32 	%r251, %r457, %r461;
	and.b32  	%r252, %r251, %r240;
	shl.b32 	%r253, %r252, 2;
	add.s32 	%r254, %r236, %r253;
	atom.shared.add.u32 	%r255, [%r254], 1;
	shr.u32 	%r256, %r456, %r461;
	and.b32  	%r257, %r256, %r240;
	shl.b32 	%r258, %r257, 2;
	add.s32 	%r259, %r236, %r258;
	atom.shared.add.u32 	%r260, [%r259], 1;
	shr.u32 	%r261, %r455, %r461;
	and.b32  	%r262, %r261, %r240;
	shl.b32 	%r263, %r262, 2;
	add.s32 	%r264, %r236, %r263;
	atom.shared.add.u32 	%r265, [%r264], 1;
	shr.u32 	%r266, %r454, %r461;
	and.b32  	%r267, %r266, %r240;
	shl.b32 	%r268, %r267, 2;
	add.s32 	%r269, %r236, %r268;
	atom.shared.add.u32 	%r270, [%r269], 1;
	shr.u32 	%r271, %r453, %r461;
	and.b32  	%r272, %r271, %r240;
	shl.b32 	%r273, %r272, 2;
	add.s32 	%r274, %r236, %r273;
	atom.shared.add.u32 	%r275, [%r274], 1;
	shr.u32 	%r276, %r452, %r461;
	and.b32  	%r277, %r276, %r240;
	shl.b32 	%r278, %r277, 2;
	add.s32 	%r279, %r236, %r278;
	atom.shared.add.u32 	%r280, [%r279], 1;
	shr.u32 	%r281, %r451, %r461;
	and.b32  	%r282, %r281, %r240;
	shl.b32 	%r283, %r282, 2;
	add.s32 	%r284, %r236, %r283;
	atom.shared.add.u32 	%r285, [%r284], 1;
	shr.u32 	%r286, %r450, %r461;
	and.b32  	%r287, %r286, %r240;
	shl.b32 	%r288, %r287, 2;
	add.s32 	%r289, %r236, %r288;
	atom.shared.add.u32 	%r290, [%r289], 1;
	shr.u32 	%r291, %r449, %r461;
	and.b32  	%r292, %r291, %r240;
	shl.b32 	%r293, %r292, 2;
	add.s32 	%r294, %r236, %r293;
	atom.shared.add.u32 	%r295, [%r294], 1;
	shr.u32 	%r296, %r448, %r461;
	and.b32  	%r297, %r296, %r240;
	shl.b32 	%r298, %r297, 2;
	add.s32 	%r299, %r236, %r298;
	atom.shared.add.u32 	%r300, [%r299], 1;
	shr.u32 	%r301, %r447, %r461;
	and.b32  	%r302, %r301, %r240;
	shl.b32 	%r303, %r302, 2;
	add.s32 	%r304, %r236, %r303;
	atom.shared.add.u32 	%r305, [%r304], 1;
	shr.u32 	%r306, %r446, %r461;
	and.b32  	%r307, %r306, %r240;
	shl.b32 	%r308, %r307, 2;
	add.s32 	%r309, %r236, %r308;
	atom.shared.add.u32 	%r310, [%r309], 1;
	shr.u32 	%r311, %r445, %r461;
	and.b32  	%r312, %r311, %r240;
	shl.b32 	%r313, %r312, 2;
	add.s32 	%r314, %r236, %r313;
	atom.shared.add.u32 	%r315, [%r314], 1;
	shr.u32 	%r316, %r444, %r461;
	and.b32  	%r317, %r316, %r240;
	shl.b32 	%r318, %r317, 2;
	add.s32 	%r319, %r236, %r318;
	atom.shared.add.u32 	%r320, [%r319], 1;
	add.s32 	%r461, %r461, 8;
	add.s32 	%r460, %r460, 1;
	setp.lt.s32 	%p43, %r461, %r159;
	@%p43 bra 	$L__BB3_68;
$L__BB3_69:
	add.s64 	%rd136, %rd136, %rd4;
	setp.lt.u64 	%p44, %rd136, %rd9;
	@%p44 bra 	$L__BB3_32;
$L__BB3_70:
	bar.sync 	0;
	@%p1 bra 	$L__BB3_152;
	setp.lt.u32 	%p45, %r1, 7;
	mov.b32 	%r464, 0;
	@%p45 bra 	$L__BB3_90;
	mov.b32 	%r462, 0;
$L__BB3_73:
	.pragma "nounroll";
	shl.b32 	%r323, %r462, 10;
	add.s32 	%r108, %r6, %r323;
	ld.shared.u32 	%r109, [%r108];
	setp.eq.s32 	%p46, %r109, 0;
	@%p46 bra 	$L__BB3_75;
	cvt.u32.u64 	%r324, %rd5;
	shl.b32 	%r325, %r462, 8;
	add.s32 	%r326, %r325, %r324;
	mul.wide.u32 	%rd30, %r326, 8;
	add.s64 	%rd31, %rd2, %rd30;
	cvt.u64.u32 	%rd32, %r109;
	atom.global.add.u64 	%rd33, [%rd31], %rd32;
$L__BB3_75:
	ld.shared.u32 	%r110, [%r108+1024];
	setp.eq.s32 	%p47, %r110, 0;
	@%p47 bra 	$L__BB3_77;
	cvt.u32.u64 	%r327, %rd5;
	shl.b32 	%r328, %r462, 8;
	add.s32 	%r329, %r328, %r327;
	add.s32 	%r330, %r329, 256;
	mul.wide.u32 	%rd34, %r330, 8;
	add.s64 	%rd35, %rd2, %rd34;
	cvt.u64.u32 	%rd36, %r110;
	atom.global.add.u64 	%rd37, [%rd35], %rd36;
$L__BB3_77:
	ld.shared.u32 	%r111, [%r108+2048];
	setp.eq.s32 	%p48, %r111, 0;
	@%p48 bra 	$L__BB3_79;
	cvt.u32.u64 	%r331, %rd5;
	shl.b32 	%r332, %r462, 8;
	add.s32 	%r333, %r332, %r331;
	add.s32 	%r334, %r333, 512;
	mul.wide.u32 	%rd38, %r334, 8;
	add.s64 	%rd39, %rd2, %rd38;
	cvt.u64.u32 	%rd40, %r111;
	atom.global.add.u64 	%rd41, [%rd39], %rd40;
$L__BB3_79:
	ld.shared.u32 	%r112, [%r108+3072];
	setp.eq.s32 	%p49, %r112, 0;
	@%p49 bra 	$L__BB3_81;
	cvt.u32.u64 	%r335, %rd5;
	shl.b32 	%r336, %r462, 8;
	add.s32 	%r337, %r336, %r335;
	add.s32 	%r338, %r337, 768;
	mul.wide.u32 	%rd42, %r338, 8;
	add.s64 	%rd43, %rd2, %rd42;
	cvt.u64.u32 	%rd44, %r112;
	atom.global.add.u64 	%rd45, [%rd43], %rd44;
$L__BB3_81:
	ld.shared.u32 	%r113, [%r108+4096];
	setp.eq.s32 	%p50, %r113, 0;
	@%p50 bra 	$L__BB3_83;
	cvt.u32.u64 	%r339, %rd5;
	shl.b32 	%r340, %r462, 8;
	add.s32 	%r341, %r340, %r339;
	add.s32 	%r342, %r341, 1024;
	mul.wide.u32 	%rd46, %r342, 8;
	add.s64 	%rd47, %rd2, %rd46;
	cvt.u64.u32 	%rd48, %r113;
	atom.global.add.u64 	%rd49, [%rd47], %rd48;
$L__BB3_83:
	ld.shared.u32 	%r114, [%r108+5120];
	setp.eq.s32 	%p51, %r114, 0;
	@%p51 bra 	$L__BB3_85;
	cvt.u32.u64 	%r343, %rd5;
	shl.b32 	%r344, %r462, 8;
	add.s32 	%r345, %r344, %r343;
	add.s32 	%r346, %r345, 1280;
	mul.wide.u32 	%rd50, %r346, 8;
	add.s64 	%rd51, %rd2, %rd50;
	cvt.u64.u32 	%rd52, %r114;
	atom.global.add.u64 	%rd53, [%rd51], %rd52;
$L__BB3_85:
	ld.shared.u32 	%r115, [%r108+6144];
	setp.eq.s32 	%p52, %r115, 0;
	@%p52 bra 	$L__BB3_87;
	cvt.u32.u64 	%r347, %rd5;
	shl.b32 	%r348, %r462, 8;
	add.s32 	%r349, %r348, %r347;
	add.s32 	%r350, %r349, 1536;
	mul.wide.u32 	%rd54, %r350, 8;
	add.s64 	%rd55, %rd2, %rd54;
	cvt.u64.u32 	%rd56, %r115;
	atom.global.add.u64 	%rd57, [%rd55], %rd56;
$L__BB3_87:
	ld.shared.u32 	%r116, [%r108+7168];
	setp.eq.s32 	%p53, %r116, 0;
	@%p53 bra 	$L__BB3_89;
	cvt.u32.u64 	%r351, %rd5;
	shl.b32 	%r352, %r462, 8;
	add.s32 	%r353, %r352, %r351;
	add.s32 	%r354, %r353, 1792;
	mul.wide.u32 	%rd58, %r354, 8;
	add.s64 	%rd59, %rd2, %rd58;
	cvt.u64.u32 	%rd60, %r116;
	atom.global.add.u64 	%rd61, [%rd59], %rd60;
$L__BB3_89:
	add.s32 	%r462, %r462, 8;
	setp.ne.s32 	%p54, %r462, %r16;
	mov.u32 	%r464, %r16;
	@%p54 bra 	$L__BB3_73;
$L__BB3_90:
	add.s32 	%r119, %r5, -1;
	setp.eq.s32 	%p55, %r3, 0;
	@%p55 bra 	$L__BB3_111;
	setp.lt.u32 	%p56, %r4, 3;
	@%p56 bra 	$L__BB3_101;
	shl.b32 	%r355, %r464, 10;
	add.s32 	%r120, %r6, %r355;
	ld.shared.u32 	%r121, [%r120];
	setp.eq.s32 	%p57, %r121, 0;
	@%p57 bra 	$L__BB3_94;
	cvt.u32.u64 	%r356, %rd5;
	shl.b32 	%r357, %r464, 8;
	add.s32 	%r358, %r357, %r356;
	mul.wide.u32 	%rd62, %r358, 8;
	add.s64 	%rd63, %rd2, %rd62;
	cvt.u64.u32 	%rd64, %r121;
	atom.global.add.u64 	%rd65, [%rd63], %rd64;
$L__BB3_94:
	ld.shared.u32 	%r122, [%r120+1024];
	setp.eq.s32 	%p58, %r122, 0;
	@%p58 bra 	$L__BB3_96;
	cvt.u32.u64 	%r359, %rd5;
	shl.b32 	%r360, %r464, 8;
	add.s32 	%r361, %r360, %r359;
	add.s32 	%r362, %r361, 256;
	mul.wide.u32 	%rd66, %r362, 8;
	add.s64 	%rd67, %rd2, %rd66;
	cvt.u64.u32 	%rd68, %r122;
	atom.global.add.u64 	%rd69, [%rd67], %rd68;
$L__BB3_96:
	ld.shared.u32 	%r123, [%r120+2048];
	setp.eq.s32 	%p59, %r123, 0;
	@%p59 bra 	$L__BB3_98;
	cvt.u32.u64 	%r363, %rd5;
	shl.b32 	%r364, %r464, 8;
	add.s32 	%r365, %r364, %r363;
	add.s32 	%r366, %r365, 512;
	mul.wide.u32 	%rd70, %r366, 8;
	add.s64 	%rd71, %rd2, %rd70;
	cvt.u64.u32 	%rd72, %r123;
	atom.global.add.u64 	%rd73, [%rd71], %rd72;
$L__BB3_98:
	ld.shared.u32 	%r124, [%r120+3072];
	setp.eq.s32 	%p60, %r124, 0;
	@%p60 bra 	$L__BB3_100;
	cvt.u32.u64 	%r367, %rd5;
	shl.b32 	%r368, %r464, 8;
	add.s32 	%r369, %r368, %r367;
	add.s32 	%r370, %r369, 768;
	mul.wide.u32 	%rd74, %r370, 8;
	add.s64 	%rd75, %rd2, %rd74;
	cvt.u64.u32 	%rd76, %r124;
	atom.global.add.u64 	%rd77, [%rd75], %rd76;
$L__BB3_100:
	add.s32 	%r464, %r464, 4;
$L__BB3_101:
	setp.eq.s32 	%p61, %r5, 0;
	@%p61 bra 	$L__BB3_111;
	setp.eq.s32 	%p62, %r119, 0;
	@%p62 bra 	$L__BB3_108;
	shl.b32 	%r371, %r464, 10;
	add.s32 	%r127, %r6, %r371;
	ld.shared.u32 	%r128, [%r127];
	setp.eq.s32 	%p63, %r128, 0;
	@%p63 bra 	$L__BB3_105;
	cvt.u32.u64 	%r372, %rd5;
	shl.b32 	%r373, %r464, 8;
	add.s32 	%r374, %r373, %r372;
	mul.wide.u32 	%rd78, %r374, 8;
	add.s64 	%rd79, %rd2, %rd78;
	cvt.u64.u32 	%rd80, %r128;
	atom.global.add.u64 	%rd81, [%rd79], %rd80;
$L__BB3_105:
	ld.shared.u32 	%r129, [%r127+1024];
	setp.eq.s32 	%p64, %r129, 0;
	@%p64 bra 	$L__BB3_107;
	cvt.u32.u64 	%r375, %rd5;
	shl.b32 	%r376, %r464, 8;
	add.s32 	%r377, %r376, %r375;
	add.s32 	%r378, %r377, 256;
	mul.wide.u32 	%rd82, %r378, 8;
	add.s64 	%rd83, %rd2, %rd82;
	cvt.u64.u32 	%rd84, %r129;
	atom.global.add.u64 	%rd85, [%rd83], %rd84;
$L__BB3_107:
	add.s32 	%r464, %r464, 2;
$L__BB3_108:
	setp.eq.s32 	%p65, %r17, 0;
	@%p65 bra 	$L__BB3_111;
	shl.b32 	%r379, %r464, 10;
	add.s32 	%r380, %r6, %r379;
	ld.shared.u32 	%r132, [%r380];
	setp.eq.s32 	%p66, %r132, 0;
	@%p66 bra 	$L__BB3_111;
	cvt.u32.u64 	%r381, %rd5;
	shl.b32 	%r382, %r464, 8;
	add.s32 	%r383, %r382, %r381;
	mul.wide.u32 	%rd86, %r383, 8;
	add.s64 	%rd87, %rd2, %rd86;
	cvt.u64.u32 	%rd88, %r132;
	atom.global.add.u64 	%rd89, [%rd87], %rd88;
$L__BB3_111:
	cvt.u32.u64 	%r384, %rd5;
	setp.gt.u32 	%p67, %r384, 127;
	@%p67 bra 	$L__BB3_152;
	setp.lt.u32 	%p68, %r1, 7;
	mov.b32 	%r468, 0;
	@%p68 bra 	$L__BB3_131;
	mov.b32 	%r466, 0;
$L__BB3_114:
	.pragma "nounroll";
	shl.b32 	%r388, %r466, 10;
	add.s32 	%r134, %r6, %r388;
	ld.shared.u32 	%r135, [%r134+512];
	setp.eq.s32 	%p69, %r135, 0;
	shl.b32 	%r389, %r466, 8;
	add.s32 	%r390, %r389, %r384;
	mul.wide.u32 	%rd90, %r390, 8;
	add.s64 	%rd15, %rd2, %rd90;
	@%p69 bra 	$L__BB3_116;
	cvt.u64.u32 	%rd91, %r135;
	atom.global.add.u64 	%rd92, [%rd15+1024], %rd91;
$L__BB3_116:
	ld.shared.u32 	%r136, [%r134+1536];
	setp.eq.s32 	%p70, %r136, 0;
	@%p70 bra 	$L__BB3_118;
	cvt.u64.u32 	%rd93, %r136;
	atom.global.add.u64 	%rd94, [%rd15+3072], %rd93;
$L__BB3_118:
	ld.shared.u32 	%r137, [%r134+2560];
	setp.eq.s32 	%p71, %r137, 0;
	@%p71 bra 	$L__BB3_120;
	cvt.u64.u32 	%rd95, %r137;
	atom.global.add.u64 	%rd96, [%rd15+5120], %rd95;
$L__BB3_120:
	ld.shared.u32 	%r138, [%r134+3584];
	setp.eq.s32 	%p72, %r138, 0;
	@%p72 bra 	$L__BB3_122;
	cvt.u64.u32 	%rd97, %r138;
	atom.global.add.u64 	%rd98, [%rd15+7168], %rd97;
$L__BB3_122:
	ld.shared.u32 	%r139, [%r134+4608];
	setp.eq.s32 	%p73, %r139, 0;
	@%p73 bra 	$L__BB3_124;
	cvt.u64.u32 	%rd99, %r139;
	atom.global.add.u64 	%rd100, [%rd15+9216], %rd99;
$L__BB3_124:
	ld.shared.u32 	%r140, [%r134+5632];
	setp.eq.s32 	%p74, %r140, 0;
	@%p74 bra 	$L__BB3_126;
	cvt.u64.u32 	%rd101, %r140;
	atom.global.add.u64 	%rd102, [%rd15+11264], %rd101;
$L__BB3_126:
	ld.shared.u32 	%r141, [%r134+6656];
	setp.eq.s32 	%p75, %r141, 0;
	@%p75 bra 	$L__BB3_128;
	cvt.u64.u32 	%rd103, %r141;
	atom.global.add.u64 	%rd104, [%rd15+13312], %rd103;
$L__BB3_128:
	ld.shared.u32 	%r142, [%r134+7680];
	setp.eq.s32 	%p76, %r142, 0;
	@%p76 bra 	$L__BB3_130;
	cvt.u64.u32 	%rd105, %r142;
	atom.global.add.u64 	%rd106, [%rd15+15360], %rd105;
$L__BB3_130:
	add.s32 	%r466, %r466, 8;
	setp.ne.s32 	%p77, %r466, %r16;
	mov.u32 	%r468, %r16;
	@%p77 bra 	$L__BB3_114;
$L__BB3_131:
	setp.eq.s32 	%p78, %r3, 0;
	@%p78 bra 	$L__BB3_152;
	setp.lt.u32 	%p79, %r4, 3;
	@%p79 bra 	$L__BB3_142;
	shl.b32 	%r391, %r468, 10;
	add.s32 	%r145, %r6, %r391;
	ld.shared.u32 	%r146, [%r145+512];
	setp.eq.s32 	%p80, %r146, 0;
	@%p80 bra 	$L__BB3_135;
	shl.b32 	%r393, %r468, 8;
	add.s32 	%r394, %r393, %r384;
	mul.wide.u32 	%rd107, %r394, 8;
	add.s64 	%rd108, %rd2, %rd107;
	cvt.u64.u32 	%rd109, %r146;
	atom.global.add.u64 	%rd110, [%rd108+1024], %rd109;
$L__BB3_135:
	ld.shared.u32 	%r147, [%r145+1536];
	setp.eq.s32 	%p81, %r147, 0;
	@%p81 bra 	$L__BB3_137;
	shl.b32 	%r396, %r468, 8;
	add.s32 	%r397, %r396, %r384;
	add.s32 	%r398, %r397, 256;
	mul.wide.u32 	%rd111, %r398, 8;
	add.s64 	%rd112, %rd2, %rd111;
	cvt.u64.u32 	%rd113, %r147;
	atom.global.add.u64 	%rd114, [%rd112+1024], %rd113;
$L__BB3_137:
	ld.shared.u32 	%r148, [%r145+2560];
	setp.eq.s32 	%p82, %r148, 0;
	@%p82 bra 	$L__BB3_139;
	shl.b32 	%r400, %r468, 8;
	add.s32 	%r401, %r400, %r384;
	add.s32 	%r402, %r401, 512;
	mul.wide.u32 	%rd115, %r402, 8;
	add.s64 	%rd116, %rd2, %rd115;
	cvt.u64.u32 	%rd117, %r148;
	atom.global.add.u64 	%rd118, [%rd116+1024], %rd117;
$L__BB3_139:
	ld.shared.u32 	%r149, [%r145+3584];
	setp.eq.s32 	%p83, %r149, 0;
	@%p83 bra 	$L__BB3_141;
	shl.b32 	%r404, %r468, 8;
	add.s32 	%r405, %r404, %r384;
	add.s32 	%r406, %r405, 768;
	mul.wide.u32 	%rd119, %r406, 8;
	add.s64 	%rd120, %rd2, %rd119;
	cvt.u64.u32 	%rd121, %r149;
	atom.global.add.u64 	%rd122, [%rd120+1024], %rd121;
$L__BB3_141:
	add.s32 	%r468, %r468, 4;
$L__BB3_142:
	setp.eq.s32 	%p84, %r5, 0;
	@%p84 bra 	$L__BB3_152;
	setp.eq.s32 	%p85, %r119, 0;
	@%p85 bra 	$L__BB3_149;
	shl.b32 	%r407, %r468, 10;
	add.s32 	%r152, %r6, %r407;
	ld.shared.u32 	%r153, [%r152+512];
	setp.eq.s32 	%p86, %r153, 0;
	@%p86 bra 	$L__BB3_146;
	shl.b32 	%r409, %r468, 8;
	add.s32 	%r410, %r409, %r384;
	mul.wide.u32 	%rd123, %r410, 8;
	add.s64 	%rd124, %rd2, %rd123;
	cvt.u64.u32 	%rd125, %r153;
	atom.global.add.u64 	%rd126, [%rd124+1024], %rd125;
$L__BB3_146:
	ld.shared.u32 	%r154, [%r152+1536];
	setp.eq.s32 	%p87, %r154, 0;
	@%p87 bra 	$L__BB3_148;
	shl.b32 	%r412, %r468, 8;
	add.s32 	%r413, %r412, %r384;
	add.s32 	%r414, %r413, 256;
	mul.wide.u32 	%rd127, %r414, 8;
	add.s64 	%rd128, %rd2, %rd127;
	cvt.u64.u32 	%rd129, %r154;
	atom.global.add.u64 	%rd130, [%rd128+1024], %rd129;
$L__BB3_148:
	add.s32 	%r468, %r468, 2;
$L__BB3_149:
	setp.eq.s32 	%p88, %r17, 0;
	@%p88 bra 	$L__BB3_152;
	shl.b32 	%r415, %r468, 10;
	add.s32 	%r416, %r6, %r415;
	ld.shared.u32 	%r157, [%r416+512];
	setp.eq.s32 	%p89, %r157, 0;
	@%p89 bra 	$L__BB3_152;
	shl.b32 	%r418, %r468, 8;
	add.s32 	%r419, %r418, %r384;
	mul.wide.u32 	%rd131, %r419, 8;
	add.s64 	%rd132, %rd2, %rd131;
	cvt.u64.u32 	%rd133, %r157;
	atom.global.add.u64 	%rd134, [%rd132+1024], %rd133;
$L__BB3_152:
	bar.sync 	0;
	add.s64 	%rd135, %rd135, 1;
	setp.ne.s64 	%p90, %rd135, %rd6;
	@%p90 bra 	$L__BB3_2;
$L__BB3_153:
	ret;

}
	// .globl	_ZN3cub18CUB_300001_SM_10006detail10radix_sort33DeviceRadixSortExclusiveSumKernelINS1_5radix10policy_hubIjNS0_8NullTypeEyE10Policy1000EyEEvPT0_
.visible .entry _ZN3cub18CUB_300001_SM_10006detail10radix_sort33DeviceRadixSortExclusiveSumKernelINS1_5radix10policy_hubIjNS0_8NullTypeEyE10Policy1000EyEEvPT0_(
	.param .u64 .ptr .align 1 _ZN3cub18CUB_300001_SM_10006detail10radix_sort33DeviceRadixSortExclusiveSumKernelINS1_5radix10policy_hubIjNS0_8NullTypeEyE10Policy1000EyEEvPT0__param_0
)
{
	.reg .pred 	%p<4>;
	.reg .b32 	%r<28>;
	.reg .b64 	%rd<54>;
	// demoted variable
	.shared .align 16 .b8 _ZZN3cub18CUB_300001_SM_10006detail10radix_sort33DeviceRadixSortExclusiveSumKernelINS1_5radix10policy_hubIjNS0_8NullTypeEyE10Policy1000EyEEvPT0_E12temp_storage[2336];
	ld.param.u64 	%rd5, [_ZN3cub18CUB_300001_SM_10006detail10radix_sort33DeviceRadixSortExclusiveSumKernelINS1_5radix10policy_hubIjNS0_8NullTypeEyE10Policy1000EyEEvPT0__param_0];
	cvta.to.global.u64 	%rd6, %rd5;
	mov.u32 	%r3, %ctaid.x;
	shl.b32 	%r4, %r3, 8;
	mov.u32 	%r1, %tid.x;
	setp.gt.u32 	%p1, %r1, 255;
	add.s32 	%r5, %r4, %r1;
	mul.wide.s32 	%rd7, %r5, 8;
	add.s64 	%rd1, %rd6, %rd7;
	@%p1 bra 	$L__BB4_2;
	ld.global.u64 	%rd53, [%rd1];
$L__BB4_2:
	shr.u32 	%r6, %r1, 3;
	add.s32 	%r7, %r6, %r1;
	shl.b32 	%r8, %r7, 3;
	mov.u32 	%r9, _ZZN3cub18CUB_300001_SM_10006detail10radix_sort33DeviceRadixSortExclusiveSumKernelINS1_5radix10policy_hubIjNS0_8NullTypeEyE10Policy1000EyEEvPT0_E12temp_storage;
	add.s32 	%r10, %r9, %r8;
	add.s32 	%r2, %r10, 16;
	st.shared.u64 	[%r10+16], %rd53;
	bar.sync 	0;
	setp.gt.u32 	%p2, %r1, 31;
	@%p2 bra 	$L__BB4_4;
	mad.lo.s32 	%r27, %r1, 72, %r9;
	ld.shared.u64 	%rd23, [%r27+16];
	ld.shared.u64 	%rd24, [%r27+24];
	ld.shared.u64 	%rd25, [%r27+32];
	ld.shared.u64 	%rd26, [%r27+40];
	ld.shared.u64 	%rd27, [%r27+48];
	ld.shared.u64 	%rd28, [%r27+56];
	ld.shared.u64 	%rd29, [%r27+64];
	ld.shared.u64 	%rd30, [%r27+72];
	add.s64 	%rd31, %rd24, %rd23;
	add.s64 	%rd32, %rd31, %rd25;
	add.s64 	%rd33, %rd32, %rd26;
	add.s64 	%rd34, %rd33, %rd27;
	add.s64 	%rd35, %rd34, %rd28;
	add.s64 	%rd36, %rd35, %rd29;
	add.s64 	%rd10, %rd36, %rd30;
	mov.b32 	%r11, 1;
	mov.b32 	%r24, 0;
	mov.b32 	%r25, -1;
	// begin inline asm
	{  .reg .u64 r0;  .reg .u32 lo;  .reg .u32 hi;  .reg .pred p;  mov.b64 {lo, hi}, %rd10;  shfl.sync.up.b32 lo|p, lo, %r11, %r24, %r25;  shfl.sync.up.b32 hi|p, hi, %r11, %r24, %r25;  mov.b64 r0, {lo, hi};  @p add.u64 r0, r0, %rd10;  mov.u64 %rd8, r0;}
	// end inline asm
	mov.b32 	%r14, 2;
	// begin inline asm
	{  .reg .u64 r0;  .reg .u32 lo;  .reg .u32 hi;  .reg .pred p;  mov.b64 {lo, hi}, %rd8;  shfl.sync.up.b32 lo|p, lo, %r14, %r24, %r25;  shfl.sync.up.b32 hi|p, hi, %r14, %r24, %r25;  mov.b64 r0, {lo, hi};  @p add.u64 r0, r0, %rd8;  mov.u64 %rd11, r0;}
	// end inline asm
	mov.b32 	%r17, 4;
	// begin inline asm
	{  .reg .u64 r0;  .reg .u32 lo;  .reg .u32 hi;  .reg .pred p;  mov.b64 {lo, hi}, %rd11;  shfl.sync.up.b32 lo|p, lo, %r17, %r24, %r25;  shfl.sync.up.b32 hi|p, hi, %r17, %r24, %r25;  mov.b64 r0, {lo, hi};  @p add.u64 r0, r0, %rd11;  mov.u64 %rd14, r0;}
	// end inline asm
	mov.b32 	%r20, 8;
	// begin inline asm
	{  .reg .u64 r0;  .reg .u32 lo;  .reg .u32 hi;  .reg .pred p;  mov.b64 {lo, hi}, %rd14;  shfl.sync.up.b32 lo|p, lo, %r20, %r24, %r25;  shfl.sync.up.b32 hi|p, hi, %r20, %r24, %r25;  mov.b64 r0, {lo, hi};  @p add.u64 r0, r0, %rd14;  mov.u64 %rd17, r0;}
	// end inline asm
	mov.b32 	%r23, 16;
	// begin inline asm
	{  .reg .u64 r0;  .reg .u32 lo;  .reg .u32 hi;  .reg .pred p;  mov.b64 {lo, hi}, %rd17;  shfl.sync.up.b32 lo|p, lo, %r23, %r24, %r25;  shfl.sync.up.b32 hi|p, hi, %r23, %r24, %r25;  mov.b64 r0, {lo, hi};  @p add.u64 r0, r0, %rd17;  mov.u64 %rd20, r0;}
	// end inline asm
	sub.s64 	%rd37, %rd20, %rd10;
	ld.shared.u64 	%rd38, [%r27+16];
	ld.shared.u64 	%rd39, [%r27+24];
	ld.shared.u64 	%rd40, [%r27+32];
	ld.shared.u64 	%rd41, [%r27+40];
	ld.shared.u64 	%rd42, [%r27+48];
	ld.shared.u64 	%rd43, [%r27+56];
	ld.shared.u64 	%rd44, [%r27+64];
	add.s64 	%rd45, %rd38, %rd37;
	add.s64 	%rd46, %rd39, %rd45;
	add.s64 	%rd47, %rd40, %rd46;
	add.s64 	%rd48, %rd41, %rd47;
	add.s64 	%rd49, %rd42, %rd48;
	add.s64 	%rd50, %rd43, %rd49;
	add.s64 	%rd51, %rd44, %rd50;
	st.shared.u64 	[%r27+16], %rd37;
	st.shared.u64 	[%r27+24], %rd45;
	st.shared.u64 	[%r27+32], %rd46;
	st.shared.u64 	[%r27+40], %rd47;
	st.shared.u64 	[%r27+48], %rd48;
	st.shared.u64 	[%r27+56], %rd49;
	st.shared.u64 	[%r27+64], %rd50;
	st.shared.u64 	[%r27+72], %rd51;
$L__BB4_4:
	setp.gt.u32 	%p3, %r1, 255;
	bar.sync 	0;
	@%p3 bra 	$L__BB4_6;
	ld.shared.u64 	%rd52, [%r2];
	st.global.u64 	[%rd1], %rd52;
$L__BB4_6:
	ret;

}
	// .globl	_ZN3cub18CUB_300001_SM_10006detail10radix_sort29DeviceRadixSortOnesweepKernelINS1_5radix10policy_hubIjNS0_8NullTypeEyE10Policy1000ELNS0_9SortOrderE0EjS6_yiiNS1_21identity_decomposer_tEEEvPT5_SC_PT3_PKSD_PT1_PKSH_PT2_PKSL_T4_iiT6_
.visible .entry _ZN3cub18CUB_300001_SM_10006detail10radix_sort29DeviceRadixSortOnesweepKernelINS1_5radix10policy_hubIjNS0_8NullTypeEyE10Policy1000ELNS0_9SortOrderE0EjS6_yiiNS1_21identity_decomposer_tEEEvPT5_SC_PT3_PKSD_PT1_PKSH_PT2_PKSL_T4_iiT6_(
	.param .u64 .ptr .align 1 _ZN3cub18CUB_300001_SM_10006detail10radix_sort29DeviceRadixSortOnesweepKernelINS1_5radix10policy_hubIjNS0_8NullTypeEyE10Policy1000ELNS0_9SortOrderE0EjS6_yiiNS1_21identity_decomposer_tEEEvPT5_SC_PT3_PKSD_PT1_PKSH_PT2_PKSL_T4_iiT6__param_0,
	.param .u64 .ptr .align 1 _ZN3cub18CUB_300001_SM_10006detail10radix_sort29DeviceRadixSortOnesweepKernelINS1_5radix10policy_hubIjNS0_8NullTypeEyE10Policy1000ELNS0_9SortOrderE0EjS6_yiiNS1_21identity_decomposer_tEEEvPT5_SC_PT3_PKSD_PT1_PKSH_PT2_PKSL_T4_iiT6__param_1,
	.param .u64 .ptr .align 1 _ZN3cub18CUB_300001_SM_10006detail10radix_sort29DeviceRadixSortOnesweepKernelINS1_5radix10policy_hubIjNS0_8NullTypeEyE10Policy1000ELNS0_9SortOrderE0EjS6_yiiNS1_21identity_decomposer_tEEEvPT5_SC_PT3_PKSD_PT1_PKSH_PT2_PKSL_T4_iiT6__param_2,
	.param .u64 .ptr .align 1 _ZN3cub18CUB_300001_SM_10006detail10radix_sort29DeviceRadixSortOnesweepKernelINS1_5radix10policy_hubIjNS0_8NullTypeEyE10Policy1000ELNS0_9SortOrderE0EjS6_yiiNS1_21identity_decomposer_tEEEvPT5_SC_PT3_PKSD_PT1_PKSH_PT2_PKSL_T4_iiT6__param_3,
	.param .u64 .ptr .align 1 _ZN3cub18CUB_300001_SM_10006detail10radix_sort29DeviceRadixSortOnesweepKernelINS1_5radix10policy_hubIjNS0_8NullTypeEyE10Policy1000ELNS0_9SortOrderE0EjS6_yiiNS1_21identity_decomposer_tEEEvPT5_SC_PT3_PKSD_PT1_PKSH_PT2_PKSL_T4_iiT6__param_4,
	.param .u64 .ptr .align 1 _ZN3cub18CUB_300001_SM_10006detail10radix_sort29DeviceRadixSortOnesweepKernelINS1_5radix10policy_hubIjNS0_8NullTypeEyE10Policy1000ELNS0_9SortOrderE0EjS6_yiiNS1_21identity_decomposer_tEEEvPT5_SC_PT3_PKSD_PT1_PKSH_PT2_PKSL_T4_iiT6__param_5,
	.param .u64 .ptr .align 1 _ZN3cub18CUB_300001_SM_10006detail10radix_sort29DeviceRadixSortOnesweepKernelINS1_5radix10policy_hubIjNS0_8NullTypeEyE10Policy1000ELNS0_9SortOrderE0EjS6_yiiNS1_21identity_decomposer_tEEEvPT5_SC_PT3_PKSD_PT1_PKSH_PT2_PKSL_T4_iiT6__param_6,
	.param .u64 .ptr .align 1 _ZN3cub18CUB_300001_SM_10006detail10radix_sort29DeviceRadixSortOnesweepKernelINS1_5radix10policy_hubIjNS0_8NullTypeEyE10Policy1000ELNS0_9SortOrderE0EjS6_yiiNS1_21identity_decomposer_tEEEvPT5_SC_PT3_PKSD_PT1_PKSH_PT2_PKSL_T4_iiT6__param_7,
	.param .u32 _ZN3cub18CUB_300001_SM_10006detail10radix_sort29DeviceRadixSortOnesweepKernelINS1_5radix10policy_hubIjNS0_8NullTypeEyE10Policy1000ELNS0_9SortOrderE0EjS6_yiiNS1_21identity_decomposer_tEEEvPT5_SC_PT3_PKSD_PT1_PKSH_PT2_PKSL_T4_iiT6__param_8,
	.param .u32 _ZN3cub18CUB_300001_SM_10006detail10radix_sort29DeviceRadixSortOnesweepKernelINS1_5radix10policy_hubIjNS0_8NullTypeEyE10Policy1000ELNS0_9SortOrderE0EjS6_yiiNS1_21identity_decomposer_tEEEvPT5_SC_PT3_PKSD_PT1_PKSH_PT2_PKSL_T4_iiT6__param_9,
	.param .u32 _ZN3cub18CUB_300001_SM_10006detail10radix_sort29DeviceRadixSortOnesweepKernelINS1_5radix10policy_hubIjNS0_8NullTypeEyE10Policy1000ELNS0_9SortOrderE0EjS6_yiiNS1_21identity_decomposer_tEEEvPT5_SC_PT3_PKSD_PT1_PKSH_PT2_PKSL_T4_iiT6__param_10,
	.param .align 1 .b8 _ZN3cub18CUB_300001_SM_10006detail10radix_sort29DeviceRadixSortOnesweepKernelINS1_5radix10policy_hubIjNS0_8NullTypeEyE10Policy1000ELNS0_9SortOrderE0EjS6_yiiNS1_21identity_decomposer_tEEEvPT5_SC_PT3_PKSD_PT1_PKSH_PT2_PKSL_T4_iiT6__param_11[1]
)
.maxntid 384
{
	.reg .pred 	%p<143>;
	.reg .b32 	%r<1708>;
	.reg .b64 	%rd<242>;
	// demoted variable
	.shared .align 16 .b8 _ZZN3cub18CUB_300001_SM_10006detail10radix_sort29DeviceRadixSortOnesweepKernelINS1_5radix10policy_hubIjNS0_8NullTypeEyE10Policy1000ELNS0_9SortOrderE0EjS6_yiiNS1_21identity_decomposer_tEEEvPT5_SC_PT3_PKSD_PT1_PKSH_PT2_PKSL_T4_iiT6_E1s[31232];
	ld.param.u64 	%rd18, [_ZN3cub18CUB_300001_SM_10006detail10radix_sort29DeviceRadixSortOnesweepKernelINS1_5radix10policy_hubIjNS0_8NullTypeEyE10Policy1000ELNS0_9SortOrderE0EjS6_yiiNS1_21identity_decomposer_tEEEvPT5_SC_PT3_PKSD_PT1_PKSH_PT2_PKSL_T4_iiT6__param_1];
	ld.param.u64 	%rd22, [_ZN3cub18CUB_300001_SM_10006detail10radix_sort29DeviceRadixSortOnesweepKernelINS1_5radix10policy_hubIjNS0_8NullTypeEyE10Policy1000ELNS0_9SortOrderE0EjS6_yiiNS1_21identity_decomposer_tEEEvPT5_SC_PT3_PKSD_PT1_PKSH_PT2_PKSL_T4_iiT6__param_5];
	ld.param.u32 	%r247, [_ZN3cub18CUB_300001_SM_10006detail10radix_sort29DeviceRadixSortOnesweepKernelINS1_5radix10policy_hubIjNS0_8NullTypeEyE10Policy1000ELNS0_9SortOrderE0EjS6_yiiNS1_21identity_decomposer_tEEEvPT5_SC_PT3_PKSD_PT1_PKSH_PT2_PKSL_T4_iiT6__param_10];
	cvta.to.global.u64 	%rd1, %rd22;
	mov.u32 	%r1, %tid.x;
	shr.u32 	%r2, %r1, 5;
	// begin inline asm
	mov.u32 %r248, %laneid;
	// end inline asm
	setp.ne.s32 	%p1, %r1, 0;
	@%p1 bra 	$L__BB5_2;
	cvta.to.global.u64 	%rd23, %rd18;
	atom.global.add.u32 	%r249, [%rd23], 1;
	st.shared.u32 	[_ZZN3cub18CUB_300001_SM_10006detail10radix_sort29DeviceRadixSortOnesweepKernelINS1_5radix10policy_hubIjNS0_8NullTypeEyE10Policy1000ELNS0_9SortOrderE0EjS6_yiiNS1_21identity_decomposer_tEEEvPT5_SC_PT3_PKSD_PT1_PKSH_PT2_PKSL_T4_iiT6_E1s+29184], %r249;
$L__BB5_2:
	ld.param.u32 	%r1582, [_ZN3cub18CUB_300001_SM_10006detail10radix_sort29DeviceRadixSortOnesweepKernelINS1_5radix10policy_hubIjNS0_8NullTypeEyE10Policy1000ELNS0_9SortOrderE0EjS6_yiiNS1_21identity_decomposer_tEEEvPT5_SC_PT3_PKSD_PT1_PKSH_PT2_PKSL_T4_iiT6__param_8];
	bar.sync 	0;
	ld.shared.u32 	%r4, [_ZZN3cub18CUB_300001_SM_10006detail10radix_sort29DeviceRadixSortOnesweepKernelINS1_5radix10policy_hubIjNS0_8NullTypeEyE10Policy1000ELNS0_9SortOrderE0EjS6_yiiNS1_21identity_decomposer_tEEEvPT5_SC_PT3_PKSD_PT1_PKSH_PT2_PKSL_T4_iiT6_E1s+29184];
	mul.lo.s32 	%r250, %r4, 7296;
	add.s32 	%r251, %r250, 7296;
	setp.gt.s32 	%p2, %r251, %r1582;
	cvt.s64.s32 	%rd2, %r250;
	@%p2 bra 	$L__BB5_4;
	and.b32  	%r252, %r1, 31;
	and.b32  	%r253, %r1, 992;
	mul.lo.s32 	%r254, %r253, 19;
	or.b32  	%r255, %r254, %r252;
	cvt.u64.u32 	%rd24, %r255;
	add.s64 	%rd25, %rd24, %rd2;
	shl.b64 	%rd26, %rd25, 2;
	add.s64 	%rd27, %rd1, %rd26;
	ld.global.u32 	%r1653, [%rd27];
	ld.global.u32 	%r1654, [%rd27+128];
	ld.global.u32 	%r1655, [%rd27+256];
	ld.global.u32 	%r1656, [%rd27+384];
	ld.global.u32 	%r1657, [%rd27+512];
	ld.global.u32 	%r1658, [%rd27+640];
	ld.global.u32 	%r1659, [%rd27+768];
	ld.global.u32 	%r1660, [%rd27+896];
	ld.global.u32 	%r1661, [%rd27+1024];
	ld.global.u32 	%r1662, [%rd27+1152];
	ld.global.u32 	%r1663, [%rd27+1280];
	ld.global.u32 	%r1664, [%rd27+1408];
	ld.global.u32 	%r1665, [%rd27+1536];
	ld.global.u32 	%r1666, [%rd27+1664];
	ld.global.u32 	%r1667, [%rd27+1792];
	ld.global.u32 	%r1668, [%rd27+1920];
	ld.global.u32 	%r1669, [%rd27+2048];
	ld.global.u32 	%r1670, [%rd27+2176];
	ld.global.u32 	%r1671, [%rd27+2304];
	bra.uni 	$L__BB5_42;
$L__BB5_4:
	ld.param.u32 	%r1583, [_ZN3cub18CUB_300001_SM_10006detail10radix_sort29DeviceRadixSortOnesweepKernelINS1_5radix10policy_hubIjNS0_8NullTypeEyE10Policy1000ELNS0_9SortOrderE0EjS6_yiiNS1_21identity_decomposer_tEEEvPT5_SC_PT3_PKSD_PT1_PKSH_PT2_PKSL_T4_iiT6__param_8];
	cvt.u32.u64 	%r257, %rd2;
	sub.s32 	%r24, %r1583, %r257;
	and.b32  	%r258, %r1, 31;
	and.b32  	%r259, %r1, 992;
	mul.lo.s32 	%r260, %r259, 19;
	or.b32  	%r25, %r260, %r258;
	setp.ge.s32 	%p3, %r25, %r24;
	cvt.u64.u32 	%rd28, %r25;
	add.s64 	%rd29, %rd28, %rd2;
	shl.b64 	%rd30, %rd29, 2;
	add.s64 	%rd3, %rd1, %rd30;
	mov.b32 	%r1653, -1;
	@%p3 bra 	$L__BB5_6;
	ld.global.u32 	%r1653, [%rd3];
$L__BB5_6:
	add.s32 	%r262, %r25, 32;
	setp.ge.s32 	%p4, %r262, %r24;
	mov.b32 	%r1654, -1;
	@%p4 bra 	$L__BB5_8;
	ld.global.u32 	%r1654, [%rd3+128];
$L__BB5_8:
	add.s32 	%r264, %r25, 64;
	setp.ge.s32 	%p5, %r264, %r24;
	mov.b32 	%r1655, -1;
	@%p5 bra 	$L__BB5_10;
	ld.global.u32 	%r1655, [%rd3+256];
$L__BB5_10:
	add.s32 	%r266, %r25, 96;
	setp.ge.s32 	%p6, %r266, %r24;
	mov.b32 	%r1656, -1;
	@%p6 bra 	$L__BB5_12;
	ld.global.u32 	%r1656, [%rd3+384];
$L__BB5_12:
	add.s32 	%r268, %r25, 128;
	setp.ge.s32 	%p7, %r268, %r24;
	mov.b32 	%r1657, -1;
	@%p7 bra 	$L__BB5_14;
	ld.global.u32 	%r1657, [%rd3+512];
$L__BB5_14:
	add.s32 	%r270, %r25, 160;
	setp.ge.s32 	%p8, %r270, %r24;
	mov.b32 	%r1658, -1;
	@%p8 bra 	$L__BB5_16;
	ld.global.u32 	%r1658, [%rd3+640];
$L__BB5_16:
	add.s32 	%r272, %r25, 192;
	setp.ge.s32 	%p9, %r272, %r24;
	mov.b32 	%r1659, -1;
	@%p9 bra 	$L__BB5_18;
	ld.global.u32 	%r1659, [%rd3+768];
$L__BB5_18:
	add.s32 	%r274, %r25, 224;
	setp.ge.s32 	%p10, %r274, %r24;
	mov.b32 	%r1660, -1;
	@%p10 bra 	$L__BB5_20;
	ld.global.u32 	%r1660, [%rd3+896];
$L__BB5_20:
	add.s32 	%r276, %r25, 256;
	setp.ge.s32 	%p11, %r276, %r24;
	mov.b32 	%r1661, -1;
	@%p11 bra 	$L__BB5_22;
	ld.global.u32 	%r1661, [%rd3+1024];
$L__BB5_22:
	add.s32 	%r278, %r25, 288;
	setp.ge.s32 	%p12, %r278, %r24;
	mov.b32 	%r1662, -1;
	@%p12 bra 	$L__BB5_24;
	ld.global.u32 	%r1662, [%rd3+1152];
$L__BB5_24:
	add.s32 	%r280, %r25, 320;
	setp.ge.s32 	%p13, %r280, %r24;
	mov.b32 	%r1663, -1;
	@%p13 bra 	$L__BB5_26;
	ld.global.u32 	%r1663, [%rd3+1280];
$L__BB5_26:
	add.s32 	%r282, %r25, 352;
	setp.ge.s32 	%p14, %r282, %r24;
	mov.b32 	%r1664, -1;
	@%p14 bra 	$L__BB5_28;
	ld.global.u32 	%r1664, [%rd3+1408];
$L__BB5_28:
	add.s32 	%r284, %r25, 384;
	setp.ge.s32 	%p15, %r284, %r24;
	mov.b32 	%r1665, -1;
	@%p15 bra 	$L__BB5_30;
	ld.global.u32 	%r1665, [%rd3+1536];
$L__BB5_30:
	add.s32 	%r286, %r25, 416;
	setp.ge.s32 	%p16, %r286, %r24;
	mov.b32 	%r1666, -1;
	@%p16 bra 	$L__BB5_32;
	ld.global.u32 	%r1666, [%rd3+1664];
$L__BB5_32:
	add.s32 	%r288, %r25, 448;
	setp.ge.s32 	%p17, %r288, %r24;
	mov.b32 	%r1667, -1;
	@%p17 bra 	$L__BB5_34;
	ld.global.u32 	%r1667, [%rd3+1792];
$L__BB5_34:
	add.s32 	%r290, %r25, 480;
	setp.ge.s32 	%p18, %r290, %r24;
	mov.b32 	%r1668, -1;
	@%p18 bra 	$L__BB5_36;
	ld.global.u32 	%r1668, [%rd3+1920];
$L__BB5_36:
	add.s32 	%r292, %r25, 512;
	setp.ge.s32 	%p19, %r292, %r24;
	mov.b32 	%r1669, -1;
	@%p19 bra 	$L__BB5_38;
	ld.global.u32 	%r1669, [%rd3+2048];
$L__BB5_38:
	add.s32 	%r294, %r25, 544;
	setp.ge.s32 	%p20, %r294, %r24;
	mov.b32 	%r1670, -1;
	@%p20 bra 	$L__BB5_40;
	ld.global.u32 	%r1670, [%rd3+2176];
$L__BB5_40:
	add.s32 	%r296, %r25, 576;
	setp.ge.s32 	%p21, %r296, %r24;
	mov.b32 	%r1671, -1;
	@%p21 bra 	$L__BB5_42;
	ld.global.u32 	%r1671, [%rd3+2304];
$L__BB5_42:
	mov.b32 	%r297, -1;
	shl.b32 	%r298, %r297, %r247;
	not.b32 	%r82, %r298;
	shl.b32 	%r299, %r2, 10;
	mov.u32 	%r300, _ZZN3cub18CUB_300001_SM_10006detail10radix_sort29DeviceRadixSortOnesweepKernelINS1_5radix10policy_hubIjNS0_8NullTypeEyE10Policy1000ELNS0_9SortOrderE0EjS6_yiiNS1_21identity_decomposer_tEEEvPT5_SC_PT3_PKSD_PT1_PKSH_PT2_PKSL_T4_iiT6_E1s;
	add.s32 	%r83, %r300, %r299;
	setp.gt.s32 	%p22, %r248, 255;
	@%p22 bra 	$L__BB5_55;
	max.s32 	%r301, %r248, 224;
	sub.s32 	%r302, %r301, %r248;
	add.s32 	%r303, %r302, 31;
	shr.u32 	%r304, %r303, 5;
	add.s32 	%r84, %r304, 1;
	and.b32  	%r85, %r84, 15;
	setp.lt.u32 	%p23, %r303, 480;
	mov.u32 	%r1675, %r248;
	@%p23 bra 	$L__BB5_46;
	and.b32  	%r305, %r84, 268435440;
	neg.s32 	%r1673, %r305;
	shl.b32 	%r307, %r248, 2;
	add.s32 	%r308, %r299, %r307;
	add.s32 	%r310, %r308, %r300;
	add.s32 	%r1672, %r310, 1024;
	mov.u32 	%r1675, %r248;
$L__BB5_45:
	.pragma "nounroll";
	mov.b32 	%r311, 0;
	st.shared.u32 	[%r1672+-1024], %r311;
	st.shared.u32 	[%r1672+-896], %r311;
	st.shared.u32 	[%r1672+-768], %r311;
	st.shared.u32 	[%r1672+-640], %r311;
	st.shared.u32 	[%r1672+-512], %r311;
	st.shared.u32 	[%r1672+-384], %r311;
	st.shared.u32 	[%r1672+-256], %r311;
	st.shared.u32 	[%r1672+-128], %r311;
	st.shared.u32 	[%r1672], %r311;
	st.shared.u32 	[%r1672+128], %r311;
	st.shared.u32 	[%r1672+256], %r311;
	st.shared.u32 	[%r1672+384], %r311;
	st.shared.u32 	[%r1672+512], %r311;
	st.shared.u32 	[%r1672+640], %r311;
	st.shared.u32 	[%r1672+768], %r311;
	st.shared.u32 	[%r1672+896], %r311;
	add.s32 	%r1675, %r1675, 512;
	add.s32 	%r1673, %r1673, 16;
	add.s32 	%r1672, %r1672, 2048;
	setp.ne.s32 	%p24, %r1673, 0;
	@%p24 bra 	$L__BB5_45;
$L__BB5_46:
	setp.eq.s32 	%p25, %r85, 0;
	@%p25 bra 	$L__BB5_55;
	and.b32  	%r95, %r84, 7;
	setp.lt.u32 	%p26, %r85, 8;
	@%p26 bra 	$L__BB5_49;
	shl.b32 	%r312, %r1675, 2;
	add.s32 	%r313, %r83, %r312;
	mov.b32 	%r314, 0;
	st.shared.u32 	[%r313], %r314;
	st.shared.u32 	[%r313+128], %r314;
	st.shared.u32 	[%r313+256], %r314;
	st.shared.u32 	[%r313+384], %r314;
	st.shared.u32 	[%r313+512], %r314;
	st.shared.u32 	[%r313+640], %r314;
	st.shared.u32 	[%r313+768], %r314;
	st.shared.u32 	[%r313+896], %r314;
	add.s32 	%r1675, %r1675, 256;
$L__BB5_49:
	setp.eq.s32 	%p27, %r95, 0;
	@%p27 bra 	$L__BB5_55;
	and.b32  	%r98, %r84, 3;
	setp.lt.u32 	%p28, %r95, 4;
	@%p28 bra 	$L__BB5_52;
	shl.b32 	%r315, %r1675, 2;
	add.s32 	%r316, %r83, %r315;
	mov.b32 	%r317, 0;
	st.shared.u32 	[%r316], %r317;
	st.shared.u32 	[%r316+128], %r317;
	st.shared.u32 	[%r316+256], %r317;
	st.shared.u32 	[%r316+384], %r317;
	add.s32 	%r1675, %r1675, 128;
$L__BB5_52:
	setp.eq.s32 	%p29, %r98, 0;
	@%p29 bra 	$L__BB5_55;
	shl.b32 	%r319, %r1675, 2;
	add.s32 	%r320, %r299, %r319;
	add.s32 	%r1679, %r300, %r320;
	neg.s32 	%r1678, %r98;
$L__BB5_54:
	.pragma "nounroll";
	mov.b32 	%r322, 0;
	st.shared.u32 	[%r1679], %r322;
	add.s32 	%r1679, %r1679, 128;
	add.s32 	%r1678, %r1678, 1;
	setp.ne.s32 	%p30, %r1678, 0;
	@%p30 bra 	$L__BB5_54;
$L__BB5_55:
	ld.param.u32 	%r1590, [_ZN3cub18CUB_300001_SM_10006detail10radix_sort29DeviceRadixSortOnesweepKernelINS1_5radix10policy_hubIjNS0_8NullTypeEyE10Policy1000ELNS0_9SortOrderE0EjS6_yiiNS1_21identity_decomposer_tEEEvPT5_SC_PT3_PKSD_PT1_PKSH_PT2_PKSL_T4_iiT6__param_9];
	bar.warp.sync 	-1;
	shr.u32 	%r324, %r1653, %r1590;
	and.b32  	%r107, %r324, %r82;
	shl.b32 	%r325, %r1, 5;
	and.b32  	%r326, %r325, 31744;
	mov.u32 	%r327, _ZZN3cub18CUB_300001_SM_10006detail10radix_sort29DeviceRadixSortOnesweepKernelINS1_5radix10policy_hubIjNS0_8NullTypeEyE10Policy1000ELNS0_9SortOrderE0EjS6_yiiNS1_21identity_decomposer_tEEEvPT5_SC_PT3_PKSD_PT1_PKSH_PT2_PKSL_T4_iiT6_E1s;
	add.s32 	%r328, %r327, %r326;
	shl.b32 	%r329, %r107, 2;
	add.s32 	%r108, %r328, %r329;
	atom.shared.add.u32 	%r330, [%r108], 1;
	shr.u32 	%r331, %r1654, %r1590;
	and.b32  	%r332, %r331, %r82;
	shl.b32 	%r333, %r332, 2;
	add.s32 	%r109, %r328, %r333;
	atom.shared.add.u32 	%r334, [%r109], 1;
	shr.u32 	%r335, %r1655, %r1590;
	and.b32  	%r336, %r335, %r82;
	shl.b32 	%r337, %r336, 2;
	add.s32 	%r110, %r328, %r337;
	atom.shared.add.u32 	%r338, [%r110], 1;
	shr.u32 	%r339, %r1656, %r1590;
	and.b32  	%r340, %r339, %r82;
	shl.b32 	%r341, %r340, 2;
	add.s32 	%r111, %r328, %r341;
	atom.shared.add.u32 	%r342, [%r111], 1;
	shr.u32 	%r343, %r1657, %r1590;
	and.b32  	%r344, %r343, %r82;
	shl.b32 	%r345, %r344, 2;
	add.s32 	%r112, %r328, %r345;
	atom.shared.add.u32 	%r346, [%r112], 1;
	shr.u32 	%r347, %r1658, %r1590;
	and.b32  	%r348, %r347, %r82;
	shl.b32 	%r349, %r348, 2;
	add.s32 	%r113, %r328, %r349;
	atom.shared.add.u32 	%r350, [%r113], 1;
	shr.u32 	%r351, %r1659, %r1590;
	and.b32  	%r352, %r351, %r82;
	shl.b32 	%r353, %r352, 2;
	add.s32 	%r114, %r328, %r353;
	atom.shared.add.u32 	%r354, [%r114], 1;
	shr.u32 	%r355, %r1660, %r1590;
	and.b32  	%r356, %r355, %r82;
	shl.b32 	%r357, %r356, 2;
	add.s32 	%r358, %r328, %r357;
	atom.shared.add.u32 	%r359, [%r358], 1;
	shr.u32 	%r360, %r1661, %r1590;
	and.b32  	%r361, %r360, %r82;
	shl.b32 	%r362, %r361, 2;
	add.s32 	%r363, %r328, %r362;
	atom.shared.add.u32 	%r364, [%r363], 1;
	shr.u32 	%r365, %r1662, %r1590;
	and.b32  	%r366, %r365, %r82;
	shl.b32 	%r367, %r366, 2;
	add.s32 	%r115, %r328, %r367;
	atom.shared.add.u32 	%r368, [%r115], 1;
	shr.u32 	%r369, %r1663, %r1590;
	and.b32  	%r370, %r369, %r82;
	shl.b32 	%r371, %r370, 2;
	add.s32 	%r116, %r328, %r371;
	atom.shared.add.u32 	%r372, [%r116], 1;
	shr.u32 	%r373, %r1664, %r1590;
	and.b32  	%r374, %r373, %r82;
	shl.b32 	%r375, %r374, 2;
	add.s32 	%r117, %r328, %r375;
	atom.shared.add.u32 	%r376, [%r117], 1;
	shr.u32 	%r377, %r1665, %r1590;
	and.b32  	%r378, %r377, %r82;
	shl.b32 	%r379, %r378, 2;
	add.s32 	%r118, %r328, %r379;
	atom.shared.add.u32 	%r380, [%r118], 1;
	shr.u32 	%r381, %r1666, %r1590;
	and.b32  	%r382, %r381, %r82;
	shl.b32 	%r383, %r382, 2;
	add.s32 	%r119, %r328, %r383;
	atom.shared.add.u32 	%r384, [%r119], 1;
	shr.u32 	%r385, %r1667, %r1590;
	and.b32  	%r386, %r385, %r82;
	shl.b32 	%r387, %r386, 2;
	add.s32 	%r120, %r328, %r387;
	atom.shared.add.u32 	%r388, [%r120], 1;
	shr.u32 	%r389, %r1668, %r1590;
	and.b32  	%r390, %r389, %r82;
	shl.b32 	%r391, %r390, 2;
	add.s32 	%r392, %r328, %r391;
	atom.shared.add.u32 	%r393, [%r392], 1;
	shr.u32 	%r394, %r1669, %r1590;
	and.b32  	%r395, %r394, %r82;
	shl.b32 	%r396, %r395, 2;
	add.s32 	%r397, %r328, %r396;
	atom.shared.add.u32 	%r398, [%r397], 1;
	shr.u32 	%r399, %r1670, %r1590;
	and.b32  	%r400, %r399, %r82;
	shl.b32 	%r401, %r400, 2;
	add.s32 	%r402, %r328, %r401;
	atom.shared.add.u32 	%r403, [%r402], 1;
	shr.u32 	%r404, %r1671, %r1590;
	and.b32  	%r405, %r404, %r82;
	shl.b32 	%r406, %r405, 2;
	add.s32 	%r407, %r328, %r406;
	atom.shared.add.u32 	%r408, [%r407], 1;
	bar.sync 	0;
	setp.gt.u32 	%p31, %r1, 255;
	shl.b32 	%r409, %r1, 2;
	add.s32 	%r121, %r327, %r409;
	mov.b32 	%r1680, 0;
	@%p31 bra 	$L__BB5_57;
	ld.shared.u32 	%r410, [%r121];
	mov.b32 	%r411, 0;
	st.shared.u32 	[%r121], %r411;
	ld.shared.u32 	%r412, [%r121+1024];
	st.shared.u32 	[%r121+1024], %r410;
	add.s32 	%r413, %r412, %r410;
	ld.shared.u32 	%r414, [%r121+2048];
	st.shared.u32 	[%r121+2048], %r413;
	add.s32 	%r415, %r414, %r413;
	ld.shared.u32 	%r416, [%r121+3072];
	st.shared.u32 	[%r121+3072], %r415;
	add.s32 	%r417, %r416, %r415;
	ld.shared.u32 	%r418, [%r121+4096];
	st.shared.u32 	[%r121+4096], %r417;
	add.s32 	%r419, %r418, %r417;
	ld.shared.u32 	%r420, [%r121+5120];
	st.shared.u32 	[%r121+5120], %r419;
	add.s32 	%r421, %r420, %r419;
	ld.shared.u32 	%r422, [%r121+6144];
	st.shared.u32 	[%r121+6144], %r421;
	add.s32 	%r423, %r422, %r421;
	ld.shared.u32 	%r424, [%r121+7168];
	st.shared.u32 	[%r121+7168], %r423;
	add.s32 	%r425, %r424, %r423;
	ld.shared.u32 	%r426, [%r121+8192];
	st.shared.u32 	[%r121+8192], %r425;
	add.s32 	%r427, %r426, %r425;
	ld.shared.u32 	%r428, [%r121+9216];
	st.shared.u32 	[%r121+9216], %r427;
	add.s32 	%r429, %r428, %r427;
	ld.shared.u32 	%r430, [%r121+10240];
	st.shared.u32 	[%r121+10240], %r429;
	add.s32 	%r431, %r430, %r429;
	ld.shared.u32 	%r432, [%r121+11264];
	st.shared.u32 	[%r121+11264], %r431;
	add.s32 	%r1680, %r432, %r431;
$L__BB5_57:
	ld.param.u64 	%rd230, [_ZN3cub18CUB_300001_SM_10006detail10radix_sort29DeviceRadixSortOnesweepKernelINS1_5radix10policy_hubIjNS0_8NullTypeEyE10Policy1000ELNS0_9SortOrderE0EjS6_yiiNS1_21identity_decomposer_tEEEvPT5_SC_PT3_PKSD_PT1_PKSH_PT2_PKSL_T4_iiT6__param_0];
	cvta.to.global.u64 	%rd4, %rd230;
	setp.gt.u32 	%p32, %r1, 255;
	@%p32 bra 	$L__BB5_59;
	or.b32  	%r433, %r1680, 1073741824;
	shl.b32 	%r434, %r4, 8;
	add.s32 	%r435, %r434, %r1;
	mul.wide.s32 	%rd31, %r435, 4;
	add.s64 	%rd32, %rd4, %rd31;
	st.volatile.global.u32 	[%rd32], %r433;
$L__BB5_59:
	ld.param.u64 	%rd239, [_ZN3cub18CUB_300001_SM_10006detail10radix_sort29DeviceRadixSortOnesweepKernelINS1_5radix10policy_hubIjNS0_8NullTypeEyE10Policy1000ELNS0_9SortOrderE0EjS6_yiiNS1_21identity_decomposer_tEEEvPT5_SC_PT3_PKSD_PT1_PKSH_PT2_PKSL_T4_iiT6__param_4];
	cvta.to.global.u64 	%rd5, %rd239;
	setp.lt.u32 	%p33, %r1, 256;
	setp.eq.s32 	%p34, %r1680, 7296;
	and.pred  	%p35, %p33, %p34;
	selp.u32 	%r436, 1, 0, %p35;
	{ 
	.reg .pred 	%p1; 
	.reg .pred 	%p2; 
	setp.ne.u32 	%p1, %r436, 0; 
	bar.red.or.pred 	%p2, 0, %p1; 
	selp.u32 	%r437, 1, 0, %p2; 
	}
	setp.eq.s32 	%p36, %r437, 0;
	cvt.u64.u32 	%rd6, %r1;
	@%p36 bra 	$L__BB5_111;
	shl.b32 	%r438, %r1, 3;
	add.s32 	%r440, %r327, %r438;
	add.s32 	%r124, %r440, 29184;
	@%p32 bra 	$L__BB5_68;
	ld.param.u64 	%rd237, [_ZN3cub18CUB_300001_SM_10006detail10radix_sort29DeviceRadixSortOnesweepKernelINS1_5radix10policy_hubIjNS0_8NullTypeEyE10Policy1000ELNS0_9SortOrderE0EjS6_yiiNS1_21identity_decomposer_tEEEvPT5_SC_PT3_PKSD_PT1_PKSH_PT2_PKSL_T4_iiT6__param_3];
	cvta.to.global.u64 	%rd33, %rd237;
	shl.b64 	%rd34, %rd6, 3;
	add.s64 	%rd35, %rd33, %rd34;
	ld.global.u64 	%rd36, [%rd35];
	setp.gt.u32 	%p38, %r1, %r107;
	selp.b64 	%rd37, 7296, 0, %p38;
	sub.s64 	%rd240, %rd36, %rd37;
	st.shared.u64 	[%r124], %rd240;
	setp.lt.s32 	%p39, %r4, 1;
	mov.u32 	%r1684, %r1680;
	@%p39 bra 	$L__BB5_67;
	mov.b32 	%r1682, -1;
	mov.u32 	%r1681, %r4;
	mov.u32 	%r1684, %r1680;
$L__BB5_63:
	add.s32 	%r128, %r1681, -1;
$L__BB5_64:
	membar.cta;
	shl.b32 	%r442, %r128, 8;
	add.s32 	%r443, %r442, %r1;
	mul.wide.s32 	%rd38, %r443, 4;
	add.s64 	%rd39, %rd4, %rd38;
	ld.volatile.global.u32 	%r129, [%rd39];
	setp.eq.s32 	%p40, %r129, 0;
	@%p40 bra 	$L__BB5_64;
	and.b32  	%r444, %r129, 1073741823;
	add.s32 	%r1684, %r444, %r1684;
	setp.gt.s32 	%p41, %r129, -1;
	vote.sync.ballot.b32 	%r1682, %p41, %r1682;
	setp.gt.u32 	%p43, %r1681, 1;
	and.pred  	%p44, %p41, %p43;
	mov.u32 	%r1681, %r128;
	@%p44 bra 	$L__BB5_63;
	ld.shared.u64 	%rd240, [%r124];
$L__BB5_67:
	or.b32  	%r445, %r1684, -2147483648;
	shl.b32 	%r446, %r4, 8;
	add.s32 	%r447, %r446, %r1;
	mul.wide.s32 	%rd40, %r447, 4;
	add.s64 	%rd41, %rd4, %rd40;
	st.volatile.global.u32 	[%rd41], %r445;
	sub.s32 	%r448, %r1684, %r1680;
	cvt.s64.s32 	%rd42, %r448;
	add.s64 	%rd43, %rd240, %rd42;
	st.shared.u64 	[%r124], %rd43;
$L__BB5_68:
	ld.param.u32 	%r1584, [_ZN3cub18CUB_300001_SM_10006detail10radix_sort29DeviceRadixSortOnesweepKernelINS1_5radix10policy_hubIjNS0_8NullTypeEyE10Policy1000ELNS0_9SortOrderE0EjS6_yiiNS1_21identity_decomposer_tEEEvPT5_SC_PT3_PKSD_PT1_PKSH_PT2_PKSL_T4_iiT6__param_8];
	ld.param.u64 	%rd233, [_ZN3cub18CUB_300001_SM_10006detail10radix_sort29DeviceRadixSortOnesweepKernelINS1_5radix10policy_hubIjNS0_8NullTypeEyE10Policy1000ELNS0_9SortOrderE0EjS6_yiiNS1_21identity_decomposer_tEEEvPT5_SC_PT3_PKSD_PT1_PKSH_PT2_PKSL_T4_iiT6__param_2];
	mad.lo.s32 	%r133, %r4, 7296, 7296;
	setp.lt.s32 	%p46, %r133, %r1584;
	setp.eq.s64 	%p47, %rd233, 0;
	or.pred  	%p48, %p47, %p46;
	or.pred  	%p49, %p32, %p48;
	@%p49 bra 	$L__BB5_70;
	ld.param.u64 	%rd234, [_ZN3cub18CUB_300001_SM_10006detail10radix_sort29DeviceRadixSortOnesweepKernelINS1_5radix10policy_hubIjNS0_8NullTypeEyE10Policy1000ELNS0_9SortOrderE0EjS6_yiiNS1_21identity_decomposer_tEEEvPT5_SC_PT3_PKSD_PT1_PKSH_PT2_PKSL_T4_iiT6__param_2];
	ld.shared.u64 	%rd44, [%r124];
	setp.gt.u32 	%p50, %r1, %r107;
	selp.b64 	%rd45, 7296, 0, %p50;
	cvt.s64.s32 	%rd46, %r1680;
	add.s64 	%rd47, %rd45, %rd46;
	add.s64 	%rd48, %rd47, %rd44;
	cvta.to.global.u64 	%rd49, %rd234;
	shl.b64 	%rd50, %rd6, 3;
	add.s64 	%rd51, %rd49, %rd50;
	st.global.u64 	[%rd51], %rd48;
$L__BB5_70:
	ld.param.u32 	%r1585, [_ZN3cub18CUB_300001_SM_10006detail10radix_sort29DeviceRadixSortOnesweepKernelINS1_5radix10policy_hubIjNS0_8NullTypeEyE10Policy1000ELNS0_9SortOrderE0EjS6_yiiNS1_21identity_decomposer_tEEEvPT5_SC_PT3_PKSD_PT1_PKSH_PT2_PKSL_T4_iiT6__param_8];
	setp.gt.s32 	%p51, %r133, %r1585;
	bar.sync 	0;
	shl.b32 	%r449, %r107, 3;
	add.s32 	%r451, %r327, %r449;
	ld.shared.u64 	%rd10, [%r451+29184];
	@%p51 bra 	$L__BB5_72;
	and.b32  	%r452, %r1, 31;
	and.b32  	%r453, %r1, 992;
	mul.lo.s32 	%r454, %r453, 19;
	or.b32  	%r455, %r454, %r452;
	cvt.u64.u32 	%rd52, %r455;
	add.s64 	%rd53, %rd10, %rd52;
	shl.b64 	%rd54, %rd53, 2;
	add.s64 	%rd55, %rd5, %rd54;
	st.global.u32 	[%rd55], %r1653;
	st.global.u32 	[%rd55+128], %r1654;
	st.global.u32 	[%rd55+256], %r1655;
	st.global.u32 	[%rd55+384], %r1656;
	st.global.u32 	[%rd55+512], %r1657;
	st.global.u32 	[%rd55+640], %r1658;
	st.global.u32 	[%rd55+768], %r1659;
	st.global.u32 	[%rd55+896], %r1660;
	st.global.u32 	[%rd55+1024], %r1661;
	st.global.u32 	[%rd55+1152], %r1662;
	st.global.u32 	[%rd55+1280], %r1663;
	st.global.u32 	[%rd55+1408], %r1664;
	st.global.u32 	[%rd55+1536], %r1665;
	st.global.u32 	[%rd55+1664], %r1666;
	st.global.u32 	[%rd55+1792], %r1667;
	st.global.u32 	[%rd55+1920], %r1668;
	st.global.u32 	[%rd55+2048], %r1669;
	st.global.u32 	[%rd55+2176], %r1670;
	st.global.u32 	[%rd55+2304], %r1671;
	bra.uni 	$L__BB5_110;
$L__BB5_72:
	ld.param.u32 	%r1586, [_ZN3cub18CUB_300001_SM_10006detail10radix_sort29DeviceRadixSortOnesweepKernelINS1_5radix10policy_hubIjNS0_8NullTypeEyE10Policy1000ELNS0_9SortOrderE0EjS6_yiiNS1_21identity_decomposer_tEEEvPT5_SC_PT3_PKSD_PT1_PKSH_PT2_PKSL_T4_iiT6__param_8];
	mad.lo.s32 	%r134, %r4, -7296, %r1586;
	and.b32  	%r456, %r1, 31;
	and.b32  	%r457, %r1, 992;
	mul.lo.s32 	%r458, %r457, 19;
	or.b32  	%r135, %r458, %r456;
	setp.ge.s32 	%p52, %r135, %r134;
	cvt.u64.u32 	%rd56, %r135;
	add.s64 	%rd57, %rd10, %rd56;
	shl.b64 	%rd58, %rd57, 2;
	add.s64 	%rd11, %rd5, %rd58;
	@%p52 bra 	$L__BB5_74;
	st.global.u32 	[%rd11], %r1653;
$L__BB5_74:
	add.s32 	%r459, %r135, 32;
	setp.ge.s32 	%p53, %r459, %r134;
	@%p53 bra 	$L__BB5_76;
	st.global.u32 	[%rd11+128], %r1654;
$L__BB5_76:
	add.s32 	%r460, %r135, 64;
	setp.ge.s32 	%p54, %r460, %r134;
	@%p54 bra 	$L__BB5_78;
	st.global.u32 	[%rd11+256], %r1655;
$L__BB5_78:
	add.s32 	%r461, %r135, 96;
	setp.ge.s32 	%p55, %r461, %r134;
	@%p55 bra 	$L__BB5_80;
	st.global.u32 	[%rd11+384], %r1656;
$L__BB5_80:
	add.s32 	%r462, %r135, 128;
	setp.ge.s32 	%p56, %r462, %r134;
	@%p56 bra 	$L__BB5_82;
	st.global.u32 	[%rd11+512], %r1657;
$L__BB5_82:
	add.s32 	%r463, %r135, 160;
	setp.ge.s32 	%p57, %r463, %r134;
	@%p57 bra 	$L__BB5_84;
	st.global.u32 	[%rd11+640], %r1658;
$L__BB5_84:
	add.s32 	%r464, %r135, 192;
	setp.ge.s32 	%p58, %r464, %r134;
	@%p58 bra 	$L__BB5_86;
	st.global.u32 	[%rd11+768], %r1659;
$L__BB5_86:
	add.s32 	%r465, %r135, 224;
	setp.ge.s32 	%p59, %r465, %r134;
	@%p59 bra 	$L__BB5_88;
	st.global.u32 	[%rd11+896], %r1660;
$L__BB5_88:
	add.s32 	%r466, %r135, 256;
	setp.ge.s32 	%p60, %r466, %r134;
	@%p60 bra 	$L__BB5_90;
	st.global.u32 	[%rd11+1024], %r1661;
$L__BB5_90:
	add.s32 	%r467, %r135, 288;
	setp.ge.s32 	%p61, %r467, %r134;
	@%p61 bra 	$L__BB5_92;
	st.global.u32 	[%rd11+1152], %r1662;
$L__BB5_92:
	add.s32 	%r468, %r135, 320;
	setp.ge.s32 	%p62, %r468, %r134;
	@%p62 bra 	$L__BB5_94;
	st.global.u32 	[%rd11+1280], %r1663;
$L__BB5_94:
	add.s32 	%r469, %r135, 352;
	setp.ge.s32 	%p63, %r469, %r134;
	@%p63 bra 	$L__BB5_96;
	st.global.u32 	[%rd11+1408], %r1664;
$L__BB5_96:
	add.s32 	%r470, %r135, 384;
	setp.ge.s32 	%p64, %r470, %r134;
	@%p64 bra 	$L__BB5_98;
	st.global.u32 	[%rd11+1536], %r1665;
$L__BB5_98:
	add.s32 	%r471, %r135, 416;
	setp.ge.s32 	%p65, %r471, %r134;
	@%p65 bra 	$L__BB5_100;
	st.global.u32 	[%rd11+1664], %r1666;
$L__BB5_100:
	add.s32 	%r472, %r135, 448;
	setp.ge.s32 	%p66, %r472, %r134;
	@%p66 bra 	$L__BB5_102;
	st.global.u32 	[%rd11+1792], %r1667;
$L__BB5_102:
	add.s32 	%r473, %r135, 480;
	setp.ge.s32 	%p67, %r473, %r134;
	@%p67 bra 	$L__BB5_104;
	st.global.u32 	[%rd11+1920], %r1668;
$L__BB5_104:
	add.s32 	%r474, %r135, 512;
	setp.ge.s32 	%p68, %r474, %r134;
	@%p68 bra 	$L__BB5_106;
	st.global.u32 	[%rd11+2048], %r1669;
$L__BB5_106:
	add.s32 	%r475, %r135, 544;
	setp.ge.s32 	%p69, %r475, %r134;
	@%p69 bra 	$L__BB5_108;
	st.global.u32 	[%rd11+2176], %r1670;
$L__BB5_108:
	add.s32 	%r476, %r135, 576;
	setp.ge.s32 	%p70, %r476, %r134;
	@%p70 bra 	$L__BB5_110;
	st.global.u32 	[%rd11+2304], %r1671;
$L__BB5_110:
	// begin inline asm
	exit;
	// end inline asm
$L__BB5_111:
	mul.hi.u32 	%r477, %r1, 357913942;
	add.s32 	%r478, %r477, %r1;
	shl.b32 	%r479, %r478, 2;
	add.s32 	%r481, %r327, %r479;
	add.s32 	%r136, %r481, 13328;
	st.shared.u32 	[%r481+13328], %r1680;
	bar.sync 	0;
	setp.gt.u32 	%p71, %r1, 31;
	@%p71 bra 	$L__BB5_113;
	mov.u32 	%r512, _ZZN3cub18CUB_300001_SM_10006detail10radix_sort29DeviceRadixSortOnesweepKernelINS1_5radix10policy_hubIjNS0_8NullTypeEyE10Policy1000ELNS0_9SortOrderE0EjS6_yiiNS1_21identity_decomposer_tEEEvPT5_SC_PT3_PKSD_PT1_PKSH_PT2_PKSL_T4_iiT6_E1s;
	mad.lo.s32 	%r513, %r1, 52, %r512;
	ld.shared.u32 	%r514, [%r513+13328];
	ld.shared.u32 	%r515, [%r513+13332];
	ld.shared.u32 	%r516, [%r513+13336];
	ld.shared.u32 	%r517, [%r513+13340];
	ld.shared.u32 	%r518, [%r513+13344];
	ld.shared.u32 	%r519, [%r513+13348];
	ld.shared.u32 	%r520, [%r513+13352];
	ld.shared.u32 	%r521, [%r513+13356];
	ld.shared.u32 	%r522, [%r513+13360];
	ld.shared.u32 	%r523, [%r513+13364];
	ld.shared.u32 	%r524, [%r513+13368];
	ld.shared.u32 	%r525, [%r513+13372];
	add.s32 	%r526, %r515, %r514;
	add.s32 	%r527, %r526, %r516;
	add.s32 	%r528, %r527, %r517;
	add.s32 	%r529, %r528, %r518;
	add.s32 	%r530, %r529, %r519;
	add.s32 	%r531, %r530, %r520;
	add.s32 	%r532, %r531, %r521;
	add.s32 	%r533, %r532, %r522;
	add.s32 	%r534, %r533, %r523;
	add.s32 	%r535, %r534, %r524;
	add.s32 	%r486, %r535, %r525;
	mov.b32 	%r484, 1;
	mov.b32 	%r509, 0;
	mov.b32 	%r511, -1;
	// begin inline asm
	{  .reg .s32 r0;  .reg .pred p;  shfl.sync.up.b32 r0|p, %r486, %r484, %r509, %r511;  @p add.s32 r0, r0, %r486;  mov.s32 %r482, r0;}
	// end inline asm
	mov.b32 	%r490, 2;
	// begin inline asm
	{  .reg .s32 r0;  .reg .pred p;  shfl.sync.up.b32 r0|p, %r482, %r490, %r509, %r511;  @p add.s32 r0, r0, %r482;  mov.s32 %r488, r0;}
	// end inline asm
	mov.b32 	%r496, 4;
	// begin inline asm
	{  .reg .s32 r0;  .reg .pred p;  shfl.sync.up.b32 r0|p, %r488, %r496, %r509, %r511;  @p add.s32 r0, r0, %r488;  mov.s32 %r494, r0;}
	// end inline asm
	mov.b32 	%r502, 8;
	// begin inline asm
	{  .reg .s32 r0;  .reg .pred p;  shfl.sync.up.b32 r0|p, %r494, %r502, %r509, %r511;  @p add.s32 r0, r0, %r494;  mov.s32 %r500, r0;}
	// end inline asm
	mov.b32 	%r508, 16;
	// begin inline asm
	{  .reg .s32 r0;  .reg .pred p;  shfl.sync.up.b32 r0|p, %r500, %r508, %r509, %r511;  @p add.s32 r0, r0, %r500;  mov.s32 %r506, r0;}
	// end inline asm
	sub.s32 	%r536, %r506, %r486;
	add.s32 	%r537, %r514, %r536;
	add.s32 	%r538, %r515, %r537;
	add.s32 	%r539, %r516, %r538;
	add.s32 	%r540, %r517, %r539;
	add.s32 	%r541, %r518, %r540;
	add.s32 	%r542, %r519, %r541;
	add.s32 	%r543, %r520, %r542;
	add.s32 	%r544, %r521, %r543;
	add.s32 	%r545, %r522, %r544;
	add.s32 	%r546, %r523, %r545;
	add.s32 	%r547, %r524, %r546;
	st.shared.u32 	[%r513+13328], %r536;
	st.shared.u32 	[%r513+13332], %r537;
	st.shared.u32 	[%r513+13336], %r538;
	st.shared.u32 	[%r513+13340], %r539;
	st.shared.u32 	[%r513+13344], %r540;
	st.shared.u32 	[%r513+13348], %r541;
	st.shared.u32 	[%r513+13352], %r542;
	st.shared.u32 	[%r513+13356], %r543;
	st.shared.u32 	[%r513+13360], %r544;
	st.shared.u32 	[%r513+13364], %r545;
	st.shared.u32 	[%r513+13368], %r546;
	st.shared.u32 	[%r513+13372], %r547;
$L__BB5_113:
	setp.gt.u32 	%p72, %r1, 255;
	bar.sync 	0;
	ld.shared.u32 	%r137, [%r136];
	@%p72 bra 	$L__BB5_115;
	ld.shared.u32 	%r548, [%r121];
	add.s32 	%r549, %r548, %r137;
	st.shared.u32 	[%r121], %r549;
	ld.shared.u32 	%r550, [%r121+1024];
	add.s32 	%r551, %r550, %r137;
	st.shared.u32 	[%r121+1024], %r551;
	ld.shared.u32 	%r552, [%r121+2048];
	add.s32 	%r553, %r552, %r137;
	st.shared.u32 	[%r121+2048], %r553;
	ld.shared.u32 	%r554, [%r121+3072];
	add.s32 	%r555, %r554, %r137;
	st.shared.u32 	[%r121+3072], %r555;
	ld.shared.u32 	%r556, [%r121+4096];
	add.s32 	%r557, %r556, %r137;
	st.shared.u32 	[%r121+4096], %r557;
	ld.shared.u32 	%r558, [%r121+5120];
	add.s32 	%r559, %r558, %r137;
	st.shared.u32 	[%r121+5120], %r559;
	ld.shared.u32 	%r560, [%r121+6144];
	add.s32 	%r561, %r560, %r137;
	st.shared.u32 	[%r121+6144], %r561;
	ld.shared.u32 	%r562, [%r121+7168];
	add.s32 	%r563, %r562, %r137;
	st.shared.u32 	[%r121+7168], %r563;
	ld.shared.u32 	%r564, [%r121+8192];
	add.s32 	%r565, %r564, %r137;
	st.shared.u32 	[%r121+8192], %r565;
	ld.shared.u32 	%r566, [%r121+9216];
	add.s32 	%r567, %r566, %r137;
	st.shared.u32 	[%r121+9216], %r567;
	ld.shared.u32 	%r568, [%r121+10240];
	add.s32 	%r569, %r568, %r137;
	st.shared.u32 	[%r121+10240], %r569;
	ld.shared.u32 	%r570, [%r121+11264];
	add.s32 	%r571, %r570, %r137;
	st.shared.u32 	[%r121+11264], %r571;
$L__BB5_115:
	bar.sync 	0;
	// begin inline asm
	mov.u32 %r572, %lanemask_le;
	// end inline asm
	mov.b32 	%r575, 1;
	// begin inline asm
	{
    .reg .pred p;
    and.b32 %r573, %r107, %r575;    setp.ne.u32 p, %r573, 0;
    vote.ballot.sync.b32 %r573, p, 0xffffffff;
    @!p not.b32 %r573, %r573;
}

	// end inline asm
	mov.b32 	%r578, 2;
	// begin inline asm
	{
    .reg .pred p;
    and.b32 %r576, %r107, %r578;    setp.ne.u32 p, %r576, 0;
    vote.ballot.sync.b32 %r576, p, 0xffffffff;
    @!p not.b32 %r576, %r576;
}

	// end inline asm
	and.b32  	%r598, %r576, %r573;
	mov.b32 	%r581, 4;
	// begin inline asm
	{
    .reg .pred p;
    and.b32 %r579, %r107, %r581;    setp.ne.u32 p, %r579, 0;
    vote.ballot.sync.b32 %r579, p, 0xffffffff;
    @!p not.b32 %r579, %r579;
}

	// end inline asm
	and.b32  	%r599, %r579, %r598;
	mov.b32 	%r584, 8;
	// begin inline asm
	{
    .reg .pred p;
    and.b32 %r582, %r107, %r584;    setp.ne.u32 p, %r582, 0;
    vote.ballot.sync.b32 %r582, p, 0xffffffff;
    @!p not.b32 %r582, %r582;
}

	// end inline asm
	and.b32  	%r600, %r582, %r599;
	mov.b32 	%r587, 16;
	// begin inline asm
	{
    .reg .pred p;
    and.b32 %r585, %r107, %r587;    setp.ne.u32 p, %r585, 0;
    vote.ballot.sync.b32 %r585, p, 0xffffffff;
    @!p not.b32 %r585, %r585;
}

	// end inline asm
	and.b32  	%r601, %r585, %r600;
	mov.b32 	%r590, 32;
	// begin inline asm
	{
    .reg .pred p;
    and.b32 %r588, %r107, %r590;    setp.ne.u32 p, %r588, 0;
    vote.ballot.sync.b32 %r588, p, 0xffffffff;
    @!p not.b32 %r588, %r588;
}

	// end inline asm
	and.b32  	%r602, %r588, %r601;
	mov.b32 	%r593, 64;
	// begin inline asm
	{
    .reg .pred p;
    and.b32 %r591, %r107, %r593;    setp.ne.u32 p, %r591, 0;
    vote.ballot.sync.b32 %r591, p, 0xffffffff;
    @!p not.b32 %r591, %r591;
}

	// end inline asm
	and.b32  	%r603, %r591, %r602;
	mov.b32 	%r596, 128;
	// begin inline asm
	{
    .reg .pred p;
    and.b32 %r594, %r107, %r596;    setp.ne.u32 p, %r594, 0;
    vote.ballot.sync.b32 %r594, p, 0xffffffff;
    @!p not.b32 %r594, %r594;
}

	// end inline asm
	and.b32  	%r604, %r594, %r603;
	clz.b32 	%r605, %r604;
	sub.s32 	%r139, 31, %r605;
	and.b32  	%r606, %r572, %r604;
	popc.b32 	%r140, %r606;
	setp.ne.s32 	%p73, %r248, %r139;
	mov.b32 	%r1685, 0;
	@%p73 bra 	$L__BB5_117;
	atom.shared.add.u32 	%r1685, [%r108], %r140;
$L__BB5_117:
	ld.param.u32 	%r1591, [_ZN3cub18CUB_300001_SM_10006detail10radix_sort29DeviceRadixSortOnesweepKernelINS1_5radix10policy_hubIjNS0_8NullTypeEyE10Policy1000ELNS0_9SortOrderE0EjS6_yiiNS1_21identity_decomposer_tEEEvPT5_SC_PT3_PKSD_PT1_PKSH_PT2_PKSL_T4_iiT6__param_9];
	shfl.sync.idx.b32	%r632|%p74, %r1685, %r139, 31, -1;
	add.s32 	%r143, %r140, %r632;
	shr.u32 	%r633, %r1654, %r1591;
	and.b32  	%r629, %r633, %r82;
	mov.b32 	%r609, 1;
	// begin inline asm
	{
    .reg .pred p;
    and.b32 %r607, %r629, %r609;    setp.ne.u32 p, %r607, 0;
    vote.ballot.sync.b32 %r607, p, 0xffffffff;
    @!p not.b32 %r607, %r607;
}

	// end inline asm
	mov.b32 	%r612, 2;
	// begin inline asm
	{
    .reg .pred p;
    and.b32 %r610, %r629, %r612;    setp.ne.u32 p, %r610, 0;
    vote.ballot.sync.b32 %r610, p, 0xffffffff;
    @!p not.b32 %r610, %r610;
}

	// end inline asm
	and.b32  	%r634, %r610, %r607;
	mov.b32 	%r615, 4;
	// begin inline asm
	{
    .reg .pred p;
    and.b32 %r613, %r629, %r615;    setp.ne.u32 p, %r613, 0;
    vote.ballot.sync.b32 %r613, p, 0xffffffff;
    @!p not.b32 %r613, %r613;
}

	// end inline asm
	and.b32  	%r635, %r613, %r634;
	mov.b32 	%r618, 8;
	// begin inline asm
	{
    .reg .pred p;
    and.b32 %r616, %r629, %r618;    setp.ne.u32 p, %r616, 0;
    vote.ballot.sync.b32 %r616, p, 0xffffffff;
    @!p not.b32 %r616, %r616;
}

	// end inline asm
	and.b32  	%r636, %r616, %r635;
	mov.b32 	%r621, 16;
	// begin inline asm
	{
    .reg .pred p;
    and.b32 %r619, %r629, %r621;    setp.ne.u32 p, %r619, 0;
    vote.ballot.sync.b32 %r619, p, 0xffffffff;
    @!p not.b32 %r619, %r619;
}

	// end inline asm
	and.b32  	%r637, %r619, %r636;
	mov.b32 	%r624, 32;
	// begin inline asm
	{
    .reg .pred p;
    and.b32 %r622, %r629, %r624;    setp.ne.u32 p, %r622, 0;
    vote.ballot.sync.b32 %r622, p, 0xffffffff;
    @!p not.b32 %r622, %r622;
}

	// end inline asm
	and.b32  	%r638, %r622, %r637;
	mov.b32 	%r627, 64;
	// begin inline asm
	{
    .reg .pred p;
    and.b32 %r625, %r629, %r627;    setp.ne.u32 p, %r625, 0;
    vote.ballot.sync.b32 %r625, p, 0xffffffff;
    @!p not.b32 %r625, %r625;
}

	// end inline asm
	and.b32  	%r639, %r625, %r638;
	mov.b32 	%r630, 128;
	// begin inline asm
	{
    .reg .pred p;
    and.b32 %r628, %r629, %r630;    setp.ne.u32 p, %r628, 0;
    vote.ballot.sync.b32 %r628, p, 0xffffffff;
    @!p not.b32 %r628, %r628;
}

	// end inline asm
	and.b32  	%r640, %r628, %r639;
	clz.b32 	%r641, %r640;
	sub.s32 	%r144, 31, %r641;
	and.b32  	%r642, %r572, %r640;
	popc.b32 	%r145, %r642;
	setp.ne.s32 	%p75, %r248, %r144;
	mov.b32 	%r1686, 0;
	@%p75 bra 	$L__BB5_119;
	atom.shared.add.u32 	%r1686, [%r109], %r145;
$L__BB5_119:
	ld.param.u32 	%r1592, [_ZN3cub18CUB_300001_SM_10006detail10radix_sort29DeviceRadixSortOnesweepKernelINS1_5radix10policy_hubIjNS0_8NullTypeEyE10Policy1000ELNS0_9SortOrderE0EjS6_yiiNS1_21identity_decomposer_tEEEvPT5_SC_PT3_PKSD_PT1_PKSH_PT2_PKSL_T4_iiT6__param_9];
	shfl.sync.idx.b32	%r668|%p76, %r1686, %r144, 31, -1;
	add.s32 	%r148, %r145, %r668;
	shr.u32 	%r669, %r1655, %r1592;
	and.b32  	%r665, %r669, %r82;
	mov.b32 	%r645, 1;
	// begin inline asm
	{
    .reg .pred p;
    and.b32 %r643, %r665, %r645;    setp.ne.u32 p, %r643, 0;
    vote.ballot.sync.b32 %r643, p, 0xffffffff;
    @!p not.b32 %r643, %r643;
}

	// end inline asm
	mov.b32 	%r648, 2;
	// begin inline asm
	{
    .reg .pred p;
    and.b32 %r646, %r665, %r648;    setp.ne.u32 p, %r646, 0;
    vote.ballot.sync.b32 %r646, p, 0xffffffff;
    @!p not.b32 %r646, %r646;
}

	// end inline asm
	and.b32  	%r670, %r646, %r643;
	mov.b32 	%r651, 4;
	// begin inline asm
	{
    .reg .pred p;
    and.b32 %r649, %r665, %r651;    setp.ne.u32 p, %r649, 0;
    vote.ballot.sync.b32 %r649, p, 0xffffffff;
    @!p not.b32 %r649, %r649;
}

	// end inline asm
	and.b32  	%r671, %r649, %r670;
	mov.b32 	%r654, 8;
	// begin inline asm
	{
    .reg .pred p;
    and.b32 %r652, %r665, %r654;    setp.ne.u32 p, %r652, 0;
    vote.ballot.sync.b32 %r652, p, 0xffffffff;
    @!p not.b32 %r652, %r652;
}

	// end inline asm
	and.b32  	%r672, %r652, %r671;
	mov.b32 	%r657, 16;
	// begin inline asm
	{
    .reg .pred p;
    and.b32 %r655, %r665, %r657;    setp.ne.u32 p, %r655, 0;
    vote.ballot.sync.b32 %r655, p, 0xffffffff;
    @!p not.b32 %r655, %r655;
}

	// end inline asm
	and.b32  	%r673, %r655, %r672;
	mov.b32 	%r660, 32;
	// begin inline asm
	{
    .reg .pred p;
    and.b32 %r658, %r665, %r660;    setp.ne.u32 p, %r658, 0;
    vote.ballot.sync.b32 %r658, p, 0xffffffff;
    @!p not.b32 %r658, %r658;
}

	// end inline asm
	and.b32  	%r674, %r658, %r673;
	mov.b32 	%r663, 64;
	// begin inline asm
	{
    .reg .pred p;
    and.b32 %r661, %r665, %r663;    setp.ne.u32 p, %r661, 0;
    vote.ballot.sync.b32 %r661, p, 0xffffffff;
    @!p not.b32 %r661, %r661;
}

	// end inline asm
	and.b32  	%r675, %r661, %r674;
	mov.b32 	%r666, 128;
	// begin inline asm
	{
    .reg .pred p;
    and.b32 %r664, %r665, %r666;    setp.ne.u32 p, %r664, 0;
    vote.ballot.sync.b32 %r664, p, 0xffffffff;
    @!p not.b32 %r664, %r664;
}

	// end inline asm
	and.b32  	%r676, %r664, %r675;
	clz.b32 	%r677, %r676;
	sub.s32 	%r149, 31, %r677;
	and.b32  	%r678, %r572, %r676;
	popc.b32 	%r150, %r678;
	setp.ne.s32 	%p77, %r248, %r149;
	mov.b32 	%r1687, 0;
	@%p77 bra 	$L__BB5_121;
	atom.shared.add.u32 	%r1687, [%r110], %r150;
$L__BB5_121:
	ld.param.u32 	%r1593, [_ZN3cub18CUB_300001_SM_10006detail10radix_sort29DeviceRadixSortOnesweepKernelINS1_5radix10policy_hubIjNS0_8NullTypeEyE10Policy1000ELNS0_9SortOrderE0EjS6_yiiNS1_21identity_decomposer_tEEEvPT5_SC_PT3_PKSD_PT1_PKSH_PT2_PKSL_T4_iiT6__param_9];
	shfl.sync.idx.b32	%r704|%p78, %r1687, %r149, 31, -1;
	add.s32 	%r153, %r150, %r704;
	shr.u32 	%r705, %r1656, %r1593;
	and.b32  	%r701, %r705, %r82;
	mov.b32 	%r681, 1;
	// begin inline asm
	{
    .reg .pred p;
    and.b32 %r679, %r701, %r681;    setp.ne.u32 p, %r679, 0;
    vote.ballot.sync.b32 %r679, p, 0xffffffff;
    @!p not.b32 %r679, %r679;
}

	// end inline asm
	mov.b32 	%r684, 2;
	// begin inline asm
	{
    .reg .pred p;
    and.b32 %r682, %r701, %r684;    setp.ne.u32 p, %r682, 0;
    vote.ballot.sync.b32 %r682, p, 0xffffffff;
    @!p not.b32 %r682, %r682;
}

	// end inline asm
	and.b32  	%r706, %r682, %r679;
	mov.b32 	%r687, 4;
	// begin inline asm
	{
    .reg .pred p;
    and.b32 %r685, %r701, %r687;    setp.ne.u32 p, %r685, 0;
    vote.ballot.sync.b32 %r685, p, 0xffffffff;
    @!p not.b32 %r685, %r685;
}

	// end inline asm
	and.b32  	%r707, %r685, %r706;
	mov.b32 	%r690, 8;
	// begin inline asm
	{
    .reg .pred p;
    and.b32 %r688, %r701, %r690;    setp.ne.u32 p, %r688, 0;
    vote.ballot.sync.b32 %r688, p, 0xffffffff;
    @!p not.b32 %r688, %r688;
}

	// end inline asm
	and.b32  	%r708, %r688, %r707;
	mov.b32 	%r693, 16;
	// begin inline asm
	{
    .reg .pred p;
    and.b32 %r691, %r701, %r693;    setp.ne.u32 p, %r691, 0;
    vote.ballot.sync.b32 %r691, p, 0xffffffff;
    @!p not.b32 %r691, %r691;
}

	// end inline asm
	and.b32  	%r709, %r691, %r708;
	mov.b32 	%r696, 32;
	// begin inline asm
	{
    .reg .pred p;
    and.b32 %r694, %r701, %r696;    setp.ne.u32 p, %r694, 0;
    vote.ballot.sync.b32 %r694, p, 0xffffffff;
    @!p not.b32 %r694, %r694;
}

	// end inline asm
	and.b32  	%r710, %r694, %r709;
	mov.b32 	%r699, 64;
	// begin inline asm
	{
    .reg .pred p;
    and.b32 %r697, %r701, %r699;    setp.ne.u32 p, %r697, 0;
    vote.ballot.sync.b32 %r697, p, 0xffffffff;
    @!p not.b32 %r697, %r697;
}

	// end inline asm
	and.b32  	%r711, %r697, %r710;
	mov.b32 	%r702, 128;
	// begin inline asm
	{
    .reg .pred p;
    and.b32 %r700, %r701, %r702;    setp.ne.u32 p, %r700, 0;
    vote.ballot.sync.b32 %r700, p, 0xffffffff;
    @!p not.b32 %r700, %r700;
}

	// end inline asm
	and.b32  	%r712, %r700, %r711;
	clz.b32 	%r713, %r712;
	sub.s32 	%r154, 31, %r713;
	and.b32  	%r714, %r572, %r712;
	popc.b32 	%r155, %r714;
	setp.ne.s32 	%p79, %r248, %r154;
	mov.b32 	%r1688, 0;
	@%p79 bra 	$L__BB5_123;
	atom.shared.add.u32 	%r1688, [%r111], %r155;
$L__BB5_123:
	ld.param.u32 	%r1594, [_ZN3cub18CUB_300001_SM_10006detail10radix_sort29DeviceRadixSortOnesweepKernelINS1_5radix10policy_hubIjNS0_8NullTypeEyE10Policy1000ELNS0_9SortOrderE0EjS6_yiiNS1_21identity_decomposer_tEEEvPT5_SC_PT3_PKSD_PT1_PKSH_PT2_PKSL_T4_iiT6__param_9];
	shfl.sync.idx.b32	%r740|%p80, %r1688, %r154, 31, -1;
	add.s32 	%r158, %r155, %r740;
	shr.u32 	%r741, %r1657, %r1594;
	and.b32  	%r737, %r741, %r82;
	mov.b32 	%r717, 1;
	// begin inline asm
	{
    .reg .pred p;
    and.b32 %r715, %r737, %r717;    setp.ne.u32 p, %r715, 0;
    vote.ballot.sync.b32 %r715, p, 0xffffffff;
    @!p not.b32 %r715, %r715;
}

	// end inline asm
	mov.b32 	%r720, 2;
	// begin inline asm
	{
    .reg .pred p;
    and.b32 %r718, %r737, %r720;    setp.ne.u32 p, %r718, 0;
    vote.ballot.sync.b32 %r718, p, 0xffffffff;
    @!p not.b32 %r718, %r718;
}

	// end inline asm
	and.b32  	%r742, %r718, %r715;
	mov.b32 	%r723, 4;
	// begin inline asm
	{
    .reg .pred p;
    and.b32 %r721, %r737, %r723;    setp.ne.u32 p, %r721, 0;
    vote.ballot.sync.b32 %r721, p, 0xffffffff;
    @!p not.b32 %r721, %r721;
}

	// end inline asm
	and.b32  	%r743, %r721, %r742;
	mov.b32 	%r726, 8;
	// begin inline asm
	{
    .reg .pred p;
    and.b32 %r724, %r737, %r726;    setp.ne.u32 p, %r724, 0;
    vote.ballot.sync.b32 %r724, p, 0xffffffff;
    @!p not.b32 %r724, %r724;
}

	// end inline asm
	and.b32  	%r744, %r724, %r743;
	mov.b32 	%r729, 16;
	// begin inline asm
	{
    .reg .pred p;
    and.b32 %r727, %r737, %r729;    setp.ne.u32 p, %r727, 0;
    vote.ballot.sync.b32 %r727, p, 0xffffffff;
    @!p not.b32 %r727, %r727;
}

	// end inline asm
	and.b32  	%r745, %r727, %r744;
	mov.b32 	%r732, 32;
	// begin inline asm
	{
    .reg .pred p;
    and.b32 %r730, %r737, %r732;    setp.ne.u32 p, %r730, 0;
    vote.ballot.sync.b32 %r730, p, 0xffffffff;
    @!p not.b32 %r730, %r730;
}

	// end inline asm
	and.b32  	%r746, %r730, %r745;
	mov.b32 	%r735, 64;
	// begin inline asm
	{
    .reg .pred p;
    and.b32 %r733, %r737, %r735;    setp.ne.u32 p, %r733, 0;
    vote.ballot.sync.b32 %r733, p, 0xffffffff;
    @!p not.b32 %r733, %r733;
}

	// end inline asm
	and.b32  	%r747, %r733, %r746;
	mov.b32 	%r738, 128;
	// begin inline asm
	{
    .reg .pred p;
    and.b32 %r736, %r737, %r738;    setp.ne.u32 p, %r736, 0;
    vote.ballot.sync.b32 %r736, p, 0xffffffff;
    @!p not.b32 %r736, %r736;
}

	// end inline asm
	and.b32  	%r748, %r736, %r747;
	clz.b32 	%r749, %r748;
	sub.s32 	%r159, 31, %r749;
	and.b32  	%r750, %r572, %r748;
	popc.b32 	%r160, %r750;
	setp.ne.s32 	%p81, %r248, %r159;
	mov.b32 	%r1689, 0;
	@%p81 bra 	$L__BB5_125;
	atom.shared.add.u32 	%r1689, [%r112], %r160;
$L__BB5_125:
	ld.param.u32 	%r1595, [_ZN3cub18CUB_300001_SM_10006detail10radix_sort29DeviceRadixSortOnesweepKernelINS1_5radix10policy_hubIjNS0_8NullTypeEyE10Policy1000ELNS0_9SortOrderE0EjS6_yiiNS1_21identity_decomposer_tEEEvPT5_SC_PT3_PKSD_PT1_PKSH_PT2_PKSL_T4_iiT6__param_9];
	shfl.sync.idx.b32	%r776|%p82, %r1689, %r159, 31, -1;
	add.s32 	%r163, %r160, %r776;
	shr.u32 	%r777, %r1658, %r1595;
	and.b32  	%r773, %r777, %r82;
	mov.b32 	%r753, 1;
	// begin inline asm
	{
    .reg .pred p;
    and.b32 %r751, %r773, %r753;    setp.ne.u32 p, %r751, 0;
    vote.ballot.sync.b32 %r751, p, 0xffffffff;
    @!p not.b32 %r751, %r751;
}

	// end inline asm
	mov.b32 	%r756, 2;
	// begin inline asm
	{
    .reg .pred p;
    and.b32 %r754, %r773, %r756;    setp.ne.u32 p, %r754, 0;
    vote.ballot.sync.b32 %r754, p, 0xffffffff;
    @!p not.b32 %r754, %r754;
}

	// end inline asm
	and.b32  	%r778, %r754, %r751;
	mov.b32 	%r759, 4;
	// begin inline asm
	{
    .reg .pred p;
    and.b32 %r757, %r773, %r759;    setp.ne.u32 p, %r757, 0;
    vote.ballot.sync.b32 %r757, p, 0xffffffff;
    @!p not.b32 %r757, %r757;
}

	// end inline asm
	and.b32  	%r779, %r757, %r778;
	mov.b32 	%r762, 8;
	// begin inline asm
	{
    .reg .pred p;
    and.b32 %r760, %r773, %r762;    setp.ne.u32 p, %r760, 0;
    vote.ballot.sync.b32 %r760, p, 0xffffffff;
    @!p not.b32 %r760, %r760;
}

	// end inline asm
	and.b32  	%r780, %r760, %r779;
	mov.b32 	%r765, 16;
	// begin inline asm
	{
    .reg .pred p;
    and.b32 %r763, %r773, %r765;    setp.ne.u32 p, %r763, 0;
    vote.ballot.sync.b32 %r763, p, 0xffffffff;
    @!p not.b32 %r763, %r763;
}

	// end inline asm
	and.b32  	%r781, %r763, %r780;
	mov.b32 	%r768, 32;
	// begin inline asm
	{
    .reg .pred p;
    and.b32 %r766, %r773, %r768;    setp.ne.u32 p, %r766, 0;
    vote.ballot.sync.b32 %r766, p, 0xffffffff;
    @!p not.b32 %r766, %r766;
}

	// end inline asm
	and.b32  	%r782, %r766, %r781;
	mov.b32 	%r771, 64;
	// begin inline asm
	{
    .reg .pred p;
    and.b32 %r769, %r773, %r771;    setp.ne.u32 p, %r769, 0;
    vote.ballot.sync.b32 %r769, p, 0xffffffff;
    @!p not.b32 %r769, %r769;
}

	// end inline asm
	and.b32  	%r783, %r769, %r782;
	mov.b32 	%r774, 128;
	// begin inline asm
	{
    .reg .pred p;
    and.b32 %r772, %r773, %r774;    setp.ne.u32 p, %r772, 0;
    vote.ballot.sync.b32 %r772, p, 0xffffffff;
    @!p not.b32 %r772, %r772;
}

	// end inline asm
	and.b32  	%r784, %r772, %r783;
	clz.b32 	%r785, %r784;
	sub.s32 	%r164, 31, %r785;
	and.b32  	%r786, %r572, %r784;
	popc.b32 	%r165, %r786;
	setp.ne.s32 	%p83, %r248, %r164;
	mov.b32 	%r1690, 0;
	@%p83 bra 	$L__BB5_127;
	atom.shared.add.u32 	%r1690, [%r113], %r165;
$L__BB5_127:
	ld.param.u32 	%r1596, [_ZN3cub18CUB_300001_SM_10006detail10radix_sort29DeviceRadixSortOnesweepKernelINS1_5radix10policy_hubIjNS0_8NullTypeEyE10Policy1000ELNS0_9SortOrderE0EjS6_yiiNS1_21identity_decomposer_tEEEvPT5_SC_PT3_PKSD_PT1_PKSH_PT2_PKSL_T4_iiT6__param_9];
	shfl.sync.idx.b32	%r812|%p84, %r1690, %r164, 31, -1;
	add.s32 	%r168, %r165, %r812;
	shr.u32 	%r813, %r1659, %r1596;
	and.b32  	%r809, %r813, %r82;
	mov.b32 	%r789, 1;
	// begin inline asm
	{
    .reg .pred p;
    and.b32 %r787, %r809, %r789;    setp.ne.u32 p, %r787, 0;
    vote.ballot.sync.b32 %r787, p, 0xffffffff;
    @!p not.b32 %r787, %r787;
}

	// end inline asm
	mov.b32 	%r792, 2;
	// begin inline asm
	{
    .reg .pred p;
    and.b32 %r790, %r809, %r792;    setp.ne.u32 p, %r790, 0;
    vote.ballot.sync.b32 %r790, p, 0xffffffff;
    @!p not.b32 %r790, %r790;
}

	// end inline asm
	and.b32  	%r814, %r790, %r787;
	mov.b32 	%r795, 4;
	// begin inline asm
	{
    .reg .pred p;
    and.b32 %r793, %r809, %r795;    setp.ne.u32 p, %r793, 0;
    vote.ballot.sync.b32 %r793, p, 0xffffffff;
    @!p not.b32 %r793, %r793;
}

	// end inline asm
	and.b32  	%r815, %r793, %r814;
	mov.b32 	%r798, 8;
	// begin inline asm
	{
    .reg .pred p;
    and.b32 %r796, %r809, %r798;    setp.ne.u32 p, %r796, 0;
    vote.ballot.sync.b32 %r796, p, 0xffffffff;
    @!p not.b32 %r796, %r796;
}

	// end inline asm
	and.b32  	%r816, %r796, %r815;
	mov.b32 	%r801, 16;
	// begin inline asm
	{
    .reg .pred p;
    and.b32 %r799, %r809, %r801;    setp.ne.u32 p, %r799, 0;
    vote.ballot.sync.b32 %r799, p, 0xffffffff;
    @!p not.b32 %r799, %r799;
}

	// end inline asm
	and.b32  	%r817, %r799, %r816;
	mov.b32 	%r804, 32;
	// begin inline asm
	{
    .reg .pred p;
    and.b32 %r802, %r809, %r804;    setp.ne.u32 p, %r802, 0;
    vote.ballot.sync.b32 %r802, p, 0xffffffff;
    @!p not.b32 %r802, %r802;
}

	// end inline asm
	and.b32  	%r818, %r802, %r817;
	mov.b32 	%r807, 64;
	// begin inline asm
	{
    .reg .pred p;
    and.b32 %r805, %r809, %r807;    setp.ne.u32 p, %r805, 0;
    vote.ballot.sync.b32 %r805, p, 0xffffffff;
    @!p not.b32 %r805, %r805;
}

	// end inline asm
	and.b32  	%r819, %r805, %r818;
	mov.b32 	%r810, 128;
	// begin inline asm
	{
    .reg .pred p;
    and.b32 %r808, %r809, %r810;    setp.ne.u32 p, %r808, 0;
    vote.ballot.sync.b32 %r808, p, 0xffffffff;
    @!p not.b32 %r808, %r808;
}

	// end inline asm
	and.b32  	%r820, %r808, %r819;
	clz.b32 	%r821, %r820;
	sub.s32 	%r169, 31, %r821;
	and.b32  	%r822, %r572, %r820;
	popc.b32 	%r170, %r822;
	setp.ne.s32 	%p85, %r248, %r169;
	mov.b32 	%r1691, 0;
	@%p85 bra 	$L__BB5_129;
	atom.shared.add.u32 	%r1691, [%r114], %r170;
$L__BB5_129:
	ld.param.u32 	%r1597, [_ZN3cub18CUB_300001_SM_10006detail10radix_sort29DeviceRadixSortOnesweepKernelINS1_5radix10policy_hubIjNS0_8NullTypeEyE10Policy1000ELNS0_9SortOrderE0EjS6_yiiNS1_21identity_decomposer_tEEEvPT5_SC_PT3_PKSD_PT1_PKSH_PT2_PKSL_T4_iiT6__param_9];
	shfl.sync.idx.b32	%r848|%p86, %r1691, %r169, 31, -1;
	add.s32 	%r173, %r170, %r848;
	shr.u32 	%r849, %r1660, %r1597;
	and.b32  	%r845, %r849, %r82;
	mov.b32 	%r825, 1;
	// begin inline asm
	{
    .reg .pred p;
    and.b32 %r823, %r845, %r825;    setp.ne.u32 p, %r823, 0;
    vote.ballot.sync.b32 %r823, p, 0xffffffff;
    @!p not.b32 %r823, %r823;
}

	// end inline asm
	mov.b32 	%r828, 2;
	// begin inline asm
	{
    .reg .pred p;
    and.b32 %r826, %r845, %r828;    setp.ne.u32 p, %r826, 0;
    vote.ballot.sync.b32 %r826, p, 0xffffffff;
    @!p not.b32 %r826, %r826;
}

	// end inline asm
	and.b32  	%r850, %r826, %r823;
	mov.b32 	%r831, 4;
	// begin inline asm
	{
    .reg .pred p;
    and.b32 %r829, %r845, %r831;    setp.ne.u32 p, %r829, 0;
    vote.ballot.sync.b32 %r829, p, 0xffffffff;
    @!p not.b32 %r829, %r829;
}

	// end inline asm
	and.b32  	%r851, %r829, %r850;
	mov.b32 	%r834, 8;
	// begin inline asm
	{
    .reg .pred p;
    and.b32 %r832, %r845, %r834;    setp.ne.u32 p, %r832, 0;
    vote.ballot.sync.b32 %r832, p, 0xffffffff;
    @!p not.b32 %r832, %r832;
}

	// end inline asm
	and.b32  	%r852, %r832, %r851;
	mov.b32 	%r837, 16;
	// begin inline asm
	{
    .reg .pred p;
    and.b32 %r835, %r845, %r837;    setp.ne.u32 p, %r835, 0;
    vote.ballot.sync.b32 %r835, p, 0xffffffff;
    @!p not.b32 %r835, %r835;
}

	// end inline asm
	and.b32  	%r853, %r835, %r852;
	mov.b32 	%r840, 32;
	// begin inline asm
	{
    .reg .pred p;
    and.b32 %r838, %r845, %r840;    setp.ne.u32 p, %r838, 0;
    vote.ballot.sync.b32 %r838, p, 0xffffffff;
    @!p not.b32 %r838, %r838;
}

	// end inline asm
	and.b32  	%r854, %r838, %r853;
	mov.b32 	%r843, 64;
	// begin inline asm
	{
    .reg .pred p;
    and.b32 %r841, %r845, %r843;    setp.ne.u32 p, %r841, 0;
    vote.ballot.sync.b32 %r841, p, 0xffffffff;
    @!p not.b32 %r841, %r841;
}

	// end inline asm
	and.b32  	%r855, %r841, %r854;
	mov.b32 	%r846, 128;
	// begin inline asm
	{
    .reg .pred p;
    and.b32 %r844, %r845, %r846;    setp.ne.u32 p, %r844, 0;
    vote.ballot.sync.b32 %r844, p, 0xffffffff;
    @!p not.b32 %r844, %r844;
}

	// end inline asm
	and.b32  	%r856, %r844, %r855;
	clz.b32 	%r857, %r856;
	sub.s32 	%r174, 31, %r857;
	and.b32  	%r858, %r572, %r856;
	popc.b32 	%r175, %r858;
	setp.ne.s32 	%p87, %r248, %r174;
	mov.b32 	%r1692, 0;
	@%p87 bra 	$L__BB5_131;
	ld.param.u32 	%r1598, [_ZN3cub18CUB_300001_SM_10006detail10radix_sort29DeviceRadixSortOnesweepKernelINS1_5radix10policy_hubIjNS0_8NullTypeEyE10Policy1000ELNS0_9SortOrderE0EjS6_yiiNS1_21identity_decomposer_tEEEvPT5_SC_PT3_PKSD_PT1_PKSH_PT2_PKSL_T4_iiT6__param_9];
	shl.b32 	%r859, %r1, 5;
	and.b32  	%r860, %r859, 31744;
	mov.u32 	%r861, _ZZN3cub18CUB_300001_SM_10006detail10radix_sort29DeviceRadixSortOnesweepKernelINS1_5radix10policy_hubIjNS0_8NullTypeEyE10Policy1000ELNS0_9SortOrderE0EjS6_yiiNS1_21identity_decomposer_tEEEvPT5_SC_PT3_PKSD_PT1_PKSH_PT2_PKSL_T4_iiT6_E1s;
	add.s32 	%r862, %r861, %r860;
	shr.u32 	%r863, %r1660, %r1598;
	and.b32  	%r864, %r863, %r82;
	shl.b32 	%r865, %r864, 2;
	add.s32 	%r866, %r862, %r865;
	atom.shared.add.u32 	%r1692, [%r866], %r175;
$L__BB5_131:
	ld.param.u32 	%r1599, [_ZN3cub18CUB_300001_SM_10006detail10radix_sort29DeviceRadixSortOnesweepKernelINS1_5radix10policy_hubIjNS0_8NullTypeEyE10Policy1000ELNS0_9SortOrderE0EjS6_yiiNS1_21identity_decomposer_tEEEvPT5_SC_PT3_PKSD_PT1_PKSH_PT2_PKSL_T4_iiT6__param_9];
	shfl.sync.idx.b32	%r892|%p88, %r1692, %r174, 31, -1;
	add.s32 	%r178, %r175, %r892;
	shr.u32 	%r893, %r1661, %r1599;
	and.b32  	%r889, %r893, %r82;
	mov.b32 	%r869, 1;
	// begin inline asm
	{
    .reg .pred p;
    and.b32 %r867, %r889, %r869;    setp.ne.u32 p, %r867, 0;
    vote.ballot.sync.b32 %r867, p, 0xffffffff;
    @!p not.b32 %r867, %r867;
}

	// end inline asm
	mov.b32 	%r872, 2;
	// begin inline asm
	{
    .reg .pred p;
    and.b32 %r870, %r889, %r872;    setp.ne.u32 p, %r870, 0;
    vote.ballot.sync.b32 %r870, p, 0xffffffff;
    @!p not.b32 %r870, %r870;
}

	// end inline asm
	and.b32  	%r894, %r870, %r867;
	mov.b32 	%r875, 4;
	// begin inline asm
	{
    .reg .pred p;
    and.b32 %r873, %r889, %r875;    setp.ne.u32 p, %r873, 0;
    vote.ballot.sync.b32 %r873, p, 0xffffffff;
    @!p not.b32 %r873, %r873;
}

	// end inline asm
	and.b32  	%r895, %r873, %r894;
	mov.b32 	%r878, 8;
	// begin inline asm
	{
    .reg .pred p;
    and.b32 %r876, %r889, %r878;    setp.ne.u32 p, %r876, 0;
    vote.ballot.sync.b32 %r876, p, 0xffffffff;
    @!p not.b32 %r876, %r876;
}

	// end inline asm
	and.b32  	%r896, %r876, %r895;
	mov.b32 	%r881, 16;
	// begin inline asm
	{
    .reg .pred p;
    and.b32 %r879, %r889, %r881;    setp.ne.u32 p, %r879, 0;
    vote.ballot.sync.b32 %r879, p, 0xffffffff;
    @!p not.b32 %r879, %r879;
}

	// end inline asm
	and.b32  	%r897, %r879, %r896;
	mov.b32 	%r884, 32;
	// begin inline asm
	{
    .reg .pred p;
    and.b32 %r882, %r889, %r884;    setp.ne.u32 p, %r882, 0;
    vote.ballot.sync.b32 %r882, p, 0xffffffff;
    @!p not.b32 %r882, %r882;
}

	// end inline asm
	and.b32  	%r898, %r882, %r897;
	mov.b32 	%r887, 64;
	// begin inline asm
	{
    .reg .pred p;
    and.b32 %r885, %r889, %r887;    setp.ne.u32 p, %r885, 0;
    vote.ballot.sync.b32 %r885, p, 0xffffffff;
    @!p not.b32 %r885, %r885;
}

	// end inline asm
	and.b32  	%r899, %r885, %r898;
	mov.b32 	%r890, 128;
	// begin inline asm
	{
    .reg .pred p;
    and.b32 %r888, %r889, %r890;    setp.ne.u32 p, %r888, 0;
    vote.ballot.sync.b32 %r888, p, 0xffffffff;
    @!p not.b32 %r888, %r888;
}

	// end inline asm
	and.b32  	%r900, %r888, %r899;
	clz.b32 	%r901, %r900;
	sub.s32 	%r179, 31, %r901;
	and.b32  	%r902, %r572, %r900;
	popc.b32 	%r180, %r902;
	setp.ne.s32 	%p89, %r248, %r179;
	mov.b32 	%r1693, 0;
	@%p89 bra 	$L__BB5_133;
	ld.param.u32 	%r1600, [_ZN3cub18CUB_300001_SM_10006detail10radix_sort29DeviceRadixSortOnesweepKernelINS1_5radix10policy_hubIjNS0_8NullTypeEyE10Policy1000ELNS0_9SortOrderE0EjS6_yiiNS1_21identity_decomposer_tEEEvPT5_SC_PT3_PKSD_PT1_PKSH_PT2_PKSL_T4_iiT6__param_9];
	shl.b32 	%r903, %r1, 5;
	and.b32  	%r904, %r903, 31744;
	mov.u32 	%r905, _ZZN3cub18CUB_300001_SM_10006detail10radix_sort29DeviceRadixSortOnesweepKernelINS1_5radix10policy_hubIjNS0_8NullTypeEyE10Policy1000ELNS0_9SortOrderE0EjS6_yiiNS1_21identity_decomposer_tEEEvPT5_SC_PT3_PKSD_PT1_PKSH_PT2_PKSL_T4_iiT6_E1s;
	add.s32 	%r906, %r905, %r904;
	shr.u32 	%r907, %r1661, %r1600;
	and.b32  	%r908, %r907, %r82;
	shl.b32 	%r909, %r908, 2;
	add.s32 	%r910, %r906, %r909;
	atom.shared.add.u32 	%r1693, [%r910], %r180;
$L__BB5_133:
	ld.param.u32 	%r1601, [_ZN3cub18CUB_300001_SM_10006detail10radix_sort29DeviceRadixSortOnesweepKernelINS1_5radix10policy_hubIjNS0_8NullTypeEyE10Policy1000ELNS0_9SortOrderE0EjS6_yiiNS1_21identity_decomposer_tEEEvPT5_SC_PT3_PKSD_PT1_PKSH_PT2_PKSL_T4_iiT6__param_9];
	shfl.sync.idx.b32	%r936|%p90, %r1693, %r179, 31, -1;
	add.s32 	%r183, %r180, %r936;
	shr.u32 	%r937, %r1662, %r1601;
	and.b32  	%r933, %r937, %r82;
	mov.b32 	%r913, 1;
	// begin inline asm
	{
    .reg .pred p;
    and.b32 %r911, %r933, %r913;    setp.ne.u32 p, %r911, 0;
    vote.ballot.sync.b32 %r911, p, 0xffffffff;
    @!p not.b32 %r911, %r911;
}

	// end inline asm
	mov.b32 	%r916, 2;
	// begin inline asm
	{
    .reg .pred p;
    and.b32 %r914, %r933, %r916;    setp.ne.u32 p, %r914, 0;
    vote.ballot.sync.b32 %r914, p, 0xffffffff;
    @!p not.b32 %r914, %r914;
}

	// end inline asm
	and.b32  	%r938, %r914, %r911;
	mov.b32 	%r919, 4;
	// begin inline asm
	{
    .reg .pred p;
    and.b32 %r917, %r933, %r919;    setp.ne.u32 p, %r917, 0;
    vote.ballot.sync.b32 %r917, p, 0xffffffff;
    @!p not.b32 %r917, %r917;
}

	// end inline asm
	and.b32  	%r939, %r917, %r938;
	mov.b32 	%r922, 8;
	// begin inline asm
	{
    .reg .pred p;
    and.b32 %r920, %r933, %r922;    setp.ne.u32 p, %r920, 0;
    vote.ballot.sync.b32 %r920, p, 0xffffffff;
    @!p not.b32 %r920, %r920;
}

	// end inline asm
	and.b32  	%r940, %r920, %r939;
	mov.b32 	%r925, 16;
	// begin inline asm
	{
    .reg .pred p;
    and.b32 %r923, %r933, %r925;    setp.ne.u32 p, %r923, 0;
    vote.ballot.sync.b32 %r923, p, 0xffffffff;
    @!p not.b32 %r923, %r923;
}

	// end inline asm
	and.b32  	%r941, %r923, %r940;
	mov.b32 	%r928, 32;
	// begin inline asm
	{
    .reg .pred p;
    and.b32 %r926, %r933, %r928;    setp.ne.u32 p, %r926, 0;
    vote.ballot.sync.b32 %r926, p, 0xffffffff;
    @!p not.b32 %r926, %r926;
}

	// end inline asm
	and.b32  	%r942, %r926, %r941;
	mov.b32 	%r931, 64;
	// begin inline asm
	{
    .reg .pred p;
    and.b32 %r929, %r933, %r931;    setp.ne.u32 p, %r929, 0;
    vote.ballot.sync.b32 %r929, p, 0xffffffff;
    @!p not.b32 %r929, %r929;
}

	// end inline asm
	and.b32  	%r943, %r929, %r942;
	mov.b32 	%r934, 128;
	// begin inline asm
	{
    .reg .pred p;
    and.b32 %r932, %r933, %r934;    setp.ne.u32 p, %r932, 0;
    vote.ballot.sync.b32 %r932, p, 0xffffffff;
    @!p not.b32 %r932, %r932;
}

	// end inline asm
	and.b32  	%r944, %r932, %r943;
	clz.b32 	%r945, %r944;
	sub.s32 	%r184, 31, %r945;
	and.b32  	%r946, %r572, %r944;
	popc.b32 	%r185, %r946;
	setp.ne.s32 	%p91, %r248, %r184;
	mov.b32 	%r1694, 0;
	@%p91 bra 	$L__BB5_135;
	atom.shared.add.u32 	%r1694, [%r115], %r185;
$L__BB5_135:
	ld.param.u32 	%r1602, [_ZN3cub18CUB_300001_SM_10006detail10radix_sort29DeviceRadixSortOnesweepKernelINS1_5radix10policy_hubIjNS0_8NullTypeEyE10Policy1000ELNS0_9SortOrderE0EjS6_yiiNS1_21identity_decomposer_tEEEvPT5_SC_PT3_PKSD_PT1_PKSH_PT2_PKSL_T4_iiT6__param_9];
	shfl.sync.idx.b32	%r972|%p92, %r1694, %r184, 31, -1;
	add.s32 	%r188, %r185, %r972;
	shr.u32 	%r973, %r1663, %r1602;
	and.b32  	%r969, %r973, %r82;
	mov.b32 	%r949, 1;
	// begin inline asm
	{
    .reg .pred p;
    and.b32 %r947, %r969, %r949;    setp.ne.u32 p, %r947, 0;
    vote.ballot.sync.b32 %r947, p, 0xffffffff;
    @!p not.b32 %r947, %r947;
}

	// end inline asm
	mov.b32 	%r952, 2;
	// begin inline asm
	{
    .reg .pred p;
    and.b32 %r950, %r969, %r952;    setp.ne.u32 p, %r950, 0;
    vote.ballot.sync.b32 %r950, p, 0xffffffff;
    @!p not.b32 %r950, %r950;
}

	// end inline asm
	and.b32  	%r974, %r950, %r947;
	mov.b32 	%r955, 4;
	// begin inline asm
	{
    .reg .pred p;
    and.b32 %r953, %r969, %r955;    setp.ne.u32 p, %r953, 0;
    vote.ballot.sync.b32 %r953, p, 0xffffffff;
    @!p not.b32 %r953, %r953;
}

	// end inline asm
	and.b32  	%r975, %r953, %r974;
	mov.b32 	%r958, 8;
	// begin inline asm
	{
    .reg .pred p;
    and.b32 %r956, %r969, %r958;    setp.ne.u32 p, %r956, 0;
    vote.ballot.sync.b32 %r956, p, 0xffffffff;
    @!p not.b32 %r956, %r956;
}

	// end inline asm
	and.b32  	%r976, %r956, %r975;
	mov.b32 	%r961, 16;
	// begin inline asm
	{
    .reg .pred p;
    and.b32 %r959, %r969, %r961;    setp.ne.u32 p, %r959, 0;
    vote.ballot.sync.b32 %r959, p, 0xffffffff;
    @!p not.b32 %r959, %r959;
}

	// end inline asm
	and.b32  	%r977, %r959, %r976;
	mov.b32 	%r964, 32;
	// begin inline asm
	{
    .reg .pred p;
    and.b32 %r962, %r969, %r964;    setp.ne.u32 p, %r962, 0;
    vote.ballot.sync.b32 %r962, p, 0xffffffff;
    @!p not.b32 %r962, %r962;
}

	// end inline asm
	and.b32  	%r978, %r962, %r977;
	mov.b32 	%r967, 64;
	// begin inline asm
	{
    .reg .pred p;
    and.b32 %r965, %r969, %r967;    setp.ne.u32 p, %r965, 0;
    vote.ballot.sync.b32 %r965, p, 0xffffffff;
    @!p not.b32 %r965, %r965;
}

	// end inline asm
	and.b32  	%r979, %r965, %r978;
	mov.b32 	%r970, 128;
	// begin inline asm
	{
    .reg .pred p;
    and.b32 %r968, %r969, %r970;    setp.ne.u32 p, %r968, 0;
    vote.ballot.sync.b32 %r968, p, 0xffffffff;
    @!p not.b32 %r968, %r968;
}

	// end inline asm
	and.b32  	%r980, %r968, %r979;
	clz.b32 	%r981, %r980;
	sub.s32 	%r189, 31, %r981;
	and.b32  	%r982, %r572, %r980;
	popc.b32 	%r190, %r982;
	setp.ne.s32 	%p93, %r248, %r189;
	mov.b32 	%r1695, 0;
	@%p93 bra 	$L__BB5_137;
	atom.shared.add.u32 	%r1695, [%r116], %r190;
$L__BB5_137:
	ld.param.u32 	%r1603, [_ZN3cub18CUB_300001_SM_10006detail10radix_sort29DeviceRadixSortOnesweepKernelINS1_5radix10policy_hubIjNS0_8NullTypeEyE10Policy1000ELNS0_9SortOrderE0EjS6_yiiNS1_21identity_decomposer_tEEEvPT5_SC_PT3_PKSD_PT1_PKSH_PT2_PKSL_T4_iiT6__param_9];
	shfl.sync.idx.b32	%r1008|%p94, %r1695, %r189, 31, -1;
	add.s32 	%r193, %r190, %r1008;
	shr.u32 	%r1009, %r1664, %r1603;
	and.b32  	%r1005, %r1009, %r82;
	mov.b32 	%r985, 1;
	// begin inline asm
	{
    .reg .pred p;
    and.b32 %r983, %r1005, %r985;    setp.ne.u32 p, %r983, 0;
    vote.ballot.sync.b32 %r983, p, 0xffffffff;
    @!p not.b32 %r983, %r983;
}

	// end inline asm
	mov.b32 	%r988, 2;
	// begin inline asm
	{
    .reg .pred p;
    and.b32 %r986, %r1005, %r988;    setp.ne.u32 p, %r986, 0;
    vote.ballot.sync.b32 %r986, p, 0xffffffff;
    @!p not.b32 %r986, %r986;
}

	// end inline asm
	and.b32  	%r1010, %r986, %r983;
	mov.b32 	%r991, 4;
	// begin inline asm
	{
    .reg .pred p;
    and.b32 %r989, %r1005, %r991;    setp.ne.u32 p, %r989, 0;
    vote.ballot.sync.b32 %r989, p, 0xffffffff;
    @!p not.b32 %r989, %r989;
}

	// end inline asm
	and.b32  	%r1011, %r989, %r1010;
	mov.b32 	%r994, 8;
	// begin inline asm
	{
    .reg .pred p;
    and.b32 %r992, %r1005, %r994;    setp.ne.u32 p, %r992, 0;
    vote.ballot.sync.b32 %r992, p, 0xffffffff;
    @!p not.b32 %r992, %r992;
}

	// end inline asm
	and.b32  	%r1012, %r992, %r1011;
	mov.b32 	%r997, 16;
	// begin inline asm
	{
    .reg .pred p;
    and.b32 %r995, %r1005, %r997;    setp.ne.u32 p, %r995, 0;
    vote.ballot.sync.b32 %r995, p, 0xffffffff;
    @!p not.b32 %r995, %r995;
}

	// end inline asm
	and.b32  	%r1013, %r995, %r1012;
	mov.b32 	%r1000, 32;
	// begin inline asm
	{
    .reg .pred p;
    and.b32 %r998, %r1005, %r1000;    setp.ne.u32 p, %r998, 0;
    vote.ballot.sync.b32 %r998, p, 0xffffffff;
    @!p not.b32 %r998, %r998;
}

	// end inline asm
	and.b32  	%r1014, %r998, %r1013;
	mov.b32 	%r1003, 64;
	// begin inline asm
	{
    .reg .pred p;
    and.b32 %r1001, %r1005, %r1003;    setp.ne.u32 p, %r1001, 0;
    vote.ballot.sync.b32 %r1001, p, 0xffffffff;
    @!p not.b32 %r1001, %r1001;
}

	// end inline asm
	and.b32  	%r1015, %r1001, %r1014;
	mov.b32 	%r1006, 128;
	// begin inline asm
	{
    .reg .pred p;
    and.b32 %r1004, %r1005, %r1006;    setp.ne.u32 p, %r1004, 0;
    vote.ballot.sync.b32 %r1004, p, 0xffffffff;
    @!p not.b32 %r1004, %r1004;
}

	// end inline asm
	and.b32  	%r1016, %r1004, %r1015;
	clz.b32 	%r1017, %r1016;
	sub.s32 	%r194, 31, %r1017;
	and.b32  	%r1018, %r572, %r1016;
	popc.b32 	%r195, %r1018;
	setp.ne.s32 	%p95, %r248, %r194;
	mov.b32 	%r1696, 0;
	@%p95 bra 	$L__BB5_139;
	atom.shared.add.u32 	%r1696, [%r117], %r195;
$L__BB5_139:
	ld.param.u32 	%r1604, [_ZN3cub18CUB_300001_SM_10006detail10radix_sort29DeviceRadixSortOnesweepKernelINS1_5radix10policy_hubIjNS0_8NullTypeEyE10Policy1000ELNS0_9SortOrderE0EjS6_yiiNS1_21identity_decomposer_tEEEvPT5_SC_PT3_PKSD_PT1_PKSH_PT2_PKSL_T4_iiT6__param_9];
	shfl.sync.idx.b32	%r1044|%p96, %r1696, %r194, 31, -1;
	add.s32 	%r198, %r195, %r1044;
	shr.u32 	%r1045, %r1665, %r1604;
	and.b32  	%r1041, %r1045, %r82;
	mov.b32 	%r1021, 1;
	// begin inline asm
	{
    .reg .pred p;
    and.b32 %r1019, %r1041, %r1021;    setp.ne.u32 p, %r1019, 0;
    vote.ballot.sync.b32 %r1019, p, 0xffffffff;
    @!p not.b32 %r1019, %r1019;
}

	// end inline asm
	mov.b32 	%r1024, 2;
	// begin inline asm
	{
    .reg .pred p;
    and.b32 %r1022, %r1041, %r1024;    setp.ne.u32 p, %r1022, 0;
    vote.ballot.sync.b32 %r1022, p, 0xffffffff;
    @!p not.b32 %r1022, %r1022;
}

	// end inline asm
	and.b32  	%r1046, %r1022, %r1019;
	mov.b32 	%r1027, 4;
	// begin inline asm
	{
    .reg .pred p;
    and.b32 %r1025, %r1041, %r1027;    setp.ne.u32 p, %r1025, 0;
    vote.ballot.sync.b32 %r1025, p, 0xffffffff;
    @!p not.b32 %r1025, %r1025;
}

	// end inline asm
	and.b32  	%r1047, %r1025, %r1046;
	mov.b32 	%r1030, 8;
	// begin inline asm
	{
    .reg .pred p;
    and.b32 %r1028, %r1041, %r1030;    setp.ne.u32 p, %r1028, 0;
    vote.ballot.sync.b32 %r1028, p, 0xffffffff;
    @!p not.b32 %r1028, %r1028;
}

	// end inline asm
	and.b32  	%r1048, %r1028, %r1047;
	mov.b32 	%r1033, 16;
	// begin inline asm
	{
    .reg .pred p;
    and.b32 %r1031, %r1041, %r1033;    setp.ne.u32 p, %r1031, 0;
    vote.ballot.sync.b32 %r1031, p, 0xffffffff;
    @!p not.b32 %r1031, %r1031;
}

	// end inline asm
	and.b32  	%r1049, %r1031, %r1048;
	mov.b32 	%r1036, 32;
	// begin inline asm
	{
    .reg .pred p;
    and.b32 %r1034, %r1041, %r1036;    setp.ne.u32 p, %r1034, 0;
    vote.ballot.sync.b32 %r1034, p, 0xffffffff;
    @!p not.b32 %r1034, %r1034;
}

	// end inline asm
	and.b32  	%r1050, %r1034, %r1049;
	mov.b32 	%r1039, 64;
	// begin inline asm
	{
    .reg .pred p;
    and.b32 %r1037, %r1041, %r1039;    setp.ne.u32 p, %r1037, 0;
    vote.ballot.sync.b32 %r1037, p, 0xffffffff;
    @!p not.b32 %r1037, %r1037;
}

	// end inline asm
	and.b32  	%r1051, %r1037, %r1050;
	mov.b32 	%r1042, 128;
	// begin inline asm
	{
    .reg .pred p;
    and.b32 %r1040, %r1041, %r1042;    setp.ne.u32 p, %r1040, 0;
    vote.ballot.sync.b32 %r1040, p, 0xffffffff;
    @!p not.b32 %r1040, %r1040;
}

	// end inline asm
	and.b32  	%r1052, %r1040, %r1051;
	clz.b32 	%r1053, %r1052;
	sub.s32 	%r199, 31, %r1053;
	and.b32  	%r1054, %r572, %r1052;
	popc.b32 	%r200, %r1054;
	setp.ne.s32 	%p97, %r248, %r199;
	mov.b32 	%r1697, 0;
	@%p97 bra 	$L__BB5_141;
	atom.shared.add.u32 	%r1697, [%r118], %r200;
$L__BB5_141:
	ld.param.u32 	%r1605, [_ZN3cub18CUB_300001_SM_10006detail10radix_sort29DeviceRadixSortOnesweepKernelINS1_5radix10policy_hubIjNS0_8NullTypeEyE10Policy1000ELNS0_9SortOrderE0EjS6_yiiNS1_21identity_decomposer_tEEEvPT5_SC_PT3_PKSD_PT1_PKSH_PT2_PKSL_T4_iiT6__param_9];
	shfl.sync.idx.b32	%r1080|%p98, %r1697, %r199, 31, -1;
	add.s32 	%r203, %r200, %r1080;
	shr.u32 	%r1081, %r1666, %r1605;
	and.b32  	%r1077, %r1081, %r82;
	mov.b32 	%r1057, 1;
	// begin inline asm
	{
    .reg .pred p;
    and.b32 %r1055, %r1077, %r1057;    setp.ne.u32 p, %r1055, 0;
    vote.ballot.sync.b32 %r1055, p, 0xffffffff;
    @!p not.b32 %r1055, %r1055;
}

	// end inline asm
	mov.b32 	%r1060, 2;
	// begin inline asm
	{
    .reg .pred p;
    and.b32 %r1058, %r1077, %r1060;    setp.ne.u32 p, %r1058, 0;
    vote.ballot.sync.b32 %r1058, p, 0xffffffff;
    @!p not.b32 %r1058, %r1058;
}

	// end inline asm
	and.b32  	%r1082, %r1058, %r1055;
	mov.b32 	%r1063, 4;
	// begin inline asm
	{
    .reg .pred p;
    and.b32 %r1061, %r1077, %r1063;    setp.ne.u32 p, %r1061, 0;
    vote.ballot.sync.b32 %r1061, p, 0xffffffff;
    @!p not.b32 %r1061, %r1061;
}

	// end inline asm
	and.b32  	%r1083, %r1061, %r1082;
	mov.b32 	%r1066, 8;
	// begin inline asm
	{
    .reg .pred p;
    and.b32 %r1064, %r1077, %r1066;    setp.ne.u32 p, %r1064, 0;
    vote.ballot.sync.b32 %r1064, p, 0xffffffff;
    @!p not.b32 %r1064, %r1064;
}

	// end inline asm
	and.b32  	%r1084, %r1064, %r1083;
	mov.b32 	%r1069, 16;
	// begin inline asm
	{
    .reg .pred p;
    and.b32 %r1067, %r1077, %r1069;    setp.ne.u32 p, %r1067, 0;
    vote.ballot.sync.b32 %r1067, p, 0xffffffff;
    @!p not.b32 %r1067, %r1067;
}

	// end inline asm
	and.b32  	%r1085, %r1067, %r1084;
	mov.b32 	%r1072, 32;
	// begin inline asm
	{
    .reg .pred p;
    and.b32 %r1070, %r1077, %r1072;    setp.ne.u32 p, %r1070, 0;
    vote.ballot.sync.b32 %r1070, p, 0xffffffff;
    @!p not.b32 %r1070, %r1070;
}

	// end inline asm
	and.b32  	%r1086, %r1070, %r1085;
	mov.b32 	%r1075, 64;
	// begin inline asm
	{
    .reg .pred p;
    and.b32 %r1073, %r1077, %r1075;    setp.ne.u32 p, %r1073, 0;
    vote.ballot.sync.b32 %r1073, p, 0xffffffff;
    @!p not.b32 %r1073, %r1073;
}

	// end inline asm
	and.b32  	%r1087, %r1073, %r1086;
	mov.b32 	%r1078, 128;
	// begin inline asm
	{
    .reg .pred p;
    and.b32 %r1076, %r1077, %r1078;    setp.ne.u32 p, %r1076, 0;
    vote.ballot.sync.b32 %r1076, p, 0xffffffff;
    @!p not.b32 %r1076, %r1076;
}

	// end inline asm
	and.b32  	%r1088, %r1076, %r1087;
	clz.b32 	%r1089, %r1088;
	sub.s32 	%r204, 31, %r1089;
	and.b32  	%r1090, %r572, %r1088;
	popc.b32 	%r205, %r1090;
	setp.ne.s32 	%p99, %r248, %r204;
	mov.b32 	%r1698, 0;
	@%p99 bra 	$L__BB5_143;
	atom.shared.add.u32 	%r1698, [%r119], %r205;
$L__BB5_143:
	ld.param.u32 	%r1606, [_ZN3cub18CUB_300001_SM_10006detail10radix_sort29DeviceRadixSortOnesweepKernelINS1_5radix10policy_hubIjNS0_8NullTypeEyE10Policy1000ELNS0_9SortOrderE0EjS6_yiiNS1_21identity_decomposer_tEEEvPT5_SC_PT3_PKSD_PT1_PKSH_PT2_PKSL_T4_iiT6__param_9];
	shfl.sync.idx.b32	%r1116|%p100, %r1698, %r204, 31, -1;
	add.s32 	%r208, %r205, %r1116;
	shr.u32 	%r1117, %r1667, %r1606;
	and.b32  	%r1113, %r1117, %r82;
	mov.b32 	%r1093, 1;
	// begin inline asm
	{
    .reg .pred p;
    and.b32 %r1091, %r1113, %r1093;    setp.ne.u32 p, %r1091, 0;
    vote.ballot.sync.b32 %r1091, p, 0xffffffff;
    @!p not.b32 %r1091, %r1091;
}

	// end inline asm
	mov.b32 	%r1096, 2;
	// begin inline asm
	{
    .reg .pred p;
    and.b32 %r1094, %r1113, %r1096;    setp.ne.u32 p, %r1094, 0;
    vote.ballot.sync.b32 %r1094, p, 0xffffffff;
    @!p not.b32 %r1094, %r1094;
}

	// end inline asm
	and.b32  	%r1118, %r1094, %r1091;
	mov.b32 	%r1099, 4;
	// begin inline asm
	{
    .reg .pred p;
    and.b32 %r1097, %r1113, %r1099;    setp.ne.u32 p, %r1097, 0;
    vote.ballot.sync.b32 %r1097, p, 0xffffffff;
    @!p not.b32 %r1097, %r1097;
}

	// end inline asm
	and.b32  	%r1119, %r1097, %r1118;
	mov.b32 	%r1102, 8;
	// begin inline asm
	{
    .reg .pred p;
    and.b32 %r1100, %r1113, %r1102;    setp.ne.u32 p, %r1100, 0;
    vote.ballot.sync.b32 %r1100, p, 0xffffffff;
    @!p not.b32 %r1100, %r1100;
}

	// end inline asm
	and.b32  	%r1120, %r1100, %r1119;
	mov.b32 	%r1105, 16;
	// begin inline asm
	{
    .reg .pred p;
    and.b32 %r1103, %r1113, %r1105;    setp.ne.u32 p, %r1103, 0;
    vote.ballot.sync.b32 %r1103, p, 0xffffffff;
    @!p not.b32 %r1103, %r1103;
}

	// end inline asm
	and.b32  	%r1121, %r1103, %r1120;
	mov.b32 	%r1108, 32;
	// begin inline asm
	{
    .reg .pred p;
    and.b32 %r1106, %r1113, %r1108;    setp.ne.u32 p, %r1106, 0;
    vote.ballot.sync.b32 %r1106, p, 0xffffffff;
    @!p not.b32 %r1106, %r1106;
}

	// end inline asm
	and.b32  	%r1122, %r1106, %r1121;
	mov.b32 	%r1111, 64;
	// begin inline asm
	{
    .reg .pred p;
    and.b32 %r1109, %r1113, %r1111;    setp.ne.u32 p, %r1109, 0;
    vote.ballot.sync.b32 %r1109, p, 0xffffffff;
    @!p not.b32 %r1109, %r1109;
}

	// end inline asm
	and.b32  	%r1123, %r1109, %r1122;
	mov.b32 	%r1114, 128;
	// begin inline asm
	{
    .reg .pred p;
    and.b32 %r1112, %r1113, %r1114;    setp.ne.u32 p, %r1112, 0;
    vote.ballot.sync.b32 %r1112, p, 0xffffffff;
    @!p not.b32 %r1112, %r1112;
}

	// end inline asm
	and.b32  	%r1124, %r1112, %r1123;
	clz.b32 	%r1125, %r1124;
	sub.s32 	%r209, 31, %r1125;
	and.b32  	%r1126, %r572, %r1124;
	popc.b32 	%r210, %r1126;
	setp.ne.s32 	%p101, %r248, %r209;
	mov.b32 	%r1699, 0;
	@%p101 bra 	$L__BB5_145;
	atom.shared.add.u32 	%r1699, [%r120], %r210;
$L__BB5_145:
	ld.param.u32 	%r1607, [_ZN3cub18CUB_300001_SM_10006detail10radix_sort29DeviceRadixSortOnesweepKernelINS1_5radix10policy_hubIjNS0_8NullTypeEyE10Policy1000ELNS0_9SortOrderE0EjS6_yiiNS1_21identity_decomposer_tEEEvPT5_SC_PT3_PKSD_PT1_PKSH_PT2_PKSL_T4_iiT6__param_9];
	shfl.sync.idx.b32	%r1152|%p102, %r1699, %r209, 31, -1;
	add.s32 	%r213, %r210, %r1152;
	shr.u32 	%r1153, %r1668, %r1607;
	and.b32  	%r1149, %r1153, %r82;
	mov.b32 	%r1129, 1;
	// begin inline asm
	{
    .reg .pred p;
    and.b32 %r1127, %r1149, %r1129;    setp.ne.u32 p, %r1127, 0;
    vote.ballot.sync.b32 %r1127, p, 0xffffffff;
    @!p not.b32 %r1127, %r1127;
}

	// end inline asm
	mov.b32 	%r1132, 2;
	// begin inline asm
	{
    .reg .pred p;
    and.b32 %r1130, %r1149, %r1132;    setp.ne.u32 p, %r1130, 0;
    vote.ballot.sync.b32 %r1130, p, 0xffffffff;
    @!p not.b32 %r1130, %r1130;
}

	// end inline asm
	and.b32  	%r1154, %r1130, %r1127;
	mov.b32 	%r1135, 4;
	// begin inline asm
	{
    .reg .pred p;
    and.b32 %r1133, %r1149, %r1135;    setp.ne.u32 p, %r1133, 0;
    vote.ballot.sync.b32 %r1133, p, 0xffffffff;
    @!p not.b32 %r1133, %r1133;
}

	// end inline asm
	and.b32  	%r1155, %r1133, %r1154;
	mov.b32 	%r1138, 8;
	// begin inline asm
	{
    .reg .pred p;
    and.b32 %r1136, %r1149, %r1138;    setp.ne.u32 p, %r1136, 0;
    vote.ballot.sync.b32 %r1136, p, 0xffffffff;
    @!p not.b32 %r1136, %r1136;
}

	// end inline asm
	and.b32  	%r1156, %r1136, %r1155;
	mov.b32 	%r1141, 16;
	// begin inline asm
	{
    .reg .pred p;
    and.b32 %r1139, %r1149, %r1141;    setp.ne.u32 p, %r1139, 0;
    vote.ballot.sync.b32 %r1139, p, 0xffffffff;
    @!p not.b32 %r1139, %r1139;
}

	// end inline asm
	and.b32  	%r1157, %r1139, %r1156;
	mov.b32 	%r1144, 32;
	// begin inline asm
	{
    .reg .pred p;
    and.b32 %r1142, %r1149, %r1144;    setp.ne.u32 p, %r1142, 0;
    vote.ballot.sync.b32 %r1142, p, 0xffffffff;
    @!p not.b32 %r1142, %r1142;
}

	// end inline asm
	and.b32  	%r1158, %r1142, %r1157;
	mov.b32 	%r1147, 64;
	// begin inline asm
	{
    .reg .pred p;
    and.b32 %r1145, %r1149, %r1147;    setp.ne.u32 p, %r1145, 0;
    vote.ballot.sync.b32 %r1145, p, 0xffffffff;
    @!p not.b32 %r1145, %r1145;
}

	// end inline asm
	and.b32  	%r1159, %r1145, %r1158;
	mov.b32 	%r1150, 128;
	// begin inline asm
	{
    .reg .pred p;
    and.b32 %r1148, %r1149, %r1150;    setp.ne.u32 p, %r1148, 0;
    vote.ballot.sync.b32 %r1148, p, 0xffffffff;
    @!p not.b32 %r1148, %r1148;
}

	// end inline asm
	and.b32  	%r1160, %r1148, %r1159;
	clz.b32 	%r1161, %r1160;
	sub.s32 	%r214, 31, %r1161;
	and.b32  	%r1162, %r572, %r1160;
	popc.b32 	%r215, %r1162;
	setp.ne.s32 	%p103, %r248, %r214;
	mov.b32 	%r1700, 0;
	@%p103 bra 	$L__BB5_147;
	ld.param.u32 	%r1608, [_ZN3cub18CUB_300001_SM_10006detail10radix_sort29DeviceRadixSortOnesweepKernelINS1_5radix10policy_hubIjNS0_8NullTypeEyE10Policy1000ELNS0_9SortOrderE0EjS6_yiiNS1_21identity_decomposer_tEEEvPT5_SC_PT3_PKSD_PT1_PKSH_PT2_PKSL_T4_iiT6__param_9];
	shl.b32 	%r1163, %r1, 5;
	and.b32  	%r1164, %r1163, 31744;
	mov.u32 	%r1165, _ZZN3cub18CUB_300001_SM_10006detail10radix_sort29DeviceRadixSortOnesweepKernelINS1_5radix10policy_hubIjNS0_8NullTypeEyE10Policy1000ELNS0_9SortOrderE0EjS6_yiiNS1_21identity_decomposer_tEEEvPT5_SC_PT3_PKSD_PT1_PKSH_PT2_PKSL_T4_iiT6_E1s;
	add.s32 	%r1166, %r1165, %r1164;
	shr.u32 	%r1167, %r1668, %r1608;
	and.b32  	%r1168, %r1167, %r82;
	shl.b32 	%r1169, %r1168, 2;
	add.s32 	%r1170, %r1166, %r1169;
	atom.shared.add.u32 	%r1700, [%r1170], %r215;
$L__BB5_147:
	ld.param.u32 	%r1609, [_ZN3cub18CUB_300001_SM_10006detail10radix_sort29DeviceRadixSortOnesweepKernelINS1_5radix10policy_hubIjNS0_8NullTypeEyE10Policy1000ELNS0_9SortOrderE0EjS6_yiiNS1_21identity_decomposer_tEEEvPT5_SC_PT3_PKSD_PT1_PKSH_PT2_PKSL_T4_iiT6__param_9];
	shfl.sync.idx.b32	%r1196|%p104, %r1700, %r214, 31, -1;
	add.s32 	%r218, %r215, %r1196;
	shr.u32 	%r1197, %r1669, %r1609;
	and.b32  	%r1193, %r1197, %r82;
	mov.b32 	%r1173, 1;
	// begin inline asm
	{
    .reg .pred p;
    and.b32 %r1171, %r1193, %r1173;    setp.ne.u32 p, %r1171, 0;
    vote.ballot.sync.b32 %r1171, p, 0xffffffff;
    @!p not.b32 %r1171, %r1171;
}

	// end inline asm
	mov.b32 	%r1176, 2;
	// begin inline asm
	{
    .reg .pred p;
    and.b32 %r1174, %r1193, %r1176;    setp.ne.u32 p, %r1174, 0;
    vote.ballot.sync.b32 %r1174, p, 0xffffffff;
    @!p not.b32 %r1174, %r1174;
}

	// end inline asm
	and.b32  	%r1198, %r1174, %r1171;
	mov.b32 	%r1179, 4;
	// begin inline asm
	{
    .reg .pred p;
    and.b32 %r1177, %r1193, %r1179;    setp.ne.u32 p, %r1177, 0;
    vote.ballot.sync.b32 %r1177, p, 0xffffffff;
    @!p not.b32 %r1177, %r1177;
}

	// end inline asm
	and.b32  	%r1199, %r1177, %r1198;
	mov.b32 	%r1182, 8;
	// begin inline asm
	{
    .reg .pred p;
    and.b32 %r1180, %r1193, %r1182;    setp.ne.u32 p, %r1180, 0;
    vote.ballot.sync.b32 %r1180, p, 0xffffffff;
    @!p not.b32 %r1180, %r1180;
}

	// end inline asm
	and.b32  	%r1200, %r1180, %r1199;
	mov.b32 	%r1185, 16;
	// begin inline asm
	{
    .reg .pred p;
    and.b32 %r1183, %r1193, %r1185;    setp.ne.u32 p, %r1183, 0;
    vote.ballot.sync.b32 %r1183, p, 0xffffffff;
    @!p not.b32 %r1183, %r1183;
}

	// end inline asm
	and.b32  	%r1201, %r1183, %r1200;
	mov.b32 	%r1188, 32;
	// begin inline asm
	{
    .reg .pred p;
    and.b32 %r1186, %r1193, %r1188;    setp.ne.u32 p, %r1186, 0;
    vote.ballot.sync.b32 %r1186, p, 0xffffffff;
    @!p not.b32 %r1186, %r1186;
}

	// end inline asm
	and.b32  	%r1202, %r1186, %r1201;
	mov.b32 	%r1191, 64;
	// begin inline asm
	{
    .reg .pred p;
    and.b32 %r1189, %r1193, %r1191;    setp.ne.u32 p, %r1189, 0;
    vote.ballot.sync.b32 %r1189, p, 0xffffffff;
    @!p not.b32 %r1189, %r1189;
}

	// end inline asm
	and.b32  	%r1203, %r1189, %r1202;
	mov.b32 	%r1194, 128;
	// begin inline asm
	{
    .reg .pred p;
    and.b32 %r1192, %r1193, %r1194;    setp.ne.u32 p, %r1192, 0;
    vote.ballot.sync.b32 %r1192, p, 0xffffffff;
    @!p not.b32 %r1192, %r1192;
}

	// end inline asm
	and.b32  	%r1204, %r1192, %r1203;
	clz.b32 	%r1205, %r1204;
	sub.s32 	%r219, 31, %r1205;
	and.b32  	%r1206, %r572, %r1204;
	popc.b32 	%r220, %r1206;
	setp.ne.s32 	%p105, %r248, %r219;
	mov.b32 	%r1701, 0;
	@%p105 bra 	$L__BB5_149;
	ld.param.u32 	%r1610, [_ZN3cub18CUB_300001_SM_10006detail10radix_sort29DeviceRadixSortOnesweepKernelINS1_5radix10policy_hubIjNS0_8NullTypeEyE10Policy1000ELNS0_9SortOrderE0EjS6_yiiNS1_21identity_decomposer_tEEEvPT5_SC_PT3_PKSD_PT1_PKSH_PT2_PKSL_T4_iiT6__param_9];
	shl.b32 	%r1207, %r1, 5;
	and.b32  	%r1208, %r1207, 31744;
	mov.u32 	%r1209, _ZZN3cub18CUB_300001_SM_10006detail10radix_sort29DeviceRadixSortOnesweepKernelINS1_5radix10policy_hubIjNS0_8NullTypeEyE10Policy1000ELNS0_9SortOrderE0EjS6_yiiNS1_21identity_decomposer_tEEEvPT5_SC_PT3_PKSD_PT1_PKSH_PT2_PKSL_T4_iiT6_E1s;
	add.s32 	%r1210, %r1209, %r1208;
	shr.u32 	%r1211, %r1669, %r1610;
	and.b32  	%r1212, %r1211, %r82;
	shl.b32 	%r1213, %r1212, 2;
	add.s32 	%r1214, %r1210, %r1213;
	atom.shared.add.u32 	%r1701, [%r1214], %r220;
$L__BB5_149:
	ld.param.u32 	%r1611, [_ZN3cub18CUB_300001_SM_10006detail10radix_sort29DeviceRadixSortOnesweepKernelINS1_5radix10policy_hubIjNS0_8NullTypeEyE10Policy1000ELNS0_9SortOrderE0EjS6_yiiNS1_21identity_decomposer_tEEEvPT5_SC_PT3_PKSD_PT1_PKSH_PT2_PKSL_T4_iiT6__param_9];
	shfl.sync.idx.b32	%r1240|%p106, %r1701, %r219, 31, -1;
	add.s32 	%r223, %r220, %r1240;
	shr.u32 	%r1241, %r1670, %r1611;
	and.b32  	%r1237, %r1241, %r82;
	mov.b32 	%r1217, 1;
	// begin inline asm
	{
    .reg .pred p;
    and.b32 %r1215, %r1237, %r1217;    setp.ne.u32 p, %r1215, 0;
    vote.ballot.sync.b32 %r1215, p, 0xffffffff;
    @!p not.b32 %r1215, %r1215;
}

	// end inline asm
	mov.b32 	%r1220, 2;
	// begin inline asm
	{
    .reg .pred p;
    and.b32 %r1218, %r1237, %r1220;    setp.ne.u32 p, %r1218, 0;
    vote.ballot.sync.b32 %r1218, p, 0xffffffff;
    @!p not.b32 %r1218, %r1218;
}

	// end inline asm
	and.b32  	%r1242, %r1218, %r1215;
	mov.b32 	%r1223, 4;
	// begin inline asm
	{
    .reg .pred p;
    and.b32 %r1221, %r1237, %r1223;    setp.ne.u32 p, %r1221, 0;
    vote.ballot.sync.b32 %r1221, p, 0xffffffff;
    @!p not.b32 %r1221, %r1221;
}

	// end inline asm
	and.b32  	%r1243, %r1221, %r1242;
	mov.b32 	%r1226, 8;
	// begin inline asm
	{
    .reg .pred p;
    and.b32 %r1224, %r1237, %r1226;    setp.ne.u32 p, %r1224, 0;
    vote.ballot.sync.b32 %r1224, p, 0xffffffff;
    @!p not.b32 %r1224, %r1224;
}

	// end inline asm
	and.b32  	%r1244, %r1224, %r1243;
	mov.b32 	%r1229, 16;
	// begin inline asm
	{
    .reg .pred p;
    and.b32 %r1227, %r1237, %r1229;    setp.ne.u32 p, %r1227, 0;
    vote.ballot.sync.b32 %r1227, p, 0xffffffff;
    @!p not.b32 %r1227, %r1227;
}

	// end inline asm
	and.b32  	%r1245, %r1227, %r1244;
	mov.b32 	%r1232, 32;
	// begin inline asm
	{
    .reg .pred p;
    and.b32 %r1230, %r1237, %r1232;    setp.ne.u32 p, %r1230, 0;
    vote.ballot.sync.b32 %r1230, p, 0xffffffff;
    @!p not.b32 %r1230, %r1230;
}

	// end inline asm
	and.b32  	%r1246, %r1230, %r1245;
	mov.b32 	%r1235, 64;
	// begin inline asm
	{
    .reg .pred p;
    and.b32 %r1233, %r1237, %r1235;    setp.ne.u32 p, %r1233, 0;
    vote.ballot.sync.b32 %r1233, p, 0xffffffff;
    @!p not.b32 %r1233, %r1233;
}

	// end inline asm
	and.b32  	%r1247, %r1233, %r1246;
	mov.b32 	%r1238, 128;
	// begin inline asm
	{
    .reg .pred p;
    and.b32 %r1236, %r1237, %r1238;    setp.ne.u32 p, %r1236, 0;
    vote.ballot.sync.b32 %r1236, p, 0xffffffff;
    @!p not.b32 %r1236, %r1236;
}

	// end inline asm
	and.b32  	%r1248, %r1236, %r1247;
	clz.b32 	%r1249, %r1248;
	sub.s32 	%r224, 31, %r1249;
	and.b32  	%r1250, %r572, %r1248;
	popc.b32 	%r225, %r1250;
	setp.ne.s32 	%p107, %r248, %r224;
	mov.b32 	%r1702, 0;
	@%p107 bra 	$L__BB5_151;
	ld.param.u32 	%r1612, [_ZN3cub18CUB_300001_SM_10006detail10radix_sort29DeviceRadixSortOnesweepKernelINS1_5radix10policy_hubIjNS0_8NullTypeEyE10Policy1000ELNS0_9SortOrderE0EjS6_yiiNS1_21identity_decomposer_tEEEvPT5_SC_PT3_PKSD_PT1_PKSH_PT2_PKSL_T4_iiT6__param_9];
	shl.b32 	%r1251, %r1, 5;
	and.b32  	%r1252, %r1251, 31744;
	mov.u32 	%r1253, _ZZN3cub18CUB_300001_SM_10006detail10radix_sort29DeviceRadixSortOnesweepKernelINS1_5radix10policy_hubIjNS0_8NullTypeEyE10Policy1000ELNS0_9SortOrderE0EjS6_yiiNS1_21identity_decomposer_tEEEvPT5_SC_PT3_PKSD_PT1_PKSH_PT2_PKSL_T4_iiT6_E1s;
	add.s32 	%r1254, %r1253, %r1252;
	shr.u32 	%r1255, %r1670, %r1612;
	and.b32  	%r1256, %r1255, %r82;
	shl.b32 	%r1257, %r1256, 2;
	add.s32 	%r1258, %r1254, %r1257;
	atom.shared.add.u32 	%r1702, [%r1258], %r225;
$L__BB5_151:
	ld.param.u32 	%r1613, [_ZN3cub18CUB_300001_SM_10006detail10radix_sort29DeviceRadixSortOnesweepKernelINS1_5radix10policy_hubIjNS0_8NullTypeEyE10Policy1000ELNS0_9SortOrderE0EjS6_yiiNS1_21identity_decomposer_tEEEvPT5_SC_PT3_PKSD_PT1_PKSH_PT2_PKSL_T4_iiT6__param_9];
	shfl.sync.idx.b32	%r1284|%p108, %r1702, %r224, 31, -1;
	add.s32 	%r228, %r225, %r1284;
	shr.u32 	%r1285, %r1671, %r1613;
	and.b32  	%r1281, %r1285, %r82;
	mov.b32 	%r1261, 1;
	// begin inline asm
	{
    .reg .pred p;
    and.b32 %r1259, %r1281, %r1261;    setp.ne.u32 p, %r1259, 0;
    vote.ballot.sync.b32 %r1259, p, 0xffffffff;
    @!p not.b32 %r1259, %r1259;
}

	// end inline asm
	mov.b32 	%r1264, 2;
	// begin inline asm
	{
    .reg .pred p;
    and.b32 %r1262, %r1281, %r1264;    setp.ne.u32 p, %r1262, 0;
    vote.ballot.sync.b32 %r1262, p, 0xffffffff;
    @!p not.b32 %r1262, %r1262;
}

	// end inline asm
	and.b32  	%r1286, %r1262, %r1259;
	mov.b32 	%r1267, 4;
	// begin inline asm
	{
    .reg .pred p;
    and.b32 %r1265, %r1281, %r1267;    setp.ne.u32 p, %r1265, 0;
    vote.ballot.sync.b32 %r1265, p, 0xffffffff;
    @!p not.b32 %r1265, %r1265;
}

	// end inline asm
	and.b32  	%r1287, %r1265, %r1286;
	mov.b32 	%r1270, 8;
	// begin inline asm
	{
    .reg .pred p;
    and.b32 %r1268, %r1281, %r1270;    setp.ne.u32 p, %r1268, 0;
    vote.ballot.sync.b32 %r1268, p, 0xffffffff;
    @!p not.b32 %r1268, %r1268;
}

	// end inline asm
	and.b32  	%r1288, %r1268, %r1287;
	mov.b32 	%r1273, 16;
	// begin inline asm
	{
    .reg .pred p;
    and.b32 %r1271, %r1281, %r1273;    setp.ne.u32 p, %r1271, 0;
    vote.ballot.sync.b32 %r1271, p, 0xffffffff;
    @!p not.b32 %r1271, %r1271;
}

	// end inline asm
	and.b32  	%r1289, %r1271, %r1288;
	mov.b32 	%r1276, 32;
	// begin inline asm
	{
    .reg .pred p;
    and.b32 %r1274, %r1281, %r1276;    setp.ne.u32 p, %r1274, 0;
    vote.ballot.sync.b32 %r1274, p, 0xffffffff;
    @!p not.b32 %r1274, %r1274;
}

	// end inline asm
	and.b32  	%r1290, %r1274, %r1289;
	mov.b32 	%r1279, 64;
	// begin inline asm
	{
    .reg .pred p;
    and.b32 %r1277, %r1281, %r1279;    setp.ne.u32 p, %r1277, 0;
    vote.ballot.sync.b32 %r1277, p, 0xffffffff;
    @!p not.b32 %r1277, %r1277;
}

	// end inline asm
	and.b32  	%r1291, %r1277, %r1290;
	mov.b32 	%r1282, 128;
	// begin inline asm
	{
    .reg .pred p;
    and.b32 %r1280, %r1281, %r1282;    setp.ne.u32 p, %r1280, 0;
    vote.ballot.sync.b32 %r1280, p, 0xffffffff;
    @!p not.b32 %r1280, %r1280;
}

	// end inline asm
	and.b32  	%r1292, %r1280, %r1291;
	clz.b32 	%r1293, %r1292;
	sub.s32 	%r229, 31, %r1293;
	and.b32  	%r1294, %r572, %r1292;
	popc.b32 	%r230, %r1294;
	setp.ne.s32 	%p109, %r248, %r229;
	mov.b32 	%r1703, 0;
	@%p109 bra 	$L__BB5_153;
	ld.param.u32 	%r1614, [_ZN3cub18CUB_300001_SM_10006detail10radix_sort29DeviceRadixSortOnesweepKernelINS1_5radix10policy_hubIjNS0_8NullTypeEyE10Policy1000ELNS0_9SortOrderE0EjS6_yiiNS1_21identity_decomposer_tEEEvPT5_SC_PT3_PKSD_PT1_PKSH_PT2_PKSL_T4_iiT6__param_9];
	shl.b32 	%r1295, %r1, 5;
	and.b32  	%r1296, %r1295, 31744;
	mov.u32 	%r1297, _ZZN3cub18CUB_300001_SM_10006detail10radix_sort29DeviceRadixSortOnesweepKernelINS1_5radix10policy_hubIjNS0_8NullTypeEyE10Policy1000ELNS0_9SortOrderE0EjS6_yiiNS1_21identity_decomposer_tEEEvPT5_SC_PT3_PKSD_PT1_PKSH_PT2_PKSL_T4_iiT6_E1s;
	add.s32 	%r1298, %r1297, %r1296;
	shr.u32 	%r1299, %r1671, %r1614;
	and.b32  	%r1300, %r1299, %r82;
	shl.b32 	%r1301, %r1300, 2;
	add.s32 	%r1302, %r1298, %r1301;
	atom.shared.add.u32 	%r1703, [%r1302], %r230;
$L__BB5_153:
	shfl.sync.idx.b32	%r1303|%p111, %r1703, %r229, 31, -1;
	add.s32 	%r1304, %r230, %r1303;
	bar.sync 	0;
	shl.b32 	%r1305, %r143, 2;
	mov.u32 	%r1306, _ZZN3cub18CUB_300001_SM_10006detail10radix_sort29DeviceRadixSortOnesweepKernelINS1_5radix10policy_hubIjNS0_8NullTypeEyE10Policy1000ELNS0_9SortOrderE0EjS6_yiiNS1_21identity_decomposer_tEEEvPT5_SC_PT3_PKSD_PT1_PKSH_PT2_PKSL_T4_iiT6_E1s;
	add.s32 	%r1307, %r1306, %r1305;
	st.shared.u32 	[%r1307+-4], %r1653;
	shl.b32 	%r1308, %r148, 2;
	add.s32 	%r1309, %r1306, %r1308;
	st.shared.u32 	[%r1309+-4], %r1654;
	shl.b32 	%r1310, %r153, 2;
	add.s32 	%r1311, %r1306, %r1310;
	st.shared.u32 	[%r1311+-4], %r1655;
	shl.b32 	%r1312, %r158, 2;
	add.s32 	%r1313, %r1306, %r1312;
	st.shared.u32 	[%r1313+-4], %r1656;
	shl.b32 	%r1314, %r163, 2;
	add.s32 	%r1315, %r1306, %r1314;
	st.shared.u32 	[%r1315+-4], %r1657;
	shl.b32 	%r1316, %r168, 2;
	add.s32 	%r1317, %r1306, %r1316;
	st.shared.u32 	[%r1317+-4], %r1658;
	shl.b32 	%r1318, %r173, 2;
	add.s32 	%r1319, %r1306, %r1318;
	st.shared.u32 	[%r1319+-4], %r1659;
	shl.b32 	%r1320, %r178, 2;
	add.s32 	%r1321, %r1306, %r1320;
	st.shared.u32 	[%r1321+-4], %r1660;
	shl.b32 	%r1322, %r183, 2;
	add.s32 	%r1323, %r1306, %r1322;
	st.shared.u32 	[%r1323+-4], %r1661;
	shl.b32 	%r1324, %r188, 2;
	add.s32 	%r1325, %r1306, %r1324;
	st.shared.u32 	[%r1325+-4], %r1662;
	shl.b32 	%r1326, %r193, 2;
	add.s32 	%r1327, %r1306, %r1326;
	st.shared.u32 	[%r1327+-4], %r1663;
	shl.b32 	%r1328, %r198, 2;
	add.s32 	%r1329, %r1306, %r1328;
	st.shared.u32 	[%r1329+-4], %r1664;
	shl.b32 	%r1330, %r203, 2;
	add.s32 	%r1331, %r1306, %r1330;
	st.shared.u32 	[%r1331+-4], %r1665;
	shl.b32 	%r1332, %r208, 2;
	add.s32 	%r1333, %r1306, %r1332;
	st.shared.u32 	[%r1333+-4], %r1666;
	shl.b32 	%r1334, %r213, 2;
	add.s32 	%r1335, %r1306, %r1334;
	st.shared.u32 	[%r1335+-4], %r1667;
	shl.b32 	%r1336, %r218, 2;
	add.s32 	%r1337, %r1306, %r1336;
	st.shared.u32 	[%r1337+-4], %r1668;
	shl.b32 	%r1338, %r223, 2;
	add.s32 	%r1339, %r1306, %r1338;
	st.shared.u32 	[%r1339+-4], %r1669;
	shl.b32 	%r1340, %r228, 2;
	add.s32 	%r1341, %r1306, %r1340;
	st.shared.u32 	[%r1341+-4], %r1670;
	shl.b32 	%r1342, %r1304, 2;
	add.s32 	%r1343, %r1306, %r1342;
	st.shared.u32 	[%r1343+-4], %r1671;
	shl.b32 	%r1344, %r1, 3;
	add.s32 	%r1345, %r1306, %r1344;
	add.s32 	%r233, %r1345, 29184;
	@%p72 bra 	$L__BB5_161;
	ld.param.u64 	%rd238, [_ZN3cub18CUB_300001_SM_10006detail10radix_sort29DeviceRadixSortOnesweepKernelINS1_5radix10policy_hubIjNS0_8NullTypeEyE10Policy1000ELNS0_9SortOrderE0EjS6_yiiNS1_21identity_decomposer_tEEEvPT5_SC_PT3_PKSD_PT1_PKSH_PT2_PKSL_T4_iiT6__param_3];
	cvta.to.global.u64 	%rd59, %rd238;
	shl.b64 	%rd60, %rd6, 3;
	add.s64 	%rd61, %rd59, %rd60;
	ld.global.u64 	%rd62, [%rd61];
	cvt.s64.s32 	%rd63, %r137;
	sub.s64 	%rd241, %rd62, %rd63;
	st.shared.u64 	[%r233], %rd241;
	setp.lt.s32 	%p112, %r4, 1;
	mov.u32 	%r1707, %r1680;
	@%p112 bra 	$L__BB5_160;
	mov.b32 	%r1705, -1;
	mov.u32 	%r1704, %r4;
	mov.u32 	%r1707, %r1680;
$L__BB5_156:
	ld.param.u64 	%rd231, [_ZN3cub18CUB_300001_SM_10006detail10radix_sort29DeviceRadixSortOnesweepKernelINS1_5radix10policy_hubIjNS0_8NullTypeEyE10Policy1000ELNS0_9SortOrderE0EjS6_yiiNS1_21identity_decomposer_tEEEvPT5_SC_PT3_PKSD_PT1_PKSH_PT2_PKSL_T4_iiT6__param_0];
	add.s32 	%r237, %r1704, -1;
	shl.b32 	%r1347, %r237, 8;
	add.s32 	%r1348, %r1347, %r1;
	cvta.to.global.u64 	%rd64, %rd231;
	mul.wide.s32 	%rd65, %r1348, 4;
	add.s64 	%rd13, %rd64, %rd65;
$L__BB5_157:
	membar.cta;
	ld.volatile.global.u32 	%r238, [%rd13];
	setp.eq.s32 	%p113, %r238, 0;
	@%p113 bra 	$L__BB5_157;
	and.b32  	%r1349, %r238, 1073741823;
	add.s32 	%r1707, %r1349, %r1707;
	setp.gt.s32 	%p114, %r238, -1;
	vote.sync.ballot.b32 	%r1705, %p114, %r1705;
	setp.gt.u32 	%p116, %r1704, 1;
	and.pred  	%p117, %p114, %p116;
	mov.u32 	%r1704, %r237;
	@%p117 bra 	$L__BB5_156;
	ld.shared.u64 	%rd241, [%r233];
$L__BB5_160:
	ld.param.u64 	%rd232, [_ZN3cub18CUB_300001_SM_10006detail10radix_sort29DeviceRadixSortOnesweepKernelINS1_5radix10policy_hubIjNS0_8NullTypeEyE10Policy1000ELNS0_9SortOrderE0EjS6_yiiNS1_21identity_decomposer_tEEEvPT5_SC_PT3_PKSD_PT1_PKSH_PT2_PKSL_T4_iiT6__param_0];
	or.b32  	%r1350, %r1707, -2147483648;
	cvta.to.global.u64 	%rd66, %rd232;
	shl.b32 	%r1351, %r4, 8;
	add.s32 	%r1352, %r1351, %r1;
	mul.wide.s32 	%rd67, %r1352, 4;
	add.s64 	%rd68, %rd66, %rd67;
	st.volatile.global.u32 	[%rd68], %r1350;
	sub.s32 	%r1353, %r1707, %r1680;
	cvt.s64.s32 	%rd69, %r1353;
	add.s64 	%rd70, %rd241, %rd69;
	st.shared.u64 	[%r233], %rd70;
$L__BB5_161:
	ld.param.u32 	%r1587, [_ZN3cub18CUB_300001_SM_10006detail10radix_sort29DeviceRadixSortOnesweepKernelINS1_5radix10policy_hubIjNS0_8NullTypeEyE10Policy1000ELNS0_9SortOrderE0EjS6_yiiNS1_21identity_decomposer_tEEEvPT5_SC_PT3_PKSD_PT1_PKSH_PT2_PKSL_T4_iiT6__param_8];
	ld.param.u64 	%rd235, [_ZN3cub18CUB_300001_SM_10006detail10radix_sort29DeviceRadixSortOnesweepKernelINS1_5radix10policy_hubIjNS0_8NullTypeEyE10Policy1000ELNS0_9SortOrderE0EjS6_yiiNS1_21identity_decomposer_tEEEvPT5_SC_PT3_PKSD_PT1_PKSH_PT2_PKSL_T4_iiT6__param_2];
	setp.gt.u32 	%p118, %r1, 255;
	mad.lo.s32 	%r242, %r4, 7296, 7296;
	setp.lt.s32 	%p119, %r242, %r1587;
	setp.eq.s64 	%p120, %rd235, 0;
	or.pred  	%p121, %p120, %p119;
	or.pred  	%p122, %p118, %p121;
	@%p122 bra 	$L__BB5_163;
	ld.param.u64 	%rd236, [_ZN3cub18CUB_300001_SM_10006detail10radix_sort29DeviceRadixSortOnesweepKernelINS1_5radix10policy_hubIjNS0_8NullTypeEyE10Policy1000ELNS0_9SortOrderE0EjS6_yiiNS1_21identity_decomposer_tEEEvPT5_SC_PT3_PKSD_PT1_PKSH_PT2_PKSL_T4_iiT6__param_2];
	ld.shared.u64 	%rd71, [%r233];
	cvt.s64.s32 	%rd72, %r1680;
	cvt.s64.s32 	%rd73, %r137;
	add.s64 	%rd74, %rd73, %rd72;
	add.s64 	%rd75, %rd74, %rd71;
	cvta.to.global.u64 	%rd76, %rd236;
	shl.b64 	%rd77, %rd6, 3;
	add.s64 	%rd78, %rd76, %rd77;
	st.global.u64 	[%rd78], %rd75;
$L__BB5_163:
	ld.param.u32 	%r1588, [_ZN3cub18CUB_300001_SM_10006detail10radix_sort29DeviceRadixSortOnesweepKernelINS1_5radix10policy_hubIjNS0_8NullTypeEyE10Policy1000ELNS0_9SortOrderE0EjS6_yiiNS1_21identity_decomposer_tEEEvPT5_SC_PT3_PKSD_PT1_PKSH_PT2_PKSL_T4_iiT6__param_8];
	setp.gt.s32 	%p123, %r242, %r1588;
	bar.sync 	0;
	@%p123 bra 	$L__BB5_165;
	ld.param.u32 	%r1615, [_ZN3cub18CUB_300001_SM_10006detail10radix_sort29DeviceRadixSortOnesweepKernelINS1_5radix10policy_hubIjNS0_8NullTypeEyE10Policy1000ELNS0_9SortOrderE0EjS6_yiiNS1_21identity_decomposer_tEEEvPT5_SC_PT3_PKSD_PT1_PKSH_PT2_PKSL_T4_iiT6__param_9];
	ld.shared.u32 	%r1354, [%r121];
	shr.u32 	%r1355, %r1354, %r1615;
	and.b32  	%r1356, %r1355, %r82;
	shl.b32 	%r1357, %r1356, 3;
	add.s32 	%r1359, %r1306, 29184;
	add.s32 	%r1360, %r1359, %r1357;
	ld.shared.u64 	%rd79, [%r1360];
	add.s64 	%rd80, %rd79, %rd6;
	shl.b64 	%rd81, %rd80, 2;
	add.s64 	%rd82, %rd5, %rd81;
	st.global.u32 	[%rd82], %r1354;
	bar.warp.sync 	-1;
	ld.shared.u32 	%r1361, [%r121+1536];
	shr.u32 	%r1362, %r1361, %r1615;
	and.b32  	%r1363, %r1362, %r82;
	shl.b32 	%r1364, %r1363, 3;
	add.s32 	%r1365, %r1359, %r1364;
	ld.shared.u64 	%rd83, [%r1365];
	add.s64 	%rd84, %rd83, %rd6;
	shl.b64 	%rd85, %rd84, 2;
	add.s64 	%rd86, %rd5, %rd85;
	st.global.u32 	[%rd86+1536], %r1361;
	bar.warp.sync 	-1;
	ld.shared.u32 	%r1366, [%r121+3072];
	shr.u32 	%r1367, %r1366, %r1615;
	and.b32  	%r1368, %r1367, %r82;
	shl.b32 	%r1369, %r1368, 3;
	add.s32 	%r1370, %r1359, %r1369;
	ld.shared.u64 	%rd87, [%r1370];
	add.s64 	%rd88, %rd87, %rd6;
	shl.b64 	%rd89, %rd88, 2;
	add.s64 	%rd90, %rd5, %rd89;
	st.global.u32 	[%rd90+3072], %r1366;
	bar.warp.sync 	-1;
	ld.shared.u32 	%r1371, [%r121+4608];
	shr.u32 	%r1372, %r1371, %r1615;
	and.b32  	%r1373, %r1372, %r82;
	shl.b32 	%r1374, %r1373, 3;
	add.s32 	%r1375, %r1359, %r1374;
	ld.shared.u64 	%rd91, [%r1375];
	add.s64 	%rd92, %rd91, %rd6;
	shl.b64 	%rd93, %rd92, 2;
	add.s64 	%rd94, %rd5, %rd93;
	st.global.u32 	[%rd94+4608], %r1371;
	bar.warp.sync 	-1;
	ld.shared.u32 	%r1376, [%r121+6144];
	shr.u32 	%r1377, %r1376, %r1615;
	and.b32  	%r1378, %r1377, %r82;
	shl.b32 	%r1379, %r1378, 3;
	add.s32 	%r1380, %r1359, %r1379;
	ld.shared.u64 	%rd95, [%r1380];
	add.s64 	%rd96, %rd95, %rd6;
	shl.b64 	%rd97, %rd96, 2;
	add.s64 	%rd98, %rd5, %rd97;
	st.global.u32 	[%rd98+6144], %r1376;
	bar.warp.sync 	-1;
	ld.shared.u32 	%r1381, [%r121+7680];
	shr.u32 	%r1382, %r1381, %r1615;
	and.b32  	%r1383, %r1382, %r82;
	shl.b32 	%r1384, %r1383, 3;
	add.s32 	%r1385, %r1359, %r1384;
	ld.shared.u64 	%rd99, [%r1385];
	add.s64 	%rd100, %rd99, %rd6;
	shl.b64 	%rd101, %rd100, 2;
	add.s64 	%rd102, %rd5, %rd101;
	st.global.u32 	[%rd102+7680], %r1381;
	bar.warp.sync 	-1;
	ld.shared.u32 	%r1386, [%r121+9216];
	shr.u32 	%r1387, %r1386, %r1615;
	and.b32  	%r1388, %r1387, %r82;
	shl.b32 	%r1389, %r1388, 3;
	add.s32 	%r1390, %r1359, %r1389;
	ld.shared.u64 	%rd103, [%r1390];
	add.s64 	%rd104, %rd103, %rd6;
	shl.b64 	%rd105, %rd104, 2;
	add.s64 	%rd106, %rd5, %rd105;
	st.global.u32 	[%rd106+9216], %r1386;
	bar.warp.sync 	-1;
	ld.shared.u32 	%r1391, [%r121+10752];
	shr.u32 	%r1392, %r1391, %r1615;
	and.b32  	%r1393, %r1392, %r82;
	shl.b32 	%r1394, %r1393, 3;
	add.s32 	%r1395, %r1359, %r1394;
	ld.shared.u64 	%rd107, [%r1395];
	add.s64 	%rd108, %rd107, %rd6;
	shl.b64 	%rd109, %rd108, 2;
	add.s64 	%rd110, %rd5, %rd109;
	st.global.u32 	[%rd110+10752], %r1391;
	bar.warp.sync 	-1;
	ld.shared.u32 	%r1396, [%r121+12288];
	shr.u32 	%r1397, %r1396, %r1615;
	and.b32  	%r1398, %r1397, %r82;
	shl.b32 	%r1399, %r1398, 3;
	add.s32 	%r1400, %r1359, %r1399;
	ld.shared.u64 	%rd111, [%r1400];
	add.s64 	%rd112, %rd111, %rd6;
	shl.b64 	%rd113, %rd112, 2;
	add.s64 	%rd114, %rd5, %rd113;
	st.global.u32 	[%rd114+12288], %r1396;
	bar.warp.sync 	-1;
	ld.shared.u32 	%r1401, [%r121+13824];
	shr.u32 	%r1402, %r1401, %r1615;
	and.b32  	%r1403, %r1402, %r82;
	shl.b32 	%r1404, %r1403, 3;
	add.s32 	%r1405, %r1359, %r1404;
	ld.shared.u64 	%rd115, [%r1405];
	add.s64 	%rd116, %rd115, %rd6;
	shl.b64 	%rd117, %rd116, 2;
	add.s64 	%rd118, %rd5, %rd117;
	st.global.u32 	[%rd118+13824], %r1401;
	bar.warp.sync 	-1;
	ld.shared.u32 	%r1406, [%r121+15360];
	shr.u32 	%r1407, %r1406, %r1615;
	and.b32  	%r1408, %r1407, %r82;
	shl.b32 	%r1409, %r1408, 3;
	add.s32 	%r1410, %r1359, %r1409;
	ld.shared.u64 	%rd119, [%r1410];
	add.s64 	%rd120, %rd119, %rd6;
	shl.b64 	%rd121, %rd120, 2;
	add.s64 	%rd122, %rd5, %rd121;
	st.global.u32 	[%rd122+15360], %r1406;
	bar.warp.sync 	-1;
	ld.shared.u32 	%r1411, [%r121+16896];
	shr.u32 	%r1412, %r1411, %r1615;
	and.b32  	%r1413, %r1412, %r82;
	shl.b32 	%r1414, %r1413, 3;
	add.s32 	%r1415, %r1359, %r1414;
	ld.shared.u64 	%rd123, [%r1415];
	add.s64 	%rd124, %rd123, %rd6;
	shl.b64 	%rd125, %rd124, 2;
	add.s64 	%rd126, %rd5, %rd125;
	st.global.u32 	[%rd126+16896], %r1411;
	bar.warp.sync 	-1;
	ld.shared.u32 	%r1416, [%r121+18432];
	shr.u32 	%r1417, %r1416, %r1615;
	and.b32  	%r1418, %r1417, %r82;
	shl.b32 	%r1419, %r1418, 3;
	add.s32 	%r1420, %r1359, %r1419;
	ld.shared.u64 	%rd127, [%r1420];
	add.s64 	%rd128, %rd127, %rd6;
	shl.b64 	%rd129, %rd128, 2;
	add.s64 	%rd130, %rd5, %rd129;
	st.global.u32 	[%rd130+18432], %r1416;
	bar.warp.sync 	-1;
	ld.shared.u32 	%r1421, [%r121+19968];
	shr.u32 	%r1422, %r1421, %r1615;
	and.b32  	%r1423, %r1422, %r82;
	shl.b32 	%r1424, %r1423, 3;
	add.s32 	%r1425, %r1359, %r1424;
	ld.shared.u64 	%rd131, [%r1425];
	add.s64 	%rd132, %rd131, %rd6;
	shl.b64 	%rd133, %rd132, 2;
	add.s64 	%rd134, %rd5, %rd133;
	st.global.u32 	[%rd134+19968], %r1421;
	bar.warp.sync 	-1;
	ld.shared.u32 	%r1426, [%r121+21504];
	shr.u32 	%r1427, %r1426, %r1615;
	and.b32  	%r1428, %r1427, %r82;
	shl.b32 	%r1429, %r1428, 3;
	add.s32 	%r1430, %r1359, %r1429;
	ld.shared.u64 	%rd135, [%r1430];
	add.s64 	%rd136, %rd135, %rd6;
	shl.b64 	%rd137, %rd136, 2;
	add.s64 	%rd138, %rd5, %rd137;
	st.global.u32 	[%rd138+21504], %r1426;
	bar.warp.sync 	-1;
	ld.shared.u32 	%r1431, [%r121+23040];
	shr.u32 	%r1432, %r1431, %r1615;
	and.b32  	%r1433, %r1432, %r82;
	shl.b32 	%r1434, %r1433, 3;
	add.s32 	%r1435, %r1359, %r1434;
	ld.shared.u64 	%rd139, [%r1435];
	add.s64 	%rd140, %rd139, %rd6;
	shl.b64 	%rd141, %rd140, 2;
	add.s64 	%rd142, %rd5, %rd141;
	st.global.u32 	[%rd142+23040], %r1431;
	bar.warp.sync 	-1;
	ld.shared.u32 	%r1436, [%r121+24576];
	shr.u32 	%r1437, %r1436, %r1615;
	and.b32  	%r1438, %r1437, %r82;
	shl.b32 	%r1439, %r1438, 3;
	add.s32 	%r1440, %r1359, %r1439;
	ld.shared.u64 	%rd143, [%r1440];
	add.s64 	%rd144, %rd143, %rd6;
	shl.b64 	%rd145, %rd144, 2;
	add.s64 	%rd146, %rd5, %rd145;
	st.global.u32 	[%rd146+24576], %r1436;
	bar.warp.sync 	-1;
	ld.shared.u32 	%r1441, [%r121+26112];
	shr.u32 	%r1442, %r1441, %r1615;
	and.b32  	%r1443, %r1442, %r82;
	shl.b32 	%r1444, %r1443, 3;
	add.s32 	%r1445, %r1359, %r1444;
	ld.shared.u64 	%rd147, [%r1445];
	add.s64 	%rd148, %rd147, %rd6;
	shl.b64 	%rd149, %rd148, 2;
	add.s64 	%rd150, %rd5, %rd149;
	st.global.u32 	[%rd150+26112], %r1441;
	bar.warp.sync 	-1;
	ld.shared.u32 	%r1446, [%r121+27648];
	shr.u32 	%r1447, %r1446, %r1615;
	and.b32  	%r1448, %r1447, %r82;
	shl.b32 	%r1449, %r1448, 3;
	add.s32 	%r1450, %r1359, %r1449;
	ld.shared.u64 	%rd151, [%r1450];
	add.s64 	%rd152, %rd151, %rd6;
	shl.b64 	%rd153, %rd152, 2;
	add.s64 	%rd154, %rd5, %rd153;
	st.global.u32 	[%rd154+27648], %r1446;
	bar.warp.sync 	-1;
	bra.uni 	$L__BB5_204;
$L__BB5_165:
	ld.param.u32 	%r1589, [_ZN3cub18CUB_300001_SM_10006detail10radix_sort29DeviceRadixSortOnesweepKernelINS1_5radix10policy_hubIjNS0_8NullTypeEyE10Policy1000ELNS0_9SortOrderE0EjS6_yiiNS1_21identity_decomposer_tEEEvPT5_SC_PT3_PKSD_PT1_PKSH_PT2_PKSL_T4_iiT6__param_8];
	mad.lo.s32 	%r243, %r4, -7296, %r1589;
	setp.ge.s32 	%p124, %r1, %r243;
	@%p124 bra 	$L__BB5_167;
	ld.param.u32 	%r1616, [_ZN3cub18CUB_300001_SM_10006detail10radix_sort29DeviceRadixSortOnesweepKernelINS1_5radix10policy_hubIjNS0_8NullTypeEyE10Policy1000ELNS0_9SortOrderE0EjS6_yiiNS1_21identity_decomposer_tEEEvPT5_SC_PT3_PKSD_PT1_PKSH_PT2_PKSL_T4_iiT6__param_9];
	ld.shared.u32 	%r1451, [%r121];
	shr.u32 	%r1452, %r1451, %r1616;
	and.b32  	%r1453, %r1452, %r82;
	shl.b32 	%r1454, %r1453, 3;
	add.s32 	%r1456, %r1306, %r1454;
	ld.shared.u64 	%rd155, [%r1456+29184];
	add.s64 	%rd156, %rd155, %rd6;
	shl.b64 	%rd157, %rd156, 2;
	add.s64 	%rd158, %rd5, %rd157;
	st.global.u32 	[%rd158], %r1451;
$L__BB5_167:
	bar.warp.sync 	-1;
	add.s32 	%r1457, %r1, 384;
	setp.ge.s32 	%p125, %r1457, %r243;
	@%p125 bra 	$L__BB5_169;
	ld.param.u32 	%r1617, [_ZN3cub18CUB_300001_SM_10006detail10radix_sort29DeviceRadixSortOnesweepKernelINS1_5radix10policy_hubIjNS0_8NullTypeEyE10Policy1000ELNS0_9SortOrderE0EjS6_yiiNS1_21identity_decomposer_tEEEvPT5_SC_PT3_PKSD_PT1_PKSH_PT2_PKSL_T4_iiT6__param_9];
	ld.shared.u32 	%r1458, [%r121+1536];
	shr.u32 	%r1459, %r1458, %r1617;
	and.b32  	%r1460, %r1459, %r82;
	shl.b32 	%r1461, %r1460, 3;
	add.s32 	%r1463, %r1306, %r1461;
	ld.shared.u64 	%rd159, [%r1463+29184];
	add.s64 	%rd160, %rd159, %rd6;
	shl.b64 	%rd161, %rd160, 2;
	add.s64 	%rd162, %rd5, %rd161;
	st.global.u32 	[%rd162+1536], %r1458;
$L__BB5_169:
	bar.warp.sync 	-1;
	add.s32 	%r1464, %r1, 768;
	setp.ge.s32 	%p126, %r1464, %r243;
	@%p126 bra 	$L__BB5_171;
	ld.param.u32 	%r1618, [_ZN3cub18CUB_300001_SM_10006detail10radix_sort29DeviceRadixSortOnesweepKernelINS1_5radix10policy_hubIjNS0_8NullTypeEyE10Policy1000ELNS0_9SortOrderE0EjS6_yiiNS1_21identity_decomposer_tEEEvPT5_SC_PT3_PKSD_PT1_PKSH_PT2_PKSL_T4_iiT6__param_9];
	ld.shared.u32 	%r1465, [%r121+3072];
	shr.u32 	%r1466, %r1465, %r1618;
	and.b32  	%r1467, %r1466, %r82;
	shl.b32 	%r1468, %r1467, 3;
	add.s32 	%r1470, %r1306, %r1468;
	ld.shared.u64 	%rd163, [%r1470+29184];
	add.s64 	%rd164, %rd163, %rd6;
	shl.b64 	%rd165, %rd164, 2;
	add.s64 	%rd166, %rd5, %rd165;
	st.global.u32 	[%rd166+3072], %r1465;
$L__BB5_171:
	bar.warp.sync 	-1;
	add.s32 	%r1471, %r1, 1152;
	setp.ge.s32 	%p127, %r1471, %r243;
	@%p127 bra 	$L__BB5_173;
	ld.param.u32 	%r1619, [_ZN3cub18CUB_300001_SM_10006detail10radix_sort29DeviceRadixSortOnesweepKernelINS1_5radix10policy_hubIjNS0_8NullTypeEyE10Policy1000ELNS0_9SortOrderE0EjS6_yiiNS1_21identity_decomposer_tEEEvPT5_SC_PT3_PKSD_PT1_PKSH_PT2_PKSL_T4_iiT6__param_9];
	ld.shared.u32 	%r1472, [%r121+4608];
	shr.u32 	%r1473, %r1472, %r1619;
	and.b32  	%r1474, %r1473, %r82;
	shl.b32 	%r1475, %r1474, 3;
	add.s32 	%r1477, %r1306, %r1475;
	ld.shared.u64 	%rd167, [%r1477+29184];
	add.s64 	%rd168, %rd167, %rd6;
	shl.b64 	%rd169, %rd168, 2;
	add.s64 	%rd170, %rd5, %rd169;
	st.global.u32 	[%rd170+4608], %r1472;
$L__BB5_173:
	bar.warp.sync 	-1;
	add.s32 	%r1478, %r1, 1536;
	setp.ge.s32 	%p128, %r1478, %r243;
	@%p128 bra 	$L__BB5_175;
	ld.param.u32 	%r1620, [_ZN3cub18CUB_300001_SM_10006detail10radix_sort29DeviceRadixSortOnesweepKernelINS1_5radix10policy_hubIjNS0_8NullTypeEyE10Policy1000ELNS0_9SortOrderE0EjS6_yiiNS1_21identity_decomposer_tEEEvPT5_SC_PT3_PKSD_PT1_PKSH_PT2_PKSL_T4_iiT6__param_9];
	ld.shared.u32 	%r1479, [%r121+6144];
	shr.u32 	%r1480, %r1479, %r1620;
	and.b32  	%r1481, %r1480, %r82;
	shl.b32 	%r1482, %r1481, 3;
	add.s32 	%r1484, %r1306, %r1482;
	ld.shared.u64 	%rd171, [%r1484+29184];
	add.s64 	%rd172, %rd171, %rd6;
	shl.b64 	%rd173, %rd172, 2;
	add.s64 	%rd174, %rd5, %rd173;
	st.global.u32 	[%rd174+6144], %r1479;
$L__BB5_175:
	bar.warp.sync 	-1;
	add.s32 	%r1485, %r1, 1920;
	setp.ge.s32 	%p129, %r1485, %r243;
	@%p129 bra 	$L__BB5_177;
	ld.param.u32 	%r1621, [_ZN3cub18CUB_300001_SM_10006detail10radix_sort29DeviceRadixSortOnesweepKernelINS1_5radix10policy_hubIjNS0_8NullTypeEyE10Policy1000ELNS0_9SortOrderE0EjS6_yiiNS1_21identity_decomposer_tEEEvPT5_SC_PT3_PKSD_PT1_PKSH_PT2_PKSL_T4_iiT6__param_9];
	ld.shared.u32 	%r1486, [%r121+7680];
	shr.u32 	%r1487, %r1486, %r1621;
	and.b32  	%r1488, %r1487, %r82;
	shl.b32 	%r1489, %r1488, 3;
	add.s32 	%r1491, %r1306, %r1489;
	ld.shared.u64 	%rd175, [%r1491+29184];
	add.s64 	%rd176, %rd175, %rd6;
	shl.b64 	%rd177, %rd176, 2;
	add.s64 	%rd178, %rd5, %rd177;
	st.global.u32 	[%rd178+7680], %r1486;
$L__BB5_177:
	bar.warp.sync 	-1;
	add.s32 	%r1492, %r1, 2304;
	setp.ge.s32 	%p130, %r1492, %r243;
	@%p130 bra 	$L__BB5_179;
	ld.param.u32 	%r1622, [_ZN3cub18CUB_300001_SM_10006detail10radix_sort29DeviceRadixSortOnesweepKernelINS1_5radix10policy_hubIjNS0_8NullTypeEyE10Policy1000ELNS0_9SortOrderE0EjS6_yiiNS1_21identity_decomposer_tEEEvPT5_SC_PT3_PKSD_PT1_PKSH_PT2_PKSL_T4_iiT6__param_9];
	ld.shared.u32 	%r1493, [%r121+9216];
	shr.u32 	%r1494, %r1493, %r1622;
	and.b32  	%r1495, %r1494, %r82;
	shl.b32 	%r1496, %r1495, 3;
	add.s32 	%r1498, %r1306, %r1496;
	ld.shared.u64 	%rd179, [%r1498+29184];
	add.s64 	%rd180, %rd179, %rd6;
	shl.b64 	%rd181, %rd180, 2;
	add.s64 	%rd182, %rd5, %rd181;
	st.global.u32 	[%rd182+9216], %r1493;
$L__BB5_179:
	bar.warp.sync 	-1;
	add.s32 	%r1499, %r1, 2688;
	setp.ge.s32 	%p131, %r1499, %r243;
	@%p131 bra 	$L__BB5_181;
	ld.param.u32 	%r1623, [_ZN3cub18CUB_300001_SM_10006detail10radix_sort29DeviceRadixSortOnesweepKernelINS1_5radix10policy_hubIjNS0_8NullTypeEyE10Policy1000ELNS0_9SortOrderE0EjS6_yiiNS1_21identity_decomposer_tEEEvPT5_SC_PT3_PKSD_PT1_PKSH_PT2_PKSL_T4_iiT6__param_9];
	ld.shared.u32 	%r1500, [%r121+10752];
	shr.u32 	%r1501, %r1500, %r1623;
	and.b32  	%r1502, %r1501, %r82;
	shl.b32 	%r1503, %r1502, 3;
	add.s32 	%r1505, %r1306, %r1503;
	ld.shared.u64 	%rd183, [%r1505+29184];
	add.s64 	%rd184, %rd183, %rd6;
	shl.b64 	%rd185, %rd184, 2;
	add.s64 	%rd186, %rd5, %rd185;
	st.global.u32 	[%rd186+10752], %r1500;
$L__BB5_181:
	bar.warp.sync 	-1;
	or.b32  	%r1506, %r1, 3072;
	setp.ge.s32 	%p132, %r1506, %r243;
	@%p132 bra 	$L__BB5_183;
	ld.param.u32 	%r1624, [_ZN3cub18CUB_300001_SM_10006detail10radix_sort29DeviceRadixSortOnesweepKernelINS1_5radix10policy_hubIjNS0_8NullTypeEyE10Policy1000ELNS0_9SortOrderE0EjS6_yiiNS1_21identity_decomposer_tEEEvPT5_SC_PT3_PKSD_PT1_PKSH_PT2_PKSL_T4_iiT6__param_9];
	ld.shared.u32 	%r1507, [%r121+12288];
	shr.u32 	%r1508, %r1507, %r1624;
	and.b32  	%r1509, %r1508, %r82;
	shl.b32 	%r1510, %r1509, 3;
	add.s32 	%r1512, %r1306, %r1510;
	ld.shared.u64 	%rd187, [%r1512+29184];
	add.s64 	%rd188, %rd187, %rd6;
	shl.b64 	%rd189, %rd188, 2;
	add.s64 	%rd190, %rd5, %rd189;
	st.global.u32 	[%rd190+12288], %r1507;
$L__BB5_183:
	bar.warp.sync 	-1;
	add.s32 	%r1513, %r1, 3456;
	setp.ge.s32 	%p133, %r1513, %r243;
	@%p133 bra 	$L__BB5_185;
	ld.param.u32 	%r1625, [_ZN3cub18CUB_300001_SM_10006detail10radix_sort29DeviceRadixSortOnesweepKernelINS1_5radix10policy_hubIjNS0_8NullTypeEyE10Policy1000ELNS0_9SortOrderE0EjS6_yiiNS1_21identity_decomposer_tEEEvPT5_SC_PT3_PKSD_PT1_PKSH_PT2_PKSL_T4_iiT6__param_9];
	ld.shared.u32 	%r1514, [%r121+13824];
	shr.u32 	%r1515, %r1514, %r1625;
	and.b32  	%r1516, %r1515, %r82;
	shl.b32 	%r1517, %r1516, 3;
	add.s32 	%r1519, %r1306, %r1517;
	ld.shared.u64 	%rd191, [%r1519+29184];
	add.s64 	%rd192, %rd191, %rd6;
	shl.b64 	%rd193, %rd192, 2;
	add.s64 	%rd194, %rd5, %rd193;
	st.global.u32 	[%rd194+13824], %r1514;
$L__BB5_185:
	bar.warp.sync 	-1;
	add.s32 	%r1520, %r1, 3840;
	setp.ge.s32 	%p134, %r1520, %r243;
	@%p134 bra 	$L__BB5_187;
	ld.param.u32 	%r1626, [_ZN3cub18CUB_300001_SM_10006detail10radix_sort29DeviceRadixSortOnesweepKernelINS1_5radix10policy_hubIjNS0_8NullTypeEyE10Policy1000ELNS0_9SortOrderE0EjS6_yiiNS1_21identity_decomposer_tEEEvPT5_SC_PT3_PKSD_PT1_PKSH_PT2_PKSL_T4_iiT6__param_9];
	ld.shared.u32 	%r1521, [%r121+15360];
	shr.u32 	%r1522, %r1521, %r1626;
	and.b32  	%r1523, %r1522, %r82;
	shl.b32 	%r1524, %r1523, 3;
	add.s32 	%r1526, %r1306, %r1524;
	ld.shared.u64 	%rd195, [%r1526+29184];
	add.s64 	%rd196, %rd195, %rd6;
	shl.b64 	%rd197, %rd196, 2;
	add.s64 	%rd198, %rd5, %rd197;
	st.global.u32 	[%rd198+15360], %r1521;
$L__BB5_187:
	bar.warp.sync 	-1;
	add.s32 	%r1527, %r1, 4224;
	setp.ge.s32 	%p135, %r1527, %r243;
	@%p135 bra 	$L__BB5_189;
	ld.param.u32 	%r1627, [_ZN3cub18CUB_300001_SM_10006detail10radix_sort29DeviceRadixSortOnesweepKernelINS1_5radix10policy_hubIjNS0_8NullTypeEyE10Policy1000ELNS0_9SortOrderE0EjS6_yiiNS1_21identity_decomposer_tEEEvPT5_SC_PT3_PKSD_PT1_PKSH_PT2_PKSL_T4_iiT6__param_9];
	ld.shared.u32 	%r1528, [%r121+16896];
	shr.u32 	%r1529, %r1528, %r1627;
	and.b32  	%r1530, %r1529, %r82;
	shl.b32 	%r1531, %r1530, 3;
	add.s32 	%r1533, %r1306, %r1531;
	ld.shared.u64 	%rd199, [%r1533+29184];
	add.s64 	%rd200, %rd199, %rd6;
	shl.b64 	%rd201, %rd200, 2;
	add.s64 	%rd202, %rd5, %rd201;
	st.global.u32 	[%rd202+16896], %r1528;
$L__BB5_189:
	bar.warp.sync 	-1;
	add.s32 	%r1534, %r1, 4608;
	setp.ge.s32 	%p136, %r1534, %r243;
	@%p136 bra 	$L__BB5_191;
	ld.param.u32 	%r1628, [_ZN3cub18CUB_300001_SM_10006detail10radix_sort29DeviceRadixSortOnesweepKernelINS1_5radix10policy_hubIjNS0_8NullTypeEyE10Policy1000ELNS0_9SortOrderE0EjS6_yiiNS1_21identity_decomposer_tEEEvPT5_SC_PT3_PKSD_PT1_PKSH_PT2_PKSL_T4_iiT6__param_9];
	ld.shared.u32 	%r1535, [%r121+18432];
	shr.u32 	%r1536, %r1535, %r1628;
	and.b32  	%r1537, %r1536, %r82;
	shl.b32 	%r1538, %r1537, 3;
	add.s32 	%r1540, %r1306, %r1538;
	ld.shared.u64 	%rd203, [%r1540+29184];
	add.s64 	%rd204, %rd203, %rd6;
	shl.b64 	%rd205, %rd204, 2;
	add.s64 	%rd206, %rd5, %rd205;
	st.global.u32 	[%rd206+18432], %r1535;
$L__BB5_191:
	bar.warp.sync 	-1;
	add.s32 	%r1541, %r1, 4992;
	setp.ge.s32 	%p137, %r1541, %r243;
	@%p137 bra 	$L__BB5_193;
	ld.param.u32 	%r1629, [_ZN3cub18CUB_300001_SM_10006detail10radix_sort29DeviceRadixSortOnesweepKernelINS1_5radix10policy_hubIjNS0_8NullTypeEyE10Policy1000ELNS0_9SortOrderE0EjS6_yiiNS1_21identity_decomposer_tEEEvPT5_SC_PT3_PKSD_PT1_PKSH_PT2_PKSL_T4_iiT6__param_9];
	ld.shared.u32 	%r1542, [%r121+19968];
	shr.u32 	%r1543, %r1542, %r1629;
	and.b32  	%r1544, %r1543, %r82;
	shl.b32 	%r1545, %r1544, 3;
	add.s32 	%r1547, %r1306, %r1545;
	ld.shared.u64 	%rd207, [%r1547+29184];
	add.s64 	%rd208, %rd207, %rd6;
	shl.b64 	%rd209, %rd208, 2;
	add.s64 	%rd210, %rd5, %rd209;
	st.global.u32 	[%rd210+19968], %r1542;
$L__BB5_193:
	bar.warp.sync 	-1;
	add.s32 	%r1548, %r1, 5376;
	setp.ge.s32 	%p138, %r1548, %r243;
	@%p138 bra 	$L__BB5_195;
	ld.param.u32 	%r1630, [_ZN3cub18CUB_300001_SM_10006detail10radix_sort29DeviceRadixSortOnesweepKernelINS1_5radix10policy_hubIjNS0_8NullTypeEyE10Policy1000ELNS0_9SortOrderE0EjS6_yiiNS1_21identity_decomposer_tEEEvPT5_SC_PT3_PKSD_PT1_PKSH_PT2_PKSL_T4_iiT6__param_9];
	ld.shared.u32 	%r1549, [%r121+21504];
	shr.u32 	%r1550, %r1549, %r1630;
	and.b32  	%r1551, %r1550, %r82;
	shl.b32 	%r1552, %r1551, 3;
	add.s32 	%r1554, %r1306, %r1552;
	ld.shared.u64 	%rd211, [%r1554+29184];
	add.s64 	%rd212, %rd211, %rd6;
	shl.b64 	%rd213, %rd212, 2;
	add.s64 	%rd214, %rd5, %rd213;
	st.global.u32 	[%rd214+21504], %r1549;
$L__BB5_195:
	bar.warp.sync 	-1;
	add.s32 	%r1555, %r1, 5760;
	setp.ge.s32 	%p139, %r1555, %r243;
	@%p139 bra 	$L__BB5_197;
	ld.param.u32 	%r1631, [_ZN3cub18CUB_300001_SM_10006detail10radix_sort29DeviceRadixSortOnesweepKernelINS1_5radix10policy_hubIjNS0_8NullTypeEyE10Policy1000ELNS0_9SortOrderE0EjS6_yiiNS1_21identity_decomposer_tEEEvPT5_SC_PT3_PKSD_PT1_PKSH_PT2_PKSL_T4_iiT6__param_9];
	ld.shared.u32 	%r1556, [%r121+23040];
	shr.u32 	%r1557, %r1556, %r1631;
	and.b32  	%r1558, %r1557, %r82;
	shl.b32 	%r1559, %r1558, 3;
	add.s32 	%r1561, %r1306, %r1559;
	ld.shared.u64 	%rd215, [%r1561+29184];
	add.s64 	%rd216, %rd215, %rd6;
	shl.b64 	%rd217, %rd216, 2;
	add.s64 	%rd218, %rd5, %rd217;
	st.global.u32 	[%rd218+23040], %r1556;
$L__BB5_197:
	bar.warp.sync 	-1;
	or.b32  	%r1562, %r1, 6144;
	setp.ge.s32 	%p140, %r1562, %r243;
	@%p140 bra 	$L__BB5_199;
	ld.param.u32 	%r1632, [_ZN3cub18CUB_300001_SM_10006detail10radix_sort29DeviceRadixSortOnesweepKernelINS1_5radix10policy_hubIjNS0_8NullTypeEyE10Policy1000ELNS0_9SortOrderE0EjS6_yiiNS1_21identity_decomposer_tEEEvPT5_SC_PT3_PKSD_PT1_PKSH_PT2_PKSL_T4_iiT6__param_9];
	ld.shared.u32 	%r1563, [%r121+24576];
	shr.u32 	%r1564, %r1563, %r1632;
	and.b32  	%r1565, %r1564, %r82;
	shl.b32 	%r1566, %r1565, 3;
	add.s32 	%r1568, %r1306, %r1566;
	ld.shared.u64 	%rd219, [%r1568+29184];
	add.s64 	%rd220, %rd219, %rd6;
	shl.b64 	%rd221, %rd220, 2;
	add.s64 	%rd222, %rd5, %rd221;
	st.global.u32 	[%rd222+24576], %r1563;
$L__BB5_199:
	bar.warp.sync 	-1;
	add.s32 	%r1569, %r1, 6528;
	setp.ge.s32 	%p141, %r1569, %r243;
	@%p141 bra 	$L__BB5_201;
	ld.param.u32 	%r1633, [_ZN3cub18CUB_300001_SM_10006detail10radix_sort29DeviceRadixSortOnesweepKernelINS1_5radix10policy_hubIjNS0_8NullTypeEyE10Policy1000ELNS0_9SortOrderE0EjS6_yiiNS1_21identity_decomposer_tEEEvPT5_SC_PT3_PKSD_PT1_PKSH_PT2_PKSL_T4_iiT6__param_9];
	ld.shared.u32 	%r1570, [%r121+26112];
	shr.u32 	%r1571, %r1570, %r1633;
	and.b32  	%r1572, %r1571, %r82;
	shl.b32 	%r1573, %r1572, 3;
	add.s32 	%r1575, %r1306, %r1573;
	ld.shared.u64 	%rd223, [%r1575+29184];
	add.s64 	%rd224, %rd223, %rd6;
	shl.b64 	%rd225, %rd224, 2;
	add.s64 	%rd226, %rd5, %rd225;
	st.global.u32 	[%rd226+26112], %r1570;
$L__BB5_201:
	ld.param.u32 	%r1634, [_ZN3cub18CUB_300001_SM_10006detail10radix_sort29DeviceRadixSortOnesweepKernelINS1_5radix10policy_hubIjNS0_8NullTypeEyE10Policy1000ELNS0_9SortOrderE0EjS6_yiiNS1_21identity_decomposer_tEEEvPT5_SC_PT3_PKSD_PT1_PKSH_PT2_PKSL_T4_iiT6__param_9];
	bar.warp.sync 	-1;
	add.s32 	%r1576, %r1, 6912;
	ld.shared.u32 	%r244, [%r121+27648];
	shr.u32 	%r1577, %r244, %r1634;
	and.b32  	%r1578, %r1577, %r82;
	shl.b32 	%r1579, %r1578, 3;
	add.s32 	%r1581, %r1306, %r1579;
	ld.shared.u64 	%rd227, [%r1581+29184];
	add.s64 	%rd16, %rd227, %rd6;
	setp.ge.s32 	%p142, %r1576, %r243;
	@%p142 bra 	$L__BB5_203;
	shl.b64 	%rd228, %rd16, 2;
	add.s64 	%rd229, %rd5, %rd228;
	st.global.u32 	[%rd229+27648], %r244;
$L__BB5_203:
	bar.warp.sync 	-1;
$L__BB5_204:
	ret;

}
	// .globl	_ZN3cub18CUB_300001_SM_10006detail6reduce28DeviceReduceSingleTileKernelINS2_10policy_hubIN4cuda3std3__45tupleIJblEEEjN6thrust24THRUST_300001_SM_1000_NS8cuda_cub9__find_if7functorIS9_EEE10Policy1000ENSB_12zip_iteratorINS8_IJNSD_26transform_input_iterator_tIbNSC_6detail35transform_pair_of_input_iterators_tIbNSB_6detail15normal_iteratorINSB_10device_ptrIjEEEESQ_NS7_8equal_toIjEEEENS7_10__not_fn_tINS7_10__identityEEEEENSB_17counting_iteratorIlNSB_11use_defaultESZ_SZ_EEEEEEEPS9_jSF_S9_S9_SV_EEvT0_T1_T2_T3_T4_T6_
.visible .entry _ZN3cub18CUB_300001_SM_10006detail6reduce28DeviceReduceSingleTileKernelINS2_10policy_hubIN4cuda3std3__45tupleIJblEEEjN6thrust24THRUST_300001_SM_1000_NS8cuda_cub9__find_if7functorIS9_EEE10Policy1000ENSB_12zip_iteratorINS8_IJNSD_26transform_input_iterator_tIbNSC_6detail35transform_pair_of_input_iterators_tIbNSB_6detail15normal_iteratorINSB_10device_ptrIjEEEESQ_NS7_8equal_toIjEEEENS7_10__not_fn_tINS7_10__identityEEEEENSB_17counting_iteratorIlNSB_11use_defaultESZ_SZ_EEEEEEEPS9_jSF_S9_S9_SV_EEvT0_T1_T2_T3_T4_T6_(
	.param .align 8 .b8 _ZN3cub18CUB_300001_SM_10006detail6reduce28DeviceReduceSingleTileKernelINS2_10policy_hubIN4cuda3std3__45tupleIJblEEEjN6thrust24THRUST_300001_SM_1000_NS8cuda_cub9__find_if7functorIS9_EEE10Policy1000ENSB_12zip_iteratorINS8_IJNSD_26transform_input_iterator_tIbNSC_6detail35transform_pair_of_input_iterators_tIbNSB_6detail15normal_iteratorINSB_10device_ptrIjEEEESQ_NS7_8equal_toIjEEEENS7_10__not_fn_tINS7_10__identityEEEEENSB_17counting_iteratorIlNSB_11use_defaultESZ_SZ_EEEEEEEPS9_jSF_S9_S9_SV_EEvT0_T1_T2_T3_T4_T6__param_0[40],
	.param .u64 .ptr .align 1 _ZN3cub18CUB_300001_SM_10006detail6reduce28DeviceReduceSingleTileKernelINS2_10policy_hubIN4cuda3std3__45tupleIJblEEEjN6thrust24THRUST_300001_SM_1000_NS8cuda_cub9__find_if7functorIS9_EEE10Policy1000ENSB_12zip_iteratorINS8_IJNSD_26transform_input_iterator_tIbNSC_6detail35transform_pair_of_input_iterators_tIbNSB_6detail15normal_iteratorINSB_10device_ptrIjEEEESQ_NS7_8equal_toIjEEEENS7_10__not_fn_tINS7_10__identityEEEEENSB_17counting_iteratorIlNSB_11use_defaultESZ_SZ_EEEEEEEPS9_jSF_S9_S9_SV_EEvT0_T1_T2_T3_T4_T6__param_1,
	.param .u32 _ZN3cub18CUB_300001_SM_10006detail6reduce28DeviceReduceSingleTileKernelINS2_10policy_hubIN4cuda3std3__45tupleIJblEEEjN6thrust24THRUST_300001_SM_1000_NS8cuda_cub9__find_if7functorIS9_EEE10Policy1000ENSB_12zip_iteratorINS8_IJNSD_26transform_input_iterator_tIbNSC_6detail35transform_pair_of_input_iterators_tIbNSB_6detail15normal_iteratorINSB_10device_ptrIjEEEESQ_NS7_8equal_toIjEEEENS7_10__not_fn_tINS7_10__identityEEEEENSB_17counting_iteratorIlNSB_11use_defaultESZ_SZ_EEEEEEEPS9_jSF_S9_S9_SV_EEvT0_T1_T2_T3_T4_T6__param_2,
	.param .align 1 .b8 _ZN3cub18CUB_300001_SM_10006detail6reduce28DeviceReduceSingleTileKernelINS2_10policy_hubIN4cuda3std3__45tupleIJblEEEjN6thrust24THRUST_300001_SM_1000_NS8cuda_cub9__find_if7functorIS9_EEE10Policy1000ENSB_12zip_iteratorINS8_IJNSD_26transform_input_iterator_tIbNSC_6detail35transform_pair_of_input_iterators_tIbNSB_6detail15normal_iteratorINSB_10device_ptrIjEEEESQ_NS7_8equal_toIjEEEENS7_10__not_fn_tINS7_10__identityEEEEENSB_17counting_iteratorIlNSB_11use_defaultESZ_SZ_EEEEEEEPS9_jSF_S9_S9_SV_EEvT0_T1_T2_T3_T4_T6__param_3[1],
	.param .align 8 .b8 _ZN3cub18CUB_300001_SM_10006detail6reduce28DeviceReduceSingleTileKernelINS2_10policy_hubIN4cuda3std3__45tupleIJblEEEjN6thrust24THRUST_300001_SM_1000_NS8cuda_cub9__find_if7functorIS9_EEE10Policy1000ENSB_12zip_iteratorINS8_IJNSD_26transform_input_iterator_tIbNSC_6detail35transform_pair_of_input_iterators_tIbNSB_6detail15normal_iteratorINSB_10device_ptrIjEEEESQ_NS7_8equal_toIjEEEENS7_10__not_fn_tINS7_10__identityEEEEENSB_17counting_iteratorIlNSB_11use_defaultESZ_SZ_EEEEEEEPS9_jSF_S9_S9_SV_EEvT0_T1_T2_T3_T4_T6__param_4[16],
	.param .align 1 .b8 _ZN3cub18CUB_300001_SM_10006detail6reduce28DeviceReduceSingleTileKernelINS2_10policy_hubIN4cuda3std3__45tupleIJblEEEjN6thrust24THRUST_300001_SM_1000_NS8cuda_cub9__find_if7functorIS9_EEE10Policy1000ENSB_12zip_iteratorINS8_IJNSD_26transform_input_iterator_tIbNSC_6detail35transform_pair_of_input_iterators_tIbNSB_6detail15normal_iteratorINSB_10device_ptrIjEEEESQ_NS7_8equal_toIjEEEENS7_10__not_fn_tINS7_10__identityEEEEENSB_17counting_iteratorIlNSB_11use_defaultESZ_SZ_EEEEEEEPS9_jSF_S9_S9_SV_EEvT0_T1_T2_T3_T4_T6__param_5[1]
)
.maxntid 256
.minnctapersm 1
{
	.reg .pred 	%p<329>;
	.reg .b16 	%rs<423>;
	.reg .b32 	%r<535>;
	.reg .b64 	%rd<473>;
	// demoted variable
	.shared .align 8 .b8 _ZZN3cub18CUB_300001_SM_10006detail6reduce28DeviceReduceSingleTileKernelINS2_10policy_hubIN4cuda3std3__45tupleIJblEEEjN6thrust24THRUST_300001_SM_1000_NS8cuda_cub9__find_if7functorIS9_EEE10Policy1000ENSB_12zip_iteratorINS8_IJNSD_26transform_input_iterator_tIbNSC_6detail35transform_pair_of_input_iterators_tIbNSB_6detail15normal_iteratorINSB_10device_ptrIjEEEESQ_NS7_8equal_toIjEEEENS7_10__not_fn_tINS7_10__identityEEEEENSB_17counting_iteratorIlNSB_11use_defaultESZ_SZ_EEEEEEEPS9_jSF_S9_S9_SV_EEvT0_T1_T2_T3_T4_T6_E12temp_storage[152];
	ld.param.u64 	%rd117, [_ZN3cub18CUB_300001_SM_10006detail6reduce28DeviceReduceSingleTileKernelINS2_10policy_hubIN4cuda3std3__45tupleIJblEEEjN6thrust24THRUST_300001_SM_1000_NS8cuda_cub9__find_if7functorIS9_EEE10Policy1000ENSB_12zip_iteratorINS8_IJNSD_26transform_input_iterator_tIbNSC_6detail35transform_pair_of_input_iterators_tIbNSB_6detail15normal_iteratorINSB_10device_ptrIjEEEESQ_NS7_8equal_toIjEEEENS7_10__not_fn_tINS7_10__identityEEEEENSB_17counting_iteratorIlNSB_11use_defaultESZ_SZ_EEEEEEEPS9_jSF_S9_S9_SV_EEvT0_T1_T2_T3_T4_T6__param_4+8];
	ld.param.u64 	%rd116, [_ZN3cub18CUB_300001_SM_10006detail6reduce28DeviceReduceSingleTileKernelINS2_10policy_hubIN4cuda3std3__45tupleIJblEEEjN6thrust24THRUST_300001_SM_1000_NS8cuda_cub9__find_if7functorIS9_EEE10Policy1000ENSB_12zip_iteratorINS8_IJNSD_26transform_input_iterator_tIbNSC_6detail35transform_pair_of_input_iterators_tIbNSB_6detail15normal_iteratorINSB_10device_ptrIjEEEESQ_NS7_8equal_toIjEEEENS7_10__not_fn_tINS7_10__identityEEEEENSB_17counting_iteratorIlNSB_11use_defaultESZ_SZ_EEEEEEEPS9_jSF_S9_S9_SV_EEvT0_T1_T2_T3_T4_T6__param_0+32];
	ld.param.u64 	%rd115, [_ZN3cub18CUB_300001_SM_10006detail6reduce28DeviceReduceSingleTileKernelINS2_10policy_hubIN4cuda3std3__45tupleIJblEEEjN6thrust24THRUST_300001_SM_1000_NS8cuda_cub9__find_if7functorIS9_EEE10Policy1000ENSB_12zip_iteratorINS8_IJNSD_26transform_input_iterator_tIbNSC_6detail35transform_pair_of_input_iterators_tIbNSB_6detail15normal_iteratorINSB_10device_ptrIjEEEESQ_NS7_8equal_toIjEEEENS7_10__not_fn_tINS7_10__identityEEEEENSB_17counting_iteratorIlNSB_11use_defaultESZ_SZ_EEEEEEEPS9_jSF_S9_S9_SV_EEvT0_T1_T2_T3_T4_T6__param_0+8];
	ld.param.u64 	%rd114, [_ZN3cub18CUB_300001_SM_10006detail6reduce28DeviceReduceSingleTileKernelINS2_10policy_hubIN4cuda3std3__45tupleIJblEEEjN6thrust24THRUST_300001_SM_1000_NS8cuda_cub9__find_if7functorIS9_EEE10Policy1000ENSB_12zip_iteratorINS8_IJNSD_26transform_input_iterator_tIbNSC_6detail35transform_pair_of_input_iterators_tIbNSB_6detail15normal_iteratorINSB_10device_ptrIjEEEESQ_NS7_8equal_toIjEEEENS7_10__not_fn_tINS7_10__identityEEEEENSB_17counting_iteratorIlNSB_11use_defaultESZ_SZ_EEEEEEEPS9_jSF_S9_S9_SV_EEvT0_T1_T2_T3_T4_T6__param_0];
	ld.param.u64 	%rd118, [_ZN3cub18CUB_300001_SM_10006detail6reduce28DeviceReduceSingleTileKernelINS2_10policy_hubIN4cuda3std3__45tupleIJblEEEjN6thrust24THRUST_300001_SM_1000_NS8cuda_cub9__find_if7functorIS9_EEE10Policy1000ENSB_12zip_iteratorINS8_IJNSD_26transform_input_iterator_tIbNSC_6detail35transform_pair_of_input_iterators_tIbNSB_6detail15normal_iteratorINSB_10device_ptrIjEEEESQ_NS7_8equal_toIjEEEENS7_10__not_fn_tINS7_10__identityEEEEENSB_17counting_iteratorIlNSB_11use_defaultESZ_SZ_EEEEEEEPS9_jSF_S9_S9_SV_EEvT0_T1_T2_T3_T4_T6__param_1];
	ld.param.u32 	%r44, [_ZN3cub18CUB_300001_SM_10006detail6reduce28DeviceReduceSingleTileKernelINS2_10policy_hubIN4cuda3std3__45tupleIJblEEEjN6thrust24THRUST_300001_SM_1000_NS8cuda_cub9__find_if7functorIS9_EEE10Policy1000ENSB_12zip_iteratorINS8_IJNSD_26transform_input_iterator_tIbNSC_6detail35transform_pair_of_input_iterators_tIbNSB_6detail15normal_iteratorINSB_10device_ptrIjEEEESQ_NS7_8equal_toIjEEEENS7_10__not_fn_tINS7_10__identityEEEEENSB_17counting_iteratorIlNSB_11use_defaultESZ_SZ_EEEEEEEPS9_jSF_S9_S9_SV_EEvT0_T1_T2_T3_T4_T6__param_2];
	ld.param.u8 	%rs108, [_ZN3cub18CUB_300001_SM_10006detail6reduce28DeviceReduceSingleTileKernelINS2_10policy_hubIN4cuda3std3__45tupleIJblEEEjN6thrust24THRUST_300001_SM_1000_NS8cuda_cub9__find_if7functorIS9_EEE10Policy1000ENSB_12zip_iteratorINS8_IJNSD_26transform_input_iterator_tIbNSC_6detail35transform_pair_of_input_iterators_tIbNSB_6detail15normal_iteratorINSB_10device_ptrIjEEEESQ_NS7_8equal_toIjEEEENS7_10__not_fn_tINS7_10__identityEEEEENSB_17counting_iteratorIlNSB_11use_defaultESZ_SZ_EEEEEEEPS9_jSF_S9_S9_SV_EEvT0_T1_T2_T3_T4_T6__param_4];
	cvta.to.global.u64 	%rd1, %rd118;
	setp.ne.s32 	%p1, %r44, 0;
	@%p1 bra 	$L__BB6_3;
	mov.u32 	%r520, %tid.x;
	setp.ne.s32 	%p328, %r520, 0;
	@%p328 bra 	$L__BB6_123;
	st.global.u8 	[%rd1], %rs108;
	st.global.u64 	[%rd1+8], %rd117;
	bra.uni 	$L__BB6_123;
$L__BB6_3:
	cvta.to.global.u64 	%rd2, %rd114;
	cvta.to.global.u64 	%rd3, %rd115;
	setp.gt.u32 	%p2, %r44, 1023;
	@%p2 bra 	$L__BB6_80;
	mov.u32 	%r1, %tid.x;
	setp.ge.u32 	%p149, %r1, %r44;
	mov.b16 	%rs391, 0;
	mov.b64 	%rd441, 0;
	mov.u32 	%r524, %r1;
	@%p149 bra 	$L__BB6_6;
	cvt.u64.u32 	%rd298, %r1;
	mul.wide.u32 	%rd299, %r1, 4;
	add.s64 	%rd300, %rd2, %rd299;
	add.s64 	%rd301, %rd3, %rd299;
	add.s64 	%rd441, %rd116, %rd298;
	ld.global.u32 	%r250, [%rd300];
	ld.global.u32 	%r251, [%rd301];
	setp.ne.s32 	%p150, %r250, %r251;
	selp.u16 	%rs391, 1, 0, %p150;
	add.s32 	%r524, %r1, 256;
$L__BB6_6:
	setp.ge.u32 	%p151, %r524, %r44;
	@%p151 bra 	$L__BB6_18;
	not.b32 	%r252, %r524;
	add.s32 	%r4, %r44, %r252;
	shr.u32 	%r253, %r4, 8;
	add.s32 	%r5, %r253, 1;
	and.b32  	%r6, %r5, 7;
	setp.lt.u32 	%p152, %r4, 1792;
	@%p152 bra 	$L__BB6_10;
	and.b32  	%r254, %r5, 33554424;
	neg.s32 	%r522, %r254;
$L__BB6_9:
	.pragma "nounroll";
	cvt.u64.u32 	%rd303, %r524;
	mul.wide.u32 	%rd304, %r524, 4;
	add.s64 	%rd305, %rd2, %rd304;
	add.s64 	%rd306, %rd3, %rd304;
	add.s64 	%rd307, %rd116, %rd303;
	ld.global.u32 	%r255, [%rd305];
	ld.global.u32 	%r256, [%rd306];
	setp.ne.s32 	%p153, %r255, %r256;
	selp.u16 	%rs232, 1, 0, %p153;
	and.b16  	%rs233, %rs391, 255;
	setp.ne.s16 	%p155, %rs233, 0;
	and.pred  	%p156, %p155, %p153;
	min.s64 	%rd308, %rd307, %rd441;
	setp.eq.s16 	%p157, %rs233, 0;
	selp.b64 	%rd309, %rd307, %rd441, %p157;
	selp.b16 	%rs234, %rs232, %rs391, %p157;
	selp.b64 	%rd310, %rd308, %rd309, %p156;
	selp.b16 	%rs235, 1, %rs234, %p156;
	and.b16  	%rs236, %rs235, 255;
	add.s64 	%rd311, %rd307, 256;
	ld.global.u32 	%r257, [%rd305+1024];
	ld.global.u32 	%r258, [%rd306+1024];
	setp.ne.s32 	%p158, %r257, %r258;
	selp.u16 	%rs237, 1, 0, %p158;
	setp.ne.s16 	%p160, %rs236, 0;
	and.pred  	%p161, %p160, %p158;
	min.s64 	%rd312, %rd311, %rd310;
	setp.eq.s16 	%p162, %rs236, 0;
	selp.b64 	%rd313, %rd311, %rd310, %p162;
	selp.b16 	%rs238, %rs237, %rs235, %p162;
	selp.b64 	%rd314, %rd312, %rd313, %p161;
	selp.b16 	%rs239, 1, %rs238, %p161;
	and.b16  	%rs240, %rs239, 255;
	add.s64 	%rd315, %rd307, 512;
	ld.global.u32 	%r259, [%rd305+2048];
	ld.global.u32 	%r260, [%rd306+2048];
	setp.ne.s32 	%p163, %r259, %r260;
	selp.u16 	%rs241, 1, 0, %p163;
	setp.ne.s16 	%p165, %rs240, 0;
	and.pred  	%p166, %p165, %p163;
	min.s64 	%rd316, %rd315, %rd314;
	setp.eq.s16 	%p167, %rs240, 0;
	selp.b64 	%rd317, %rd315, %rd314, %p167;
	selp.b16 	%rs242, %rs241, %rs239, %p167;
	selp.b64 	%rd318, %rd316, %rd317, %p166;
	selp.b16 	%rs243, 1, %rs242, %p166;
	and.b16  	%rs244, %rs243, 255;
	add.s64 	%rd319, %rd307, 768;
	ld.global.u32 	%r261, [%rd305+3072];
	ld.global.u32 	%r262, [%rd306+3072];
	setp.ne.s32 	%p168, %r261, %r262;
	selp.u16 	%rs245, 1, 0, %p168;
	setp.ne.s16 	%p170, %rs244, 0;
	and.pred  	%p171, %p170, %p168;
	min.s64 	%rd320, %rd319, %rd318;
	setp.eq.s16 	%p172, %rs244, 0;
	selp.b64 	%rd321, %rd319, %rd318, %p172;
	selp.b16 	%rs246, %rs245, %rs243, %p172;
	selp.b64 	%rd322, %rd320, %rd321, %p171;
	selp.b16 	%rs247, 1, %rs246, %p171;
	and.b16  	%rs248, %rs247, 255;
	add.s64 	%rd323, %rd307, 1024;
	ld.global.u32 	%r263, [%rd305+4096];
	ld.global.u32 	%r264, [%rd306+4096];
	setp.ne.s32 	%p173, %r263, %r264;
	selp.u16 	%rs249, 1, 0, %p173;
	setp.ne.s16 	%p175, %rs248, 0;
	and.pred  	%p176, %p175, %p173;
	min.s64 	%rd324, %rd323, %rd322;
	setp.eq.s16 	%p177, %rs248, 0;
	selp.b64 	%rd325, %rd323, %rd322, %p177;
	selp.b16 	%rs250, %rs249, %rs247, %p177;
	selp.b64 	%rd326, %rd324, %rd325, %p176;
	selp.b16 	%rs251, 1, %rs250, %p176;
	and.b16  	%rs252, %rs251, 255;
	add.s64 	%rd327, %rd307, 1280;
	ld.global.u32 	%r265, [%rd305+5120];
	ld.global.u32 	%r266, [%rd306+5120];
	setp.ne.s32 	%p178, %r265, %r266;
	selp.u16 	%rs253, 1, 0, %p178;
	setp.ne.s16 	%p180, %rs252, 0;
	and.pred  	%p181, %p180, %p178;
	min.s64 	%rd328, %rd327, %rd326;
	setp.eq.s16 	%p182, %rs252, 0;
	selp.b64 	%rd329, %rd327, %rd326, %p182;
	selp.b16 	%rs254, %rs253, %rs251, %p182;
	selp.b64 	%rd330, %rd328, %rd329, %p181;
	selp.b16 	%rs255, 1, %rs254, %p181;
	and.b16  	%rs256, %rs255, 255;
	add.s64 	%rd331, %rd307, 1536;
	ld.global.u32 	%r267, [%rd305+6144];
	ld.global.u32 	%r268, [%rd306+6144];
	setp.ne.s32 	%p183, %r267, %r268;
	selp.u16 	%rs257, 1, 0, %p183;
	setp.ne.s16 	%p185, %rs256, 0;
	and.pred  	%p186, %p185, %p183;
	min.s64 	%rd332, %rd331, %rd330;
	setp.eq.s16 	%p187, %rs256, 0;
	selp.b64 	%rd333, %rd331, %rd330, %p187;
	selp.b16 	%rs258, %rs257, %rs255, %p187;
	selp.b64 	%rd334, %rd332, %rd333, %p186;
	selp.b16 	%rs259, 1, %rs258, %p186;
	and.b16  	%rs260, %rs259, 255;
	add.s64 	%rd335, %rd307, 1792;
	ld.global.u32 	%r269, [%rd305+7168];
	ld.global.u32 	%r270, [%rd306+7168];
	setp.ne.s32 	%p188, %r269, %r270;
	selp.u16 	%rs261, 1, 0, %p188;
	setp.ne.s16 	%p190, %rs260, 0;
	and.pred  	%p191, %p190, %p188;
	min.s64 	%rd336, %rd335, %rd334;
	setp.eq.s16 	%p192, %rs260, 0;
	selp.b64 	%rd337, %rd335, %rd334, %p192;
	selp.b16 	%rs262, %rs261, %rs259, %p192;
	selp.b64 	%rd441, %rd336, %rd337, %p191;
	selp.b16 	%rs391, 1, %rs262, %p191;
	add.s32 	%r524, %r524, 2048;
	add.s32 	%r522, %r522, 8;
	setp.ne.s32 	%p193, %r522, 0;
	@%p193 bra 	$L__BB6_9;
$L__BB6_10:
	setp.eq.s32 	%p194, %r6, 0;
	@%p194 bra 	$L__BB6_18;
	setp.lt.u32 	%p195, %r6, 4;
	@%p195 bra 	$L__BB6_13;
	cvt.u64.u32 	%rd339, %r524;
	mul.wide.u32 	%rd340, %r524, 4;
	add.s64 	%rd341, %rd2, %rd340;
	add.s64 	%rd342, %rd3, %rd340;
	add.s64 	%rd343, %rd116, %rd339;
	ld.global.u32 	%r271, [%rd341];
	ld.global.u32 	%r272, [%rd342];
	setp.ne.s32 	%p196, %r271, %r272;
	selp.u16 	%rs264, 1, 0, %p196;
	and.b16  	%rs265, %rs391, 255;
	setp.ne.s16 	%p198, %rs265, 0;
	and.pred  	%p199, %p198, %p196;
	min.s64 	%rd344, %rd343, %rd441;
	setp.eq.s16 	%p200, %rs265, 0;
	selp.b64 	%rd345, %rd343, %rd441, %p200;
	selp.b16 	%rs266, %rs264, %rs391, %p200;
	selp.b64 	%rd346, %rd344, %rd345, %p199;
	selp.b16 	%rs267, 1, %rs266, %p199;
	and.b16  	%rs268, %rs267, 255;
	add.s32 	%r273, %r524, 256;
	cvt.u64.u32 	%rd347, %r273;
	add.s64 	%rd348, %rd116, %rd347;
	ld.global.u32 	%r274, [%rd341+1024];
	ld.global.u32 	%r275, [%rd342+1024];
	setp.ne.s32 	%p201, %r274, %r275;
	selp.u16 	%rs269, 1, 0, %p201;
	setp.ne.s16 	%p203, %rs268, 0;
	and.pred  	%p204, %p203, %p201;
	min.s64 	%rd349, %rd348, %rd346;
	setp.eq.s16 	%p205, %rs268, 0;
	selp.b64 	%rd350, %rd348, %rd346, %p205;
	selp.b16 	%rs270, %rs269, %rs267, %p205;
	selp.b64 	%rd351, %rd349, %rd350, %p204;
	selp.b16 	%rs271, 1, %rs270, %p204;
	and.b16  	%rs272, %rs271, 255;
	add.s32 	%r276, %r524, 512;
	cvt.u64.u32 	%rd352, %r276;
	add.s64 	%rd353, %rd116, %rd352;
	ld.global.u32 	%r277, [%rd341+2048];
	ld.global.u32 	%r278, [%rd342+2048];
	setp.ne.s32 	%p206, %r277, %r278;
	selp.u16 	%rs273, 1, 0, %p206;
	setp.ne.s16 	%p208, %rs272, 0;
	and.pred  	%p209, %p208, %p206;
	min.s64 	%rd354, %rd353, %rd351;
	setp.eq.s16 	%p210, %rs272, 0;
	selp.b64 	%rd355, %rd353, %rd351, %p210;
	selp.b16 	%rs274, %rs273, %rs271, %p210;
	selp.b64 	%rd356, %rd354, %rd355, %p209;
	selp.b16 	%rs275, 1, %rs274, %p209;
	and.b16  	%rs276, %rs275, 255;
	add.s32 	%r279, %r524, 768;
	cvt.u64.u32 	%rd357, %r279;
	add.s64 	%rd358, %rd116, %rd357;
	ld.global.u32 	%r280, [%rd341+3072];
	ld.global.u32 	%r281, [%rd342+3072];
	setp.ne.s32 	%p211, %r280, %r281;
	selp.u16 	%rs277, 1, 0, %p211;
	setp.ne.s16 	%p213, %rs276, 0;
	and.pred  	%p214, %p213, %p211;
	min.s64 	%rd359, %rd358, %rd356;
	setp.eq.s16 	%p215, %rs276, 0;
	selp.b64 	%rd360, %rd358, %rd356, %p215;
	selp.b16 	%rs278, %rs277, %rs275, %p215;
	selp.b64 	%rd441, %rd359, %rd360, %p214;
	selp.b16 	%rs391, 1, %rs278, %p214;
	add.s32 	%r524, %r524, 1024;
$L__BB6_13:
	and.b32  	%r282, %r5, 3;
	setp.eq.s32 	%p216, %r282, 0;
	@%p216 bra 	$L__BB6_18;
	setp.eq.s32 	%p217, %r282, 1;
	@%p217 bra 	$L__BB6_16;
	cvt.u64.u32 	%rd362, %r524;
	mul.wide.u32 	%rd363, %r524, 4;
	add.s64 	%rd364, %rd2, %rd363;
	add.s64 	%rd365, %rd3, %rd363;
	add.s64 	%rd366, %rd116, %rd362;
	ld.global.u32 	%r283, [%rd364];
	ld.global.u32 	%r284, [%rd365];
	setp.ne.s32 	%p218, %r283, %r284;
	selp.u16 	%rs280, 1, 0, %p218;
	and.b16  	%rs281, %rs391, 255;
	setp.ne.s16 	%p220, %rs281, 0;
	and.pred  	%p221, %p220, %p218;
	min.s64 	%rd367, %rd366, %rd441;
	setp.eq.s16 	%p222, %rs281, 0;
	selp.b64 	%rd368, %rd366, %rd441, %p222;
	selp.b16 	%rs282, %rs280, %rs391, %p222;
	selp.b64 	%rd369, %rd367, %rd368, %p221;
	selp.b16 	%rs283, 1, %rs282, %p221;
	and.b16  	%rs284, %rs283, 255;
	add.s32 	%r285, %r524, 256;
	cvt.u64.u32 	%rd370, %r285;
	add.s64 	%rd371, %rd116, %rd370;
	ld.global.u32 	%r286, [%rd364+1024];
	ld.global.u32 	%r287, [%rd365+1024];
	setp.ne.s32 	%p223, %r286, %r287;
	selp.u16 	%rs285, 1, 0, %p223;
	setp.ne.s16 	%p225, %rs284, 0;
	and.pred  	%p226, %p225, %p223;
	min.s64 	%rd372, %rd371, %rd369;
	setp.eq.s16 	%p227, %rs284, 0;
	selp.b64 	%rd373, %rd371, %rd369, %p227;
	selp.b16 	%rs286, %rs285, %rs283, %p227;
	selp.b64 	%rd441, %rd372, %rd373, %p226;
	selp.b16 	%rs391, 1, %rs286, %p226;
	add.s32 	%r524, %r524, 512;
$L__BB6_16:
	and.b32  	%r288, %r4, 256;
	setp.ne.s32 	%p228, %r288, 0;
	@%p228 bra 	$L__BB6_18;
	cvt.u64.u32 	%rd374, %r524;
	mul.wide.u32 	%rd375, %r524, 4;
	add.s64 	%rd376, %rd2, %rd375;
	add.s64 	%rd377, %rd3, %rd375;
	add.s64 	%rd378, %rd116, %rd374;
	ld.global.u32 	%r289, [%rd376];
	ld.global.u32 	%r290, [%rd377];
	setp.ne.s32 	%p229, %r289, %r290;
	selp.u16 	%rs287, 1, 0, %p229;
	and.b16  	%rs288, %rs391, 255;
	setp.ne.s16 	%p231, %rs288, 0;
	and.pred  	%p232, %p231, %p229;
	min.s64 	%rd379, %rd378, %rd441;
	setp.eq.s16 	%p233, %rs288, 0;
	selp.b64 	%rd380, %rd378, %rd441, %p233;
	selp.b16 	%rs289, %rs287, %rs391, %p233;
	selp.b64 	%rd441, %rd379, %rd380, %p232;
	selp.b16 	%rs391, 1, %rs289, %p232;
$L__BB6_18:
	setp.lt.u32 	%p234, %r44, 256;
	@%p234 bra 	$L__BB6_43;
	// begin inline asm
	mov.u32 %r409, %laneid;
	// end inline asm
	cvt.u32.u16 	%r430, %rs391;
	and.b32  	%r411, %r430, 255;
	mov.b32 	%r427, 1;
	mov.b32 	%r428, 31;
	mov.b32 	%r429, -1;
	// begin inline asm
	shfl.sync.down.b32 %r410, %r411, %r427, %r428, %r429;
	// end inline asm
	// begin inline asm
	shfl.sync.down.b32 %r415, %r416, %r427, %r428, %r429;
	// end inline asm
	mov.b64 	{%r421, %r426}, %rd441;
	// begin inline asm
	shfl.sync.down.b32 %r420, %r421, %r427, %r428, %r429;
	// end inline asm
	// begin inline asm
	shfl.sync.down.b32 %r425, %r426, %r427, %r428, %r429;
	// end inline asm
	mov.b64 	%rd19, {%r420, %r425};
	cvt.u16.u32 	%rs15, %r410;
	setp.gt.s32 	%p284, %r409, 30;
	@%p284 bra 	$L__BB6_23;
	and.b16  	%rs331, %rs391, 255;
	setp.eq.s16 	%p285, %rs331, 0;
	and.b16  	%rs332, %rs15, 255;
	setp.eq.s16 	%p286, %rs332, 0;
	or.pred  	%p287, %p285, %p286;
	@%p287 bra 	$L__BB6_22;
	min.s64 	%rd441, %rd19, %rd441;
	mov.b16 	%rs391, 1;
	bra.uni 	$L__BB6_23;
$L__BB6_22:
	setp.eq.s16 	%p288, %rs331, 0;
	selp.b64 	%rd441, %rd19, %rd441, %p288;
	selp.b16 	%rs391, %rs15, %rs391, %p288;
$L__BB6_23:
	cvt.u32.u16 	%r451, %rs391;
	and.b32  	%r432, %r451, 255;
	mov.b32 	%r448, 2;
	mov.b32 	%r449, 31;
	mov.b32 	%r450, -1;
	// begin inline asm
	shfl.sync.down.b32 %r431, %r432, %r448, %r449, %r450;
	// end inline asm
	// begin inline asm
	shfl.sync.down.b32 %r436, %r437, %r448, %r449, %r450;
	// end inline asm
	mov.b64 	{%r442, %r447}, %rd441;
	// begin inline asm
	shfl.sync.down.b32 %r441, %r442, %r448, %r449, %r450;
	// end inline asm
	// begin inline asm
	shfl.sync.down.b32 %r446, %r447, %r448, %r449, %r450;
	// end inline asm
	mov.b64 	%rd23, {%r441, %r446};
	cvt.u16.u32 	%rs18, %r431;
	setp.gt.s32 	%p289, %r409, 29;
	@%p289 bra 	$L__BB6_27;
	and.b16  	%rs335, %rs391, 255;
	setp.eq.s16 	%p290, %rs335, 0;
	and.b16  	%rs336, %rs18, 255;
	setp.eq.s16 	%p291, %rs336, 0;
	or.pred  	%p292, %p290, %p291;
	@%p292 bra 	$L__BB6_26;
	min.s64 	%rd441, %rd23, %rd441;
	mov.b16 	%rs391, 1;
	bra.uni 	$L__BB6_27;
$L__BB6_26:
	setp.eq.s16 	%p293, %rs335, 0;
	selp.b64 	%rd441, %rd23, %rd441, %p293;
	selp.b16 	%rs391, %rs18, %rs391, %p293;
$L__BB6_27:
	cvt.u32.u16 	%r472, %rs391;
	and.b32  	%r453, %r472, 255;
	mov.b32 	%r469, 4;
	mov.b32 	%r470, 31;
	mov.b32 	%r471, -1;
	// begin inline asm
	shfl.sync.down.b32 %r452, %r453, %r469, %r470, %r471;
	// end inline asm
	// begin inline asm
	shfl.sync.down.b32 %r457, %r458, %r469, %r470, %r471;
	// end inline asm
	mov.b64 	{%r463, %r468}, %rd441;
	// begin inline asm
	shfl.sync.down.b32 %r462, %r463, %r469, %r470, %r471;
	// end inline asm
	// begin inline asm
	shfl.sync.down.b32 %r467, %r468, %r469, %r470, %r471;
	// end inline asm
	mov.b64 	%rd27, {%r462, %r467};
	cvt.u16.u32 	%rs21, %r452;
	setp.gt.s32 	%p294, %r409, 27;
	@%p294 bra 	$L__BB6_31;
	and.b16  	%rs339, %rs391, 255;
	setp.eq.s16 	%p295, %rs339, 0;
	and.b16  	%rs340, %rs21, 255;
	setp.eq.s16 	%p296, %rs340, 0;
	or.pred  	%p297, %p295, %p296;
	@%p297 bra 	$L__BB6_30;
	min.s64 	%rd441, %rd27, %rd441;
	mov.b16 	%rs391, 1;
	bra.uni 	$L__BB6_31;
$L__BB6_30:
	setp.eq.s16 	%p298, %rs339, 0;
	selp.b16 	%rs391, %rs21, %rs391, %p298;
	selp.b64 	%rd441, %rd27, %rd441, %p298;
$L__BB6_31:
	cvt.u32.u16 	%r493, %rs391;
	and.b32  	%r474, %r493, 255;
	mov.b32 	%r490, 8;
	mov.b32 	%r491, 31;
	mov.b32 	%r492, -1;
	// begin inline asm
	shfl.sync.down.b32 %r473, %r474, %r490, %r491, %r492;
	// end inline asm
	// begin inline asm
	shfl.sync.down.b32 %r478, %r479, %r490, %r491, %r492;
	// end inline asm
	mov.b64 	{%r484, %r489}, %rd441;
	// begin inline asm
	shfl.sync.down.b32 %r483, %r484, %r490, %r491, %r492;
	// end inline asm
	// begin inline asm
	shfl.sync.down.b32 %r488, %r489, %r490, %r491, %r492;
	// end inline asm
	mov.b64 	%rd31, {%r483, %r488};
	cvt.u16.u32 	%rs24, %r473;
	setp.gt.s32 	%p299, %r409, 23;
	@%p299 bra 	$L__BB6_35;
	and.b16  	%rs343, %rs391, 255;
	setp.eq.s16 	%p300, %rs343, 0;
	and.b16  	%rs344, %rs24, 255;
	setp.eq.s16 	%p301, %rs344, 0;
	or.pred  	%p302, %p300, %p301;
	@%p302 bra 	$L__BB6_34;
	min.s64 	%rd441, %rd31, %rd441;
	mov.b16 	%rs391, 1;
	bra.uni 	$L__BB6_35;
$L__BB6_34:
	setp.eq.s16 	%p303, %rs343, 0;
	selp.b16 	%rs391, %rs24, %rs391, %p303;
	selp.b64 	%rd441, %rd31, %rd441, %p303;
$L__BB6_35:
	cvt.u32.u16 	%r514, %rs391;
	and.b32  	%r495, %r514, 255;
	mov.b32 	%r511, 16;
	mov.b32 	%r512, 31;
	mov.b32 	%r513, -1;
	// begin inline asm
	shfl.sync.down.b32 %r494, %r495, %r511, %r512, %r513;
	// end inline asm
	// begin inline asm
	shfl.sync.down.b32 %r499, %r500, %r511, %r512, %r513;
	// end inline asm
	mov.b64 	{%r505, %r510}, %rd441;
	// begin inline asm
	shfl.sync.down.b32 %r504, %r505, %r511, %r512, %r513;
	// end inline asm
	// begin inline asm
	shfl.sync.down.b32 %r509, %r510, %r511, %r512, %r513;
	// end inline asm
	mov.b64 	%rd35, {%r504, %r509};
	cvt.u16.u32 	%rs27, %r494;
	setp.gt.s32 	%p304, %r409, 15;
	@%p304 bra 	$L__BB6_39;
	and.b16  	%rs347, %rs391, 255;
	setp.eq.s16 	%p305, %rs347, 0;
	and.b16  	%rs348, %rs27, 255;
	setp.eq.s16 	%p306, %rs348, 0;
	or.pred  	%p307, %p305, %p306;
	@%p307 bra 	$L__BB6_38;
	min.s64 	%rd441, %rd35, %rd441;
	mov.b16 	%rs391, 1;
	bra.uni 	$L__BB6_39;
$L__BB6_38:
	setp.eq.s16 	%p308, %rs347, 0;
	selp.b16 	%rs391, %rs27, %rs391, %p308;
	selp.b64 	%rd441, %rd35, %rd441, %p308;
$L__BB6_39:
	setp.ne.s32 	%p309, %r409, 0;
	@%p309 bra 	$L__BB6_41;
	shr.u32 	%r515, %r1, 1;
	and.b32  	%r516, %r515, 496;
	mov.u32 	%r517, _ZZN3cub18CUB_300001_SM_10006detail6reduce28DeviceReduceSingleTileKernelINS2_10policy_hubIN4cuda3std3__45tupleIJblEEEjN6thrust24THRUST_300001_SM_1000_NS8cuda_cub9__find_if7functorIS9_EEE10Policy1000ENSB_12zip_iteratorINS8_IJNSD_26transform_input_iterator_tIbNSC_6detail35transform_pair_of_input_iterators_tIbNSB_6detail15normal_iteratorINSB_10device_ptrIjEEEESQ_NS7_8equal_toIjEEEENS7_10__not_fn_tINS7_10__identityEEEEENSB_17counting_iteratorIlNSB_11use_defaultESZ_SZ_EEEEEEEPS9_jSF_S9_S9_SV_EEvT0_T1_T2_T3_T4_T6_E12temp_storage;
	add.s32 	%r518, %r517, %r516;
	st.shared.u8 	[%r518+8], %rs391;
	st.shared.u64 	[%r518+16], %rd441;
$L__BB6_41:
	bar.sync 	0;
	setp.ne.s32 	%p310, %r1, 0;
	@%p310 bra 	$L__BB6_121;
	ld.shared.u8 	%rs351, [_ZZN3cub18CUB_300001_SM_10006detail6reduce28DeviceReduceSingleTileKernelINS2_10policy_hubIN4cuda3std3__45tupleIJblEEEjN6thrust24THRUST_300001_SM_1000_NS8cuda_cub9__find_if7functorIS9_EEE10Policy1000ENSB_12zip_iteratorINS8_IJNSD_26transform_input_iterator_tIbNSC_6detail35transform_pair_of_input_iterators_tIbNSB_6detail15normal_iteratorINSB_10device_ptrIjEEEESQ_NS7_8equal_toIjEEEENS7_10__not_fn_tINS7_10__identityEEEEENSB_17counting_iteratorIlNSB_11use_defaultESZ_SZ_EEEEEEEPS9_jSF_S9_S9_SV_EEvT0_T1_T2_T3_T4_T6_E12temp_storage+24];
	ld.shared.u64 	%rd402, [_ZZN3cub18CUB_300001_SM_10006detail6reduce28DeviceReduceSingleTileKernelINS2_10policy_hubIN4cuda3std3__45tupleIJblEEEjN6thrust24THRUST_300001_SM_1000_NS8cuda_cub9__find_if7functorIS9_EEE10Policy1000ENSB_12zip_iteratorINS8_IJNSD_26transform_input_iterator_tIbNSC_6detail35transform_pair_of_input_iterators_tIbNSB_6detail15normal_iteratorINSB_10device_ptrIjEEEESQ_NS7_8equal_toIjEEEENS7_10__not_fn_tINS7_10__identityEEEEENSB_17counting_iteratorIlNSB_11use_defaultESZ_SZ_EEEEEEEPS9_jSF_S9_S9_SV_EEvT0_T1_T2_T3_T4_T6_E12temp_storage+32];
	and.b16  	%rs352, %rs391, 255;
	setp.eq.s16 	%p311, %rs352, 0;
	setp.eq.s16 	%p312, %rs351, 0;
	min.s64 	%rd403, %rd402, %rd441;
	selp.b16 	%rs353, %rs391, 1, %p312;
	selp.b16 	%rs354, %rs351, %rs353, %p311;
	and.b16  	%rs355, %rs354, 255;
	selp.b64 	%rd404, %rd441, %rd403, %p312;
	selp.b64 	%rd405, %rd402, %rd404, %p311;
	ld.shared.u8 	%rs356, [_ZZN3cub18CUB_300001_SM_10006detail6reduce28DeviceReduceSingleTileKernelINS2_10policy_hubIN4cuda3std3__45tupleIJblEEEjN6thrust24THRUST_300001_SM_1000_NS8cuda_cub9__find_if7functorIS9_EEE10Policy1000ENSB_12zip_iteratorINS8_IJNSD_26transform_input_iterator_tIbNSC_6detail35transform_pair_of_input_iterators_tIbNSB_6detail15normal_iteratorINSB_10device_ptrIjEEEESQ_NS7_8equal_toIjEEEENS7_10__not_fn_tINS7_10__identityEEEEENSB_17counting_iteratorIlNSB_11use_defaultESZ_SZ_EEEEEEEPS9_jSF_S9_S9_SV_EEvT0_T1_T2_T3_T4_T6_E12temp_storage+40];
	ld.shared.u64 	%rd406, [_ZZN3cub18CUB_300001_SM_10006detail6reduce28DeviceReduceSingleTileKernelINS2_10policy_hubIN4cuda3std3__45tupleIJblEEEjN6thrust24THRUST_300001_SM_1000_NS8cuda_cub9__find_if7functorIS9_EEE10Policy1000ENSB_12zip_iteratorINS8_IJNSD_26transform_input_iterator_tIbNSC_6detail35transform_pair_of_input_iterators_tIbNSB_6detail15normal_iteratorINSB_10device_ptrIjEEEESQ_NS7_8equal_toIjEEEENS7_10__not_fn_tINS7_10__identityEEEEENSB_17counting_iteratorIlNSB_11use_defaultESZ_SZ_EEEEEEEPS9_jSF_S9_S9_SV_EEvT0_T1_T2_T3_T4_T6_E12temp_storage+48];
	setp.eq.s16 	%p313, %rs355, 0;
	setp.eq.s16 	%p314, %rs356, 0;
	min.s64 	%rd407, %rd406, %rd405;
	selp.b16 	%rs357, %rs354, 1, %p314;
	selp.b16 	%rs358, %rs356, %rs357, %p313;
	and.b16  	%rs359, %rs358, 255;
	selp.b64 	%rd408, %rd405, %rd407, %p314;
	selp.b64 	%rd409, %rd406, %rd408, %p313;
	ld.shared.u8 	%rs360, [_ZZN3cub18CUB_300001_SM_10006detail6reduce28DeviceReduceSingleTileKernelINS2_10policy_hubIN4cuda3std3__45tupleIJblEEEjN6thrust24THRUST_300001_SM_1000_NS8cuda_cub9__find_if7functorIS9_EEE10Policy1000ENSB_12zip_iteratorINS8_IJNSD_26transform_input_iterator_tIbNSC_6detail35transform_pair_of_input_iterators_tIbNSB_6detail15normal_iteratorINSB_10device_ptrIjEEEESQ_NS7_8equal_toIjEEEENS7_10__not_fn_tINS7_10__identityEEEEENSB_17counting_iteratorIlNSB_11use_defaultESZ_SZ_EEEEEEEPS9_jSF_S9_S9_SV_EEvT0_T1_T2_T3_T4_T6_E12temp_storage+56];
	ld.shared.u64 	%rd410, [_ZZN3cub18CUB_300001_SM_10006detail6reduce28DeviceReduceSingleTileKernelINS2_10policy_hubIN4cuda3std3__45tupleIJblEEEjN6thrust24THRUST_300001_SM_1000_NS8cuda_cub9__find_if7functorIS9_EEE10Policy1000ENSB_12zip_iteratorINS8_IJNSD_26transform_input_iterator_tIbNSC_6detail35transform_pair_of_input_iterators_tIbNSB_6detail15normal_iteratorINSB_10device_ptrIjEEEESQ_NS7_8equal_toIjEEEENS7_10__not_fn_tINS7_10__identityEEEEENSB_17counting_iteratorIlNSB_11use_defaultESZ_SZ_EEEEEEEPS9_jSF_S9_S9_SV_EEvT0_T1_T2_T3_T4_T6_E12temp_storage+64];
	setp.eq.s16 	%p315, %rs359, 0;
	setp.eq.s16 	%p316, %rs360, 0;
	min.s64 	%rd411, %rd410, %rd409;
	selp.b16 	%rs361, %rs358, 1, %p316;
	selp.b16 	%rs362, %rs360, %rs361, %p315;
	and.b16  	%rs363, %rs362, 255;
	selp.b64 	%rd412, %rd409, %rd411, %p316;
	selp.b64 	%rd413, %rd410, %rd412, %p315;
	ld.shared.u8 	%rs364, [_ZZN3cub18CUB_300001_SM_10006detail6reduce28DeviceReduceSingleTileKernelINS2_10policy_hubIN4cuda3std3__45tupleIJblEEEjN6thrust24THRUST_300001_SM_1000_NS8cuda_cub9__find_if7functorIS9_EEE10Policy1000ENSB_12zip_iteratorINS8_IJNSD_26transform_input_iterator_tIbNSC_6detail35transform_pair_of_input_iterators_tIbNSB_6detail15normal_iteratorINSB_10device_ptrIjEEEESQ_NS7_8equal_toIjEEEENS7_10__not_fn_tINS7_10__identityEEEEENSB_17counting_iteratorIlNSB_11use_defaultESZ_SZ_EEEEEEEPS9_jSF_S9_S9_SV_EEvT0_T1_T2_T3_T4_T6_E12temp_storage+72];
	ld.shared.u64 	%rd414, [_ZZN3cub18CUB_300001_SM_10006detail6reduce28DeviceReduceSingleTileKernelINS2_10policy_hubIN4cuda3std3__45tupleIJblEEEjN6thrust24THRUST_300001_SM_1000_NS8cuda_cub9__find_if7functorIS9_EEE10Policy1000ENSB_12zip_iteratorINS8_IJNSD_26transform_input_iterator_tIbNSC_6detail35transform_pair_of_input_iterators_tIbNSB_6detail15normal_iteratorINSB_10device_ptrIjEEEESQ_NS7_8equal_toIjEEEENS7_10__not_fn_tINS7_10__identityEEEEENSB_17counting_iteratorIlNSB_11use_defaultESZ_SZ_EEEEEEEPS9_jSF_S9_S9_SV_EEvT0_T1_T2_T3_T4_T6_E12temp_storage+80];
	setp.eq.s16 	%p317, %rs363, 0;
	setp.eq.s16 	%p318, %rs364, 0;
	min.s64 	%rd415, %rd414, %rd413;
	selp.b16 	%rs365, %rs362, 1, %p318;
	selp.b16 	%rs366, %rs364, %rs365, %p317;
	and.b16  	%rs367, %rs366, 255;
	selp.b64 	%rd416, %rd413, %rd415, %p318;
	selp.b64 	%rd417, %rd414, %rd416, %p317;
	ld.shared.u8 	%rs368, [_ZZN3cub18CUB_300001_SM_10006detail6reduce28DeviceReduceSingleTileKernelINS2_10policy_hubIN4cuda3std3__45tupleIJblEEEjN6thrust24THRUST_300001_SM_1000_NS8cuda_cub9__find_if7functorIS9_EEE10Policy1000ENSB_12zip_iteratorINS8_IJNSD_26transform_input_iterator_tIbNSC_6detail35transform_pair_of_input_iterators_tIbNSB_6detail15normal_iteratorINSB_10device_ptrIjEEEESQ_NS7_8equal_toIjEEEENS7_10__not_fn_tINS7_10__identityEEEEENSB_17counting_iteratorIlNSB_11use_defaultESZ_SZ_EEEEEEEPS9_jSF_S9_S9_SV_EEvT0_T1_T2_T3_T4_T6_E12temp_storage+88];
	ld.shared.u64 	%rd418, [_ZZN3cub18CUB_300001_SM_10006detail6reduce28DeviceReduceSingleTileKernelINS2_10policy_hubIN4cuda3std3__45tupleIJblEEEjN6thrust24THRUST_300001_SM_1000_NS8cuda_cub9__find_if7functorIS9_EEE10Policy1000ENSB_12zip_iteratorINS8_IJNSD_26transform_input_iterator_tIbNSC_6detail35transform_pair_of_input_iterators_tIbNSB_6detail15normal_iteratorINSB_10device_ptrIjEEEESQ_NS7_8equal_toIjEEEENS7_10__not_fn_tINS7_10__identityEEEEENSB_17counting_iteratorIlNSB_11use_defaultESZ_SZ_EEEEEEEPS9_jSF_S9_S9_SV_EEvT0_T1_T2_T3_T4_T6_E12temp_storage+96];
	setp.eq.s16 	%p319, %rs367, 0;
	setp.eq.s16 	%p320, %rs368, 0;
	min.s64 	%rd419, %rd418, %rd417;
	selp.b16 	%rs369, %rs366, 1, %p320;
	selp.b16 	%rs370, %rs368, %rs369, %p319;
	and.b16  	%rs371, %rs370, 255;
	selp.b64 	%rd420, %rd417, %rd419, %p320;
	selp.b64 	%rd421, %rd418, %rd420, %p319;
	ld.shared.u8 	%rs372, [_ZZN3cub18CUB_300001_SM_10006detail6reduce28DeviceReduceSingleTileKernelINS2_10policy_hubIN4cuda3std3__45tupleIJblEEEjN6thrust24THRUST_300001_SM_1000_NS8cuda_cub9__find_if7functorIS9_EEE10Policy1000ENSB_12zip_iteratorINS8_IJNSD_26transform_input_iterator_tIbNSC_6detail35transform_pair_of_input_iterators_tIbNSB_6detail15normal_iteratorINSB_10device_ptrIjEEEESQ_NS7_8equal_toIjEEEENS7_10__not_fn_tINS7_10__identityEEEEENSB_17counting_iteratorIlNSB_11use_defaultESZ_SZ_EEEEEEEPS9_jSF_S9_S9_SV_EEvT0_T1_T2_T3_T4_T6_E12temp_storage+104];
	ld.shared.u64 	%rd422, [_ZZN3cub18CUB_300001_SM_10006detail6reduce28DeviceReduceSingleTileKernelINS2_10policy_hubIN4cuda3std3__45tupleIJblEEEjN6thrust24THRUST_300001_SM_1000_NS8cuda_cub9__find_if7functorIS9_EEE10Policy1000ENSB_12zip_iteratorINS8_IJNSD_26transform_input_iterator_tIbNSC_6detail35transform_pair_of_input_iterators_tIbNSB_6detail15normal_iteratorINSB_10device_ptrIjEEEESQ_NS7_8equal_toIjEEEENS7_10__not_fn_tINS7_10__identityEEEEENSB_17counting_iteratorIlNSB_11use_defaultESZ_SZ_EEEEEEEPS9_jSF_S9_S9_SV_EEvT0_T1_T2_T3_T4_T6_E12temp_storage+112];
	setp.eq.s16 	%p321, %rs371, 0;
	setp.eq.s16 	%p322, %rs372, 0;
	min.s64 	%rd423, %rd422, %rd421;
	selp.b16 	%rs373, %rs370, 1, %p322;
	selp.b16 	%rs374, %rs372, %rs373, %p321;
	and.b16  	%rs375, %rs374, 255;
	selp.b64 	%rd424, %rd421, %rd423, %p322;
	selp.b64 	%rd425, %rd422, %rd424, %p321;
	ld.shared.u8 	%rs376, [_ZZN3cub18CUB_300001_SM_10006detail6reduce28DeviceReduceSingleTileKernelINS2_10policy_hubIN4cuda3std3__45tupleIJblEEEjN6thrust24THRUST_300001_SM_1000_NS8cuda_cub9__find_if7functorIS9_EEE10Policy1000ENSB_12zip_iteratorINS8_IJNSD_26transform_input_iterator_tIbNSC_6detail35transform_pair_of_input_iterators_tIbNSB_6detail15normal_iteratorINSB_10device_ptrIjEEEESQ_NS7_8equal_toIjEEEENS7_10__not_fn_tINS7_10__identityEEEEENSB_17counting_iteratorIlNSB_11use_defaultESZ_SZ_EEEEEEEPS9_jSF_S9_S9_SV_EEvT0_T1_T2_T3_T4_T6_E12temp_storage+120];
	ld.shared.u64 	%rd426, [_ZZN3cub18CUB_300001_SM_10006detail6reduce28DeviceReduceSingleTileKernelINS2_10policy_hubIN4cuda3std3__45tupleIJblEEEjN6thrust24THRUST_300001_SM_1000_NS8cuda_cub9__find_if7functorIS9_EEE10Policy1000ENSB_12zip_iteratorINS8_IJNSD_26transform_input_iterator_tIbNSC_6detail35transform_pair_of_input_iterators_tIbNSB_6detail15normal_iteratorINSB_10device_ptrIjEEEESQ_NS7_8equal_toIjEEEENS7_10__not_fn_tINS7_10__identityEEEEENSB_17counting_iteratorIlNSB_11use_defaultESZ_SZ_EEEEEEEPS9_jSF_S9_S9_SV_EEvT0_T1_T2_T3_T4_T6_E12temp_storage+128];
	setp.eq.s16 	%p323, %rs375, 0;
	setp.eq.s16 	%p324, %rs376, 0;
	min.s64 	%rd427, %rd426, %rd425;
	selp.b16 	%rs377, %rs374, 1, %p324;
	selp.b16 	%rs391, %rs376, %rs377, %p323;
	selp.b64 	%rd428, %rd425, %rd427, %p324;
	selp.b64 	%rd441, %rd426, %rd428, %p323;
	bra.uni 	$L__BB6_121;
$L__BB6_43:
	// begin inline asm
	mov.u32 %r291, %laneid;
	// end inline asm
	and.b32  	%r312, %r1, 992;
	add.s32 	%r313, %r312, 32;
	setp.gt.u32 	%p235, %r313, %r44;
	not.b32 	%r314, %r312;
	add.s32 	%r315, %r44, %r314;
	selp.b32 	%r310, %r315, 31, %p235;
	cvt.u32.u16 	%r316, %rs391;
	and.b32  	%r293, %r316, 255;
	mov.b32 	%r309, 1;
	mov.b32 	%r311, -1;
	// begin inline asm
	shfl.sync.down.b32 %r292, %r293, %r309, %r310, %r311;
	// end inline asm
	// begin inline asm
	shfl.sync.down.b32 %r297, %r298, %r309, %r310, %r311;
	// end inline asm
	mov.b64 	{%r303, %r308}, %rd441;
	// begin inline asm
	shfl.sync.down.b32 %r302, %r303, %r309, %r310, %r311;
	// end inline asm
	// begin inline asm
	shfl.sync.down.b32 %r307, %r308, %r309, %r310, %r311;
	// end inline asm
	mov.b64 	%rd40, {%r302, %r307};
	cvt.u16.u32 	%rs31, %r292;
	setp.ge.s32 	%p236, %r291, %r310;
	@%p236 bra 	$L__BB6_47;
	and.b16  	%rs290, %rs391, 255;
	setp.eq.s16 	%p237, %rs290, 0;
	and.b16  	%rs291, %rs31, 255;
	setp.eq.s16 	%p238, %rs291, 0;
	or.pred  	%p239, %p237, %p238;
	@%p239 bra 	$L__BB6_46;
	min.s64 	%rd441, %rd40, %rd441;
	mov.b16 	%rs391, 1;
	bra.uni 	$L__BB6_47;
$L__BB6_46:
	setp.eq.s16 	%p240, %rs290, 0;
	selp.b16 	%rs391, %rs31, %rs391, %p240;
	selp.b64 	%rd441, %rd40, %rd441, %p240;
$L__BB6_47:
	cvt.u32.u16 	%r337, %rs391;
	and.b32  	%r318, %r337, 255;
	mov.b32 	%r334, 2;
	mov.b32 	%r336, -1;
	// begin inline asm
	shfl.sync.down.b32 %r317, %r318, %r334, %r310, %r336;
	// end inline asm
	// begin inline asm
	shfl.sync.down.b32 %r322, %r323, %r334, %r310, %r336;
	// end inline asm
	mov.b64 	{%r328, %r333}, %rd441;
	// begin inline asm
	shfl.sync.down.b32 %r327, %r328, %r334, %r310, %r336;
	// end inline asm
	// begin inline asm
	shfl.sync.down.b32 %r332, %r333, %r334, %r310, %r336;
	// end inline asm
	mov.b64 	%rd44, {%r327, %r332};
	cvt.u16.u32 	%rs34, %r317;
	add.s32 	%r338, %r291, 2;
	setp.gt.s32 	%p241, %r338, %r310;
	@%p241 bra 	$L__BB6_51;
	and.b16  	%rs294, %rs391, 255;
	setp.eq.s16 	%p242, %rs294, 0;
	and.b16  	%rs295, %rs34, 255;
	setp.eq.s16 	%p243, %rs295, 0;
	or.pred  	%p244, %p242, %p243;
	@%p244 bra 	$L__BB6_50;
	min.s64 	%rd441, %rd44, %rd441;
	mov.b16 	%rs391, 1;
	bra.uni 	$L__BB6_51;
$L__BB6_50:
	setp.eq.s16 	%p245, %rs294, 0;
	selp.b16 	%rs391, %rs34, %rs391, %p245;
	selp.b64 	%rd441, %rd44, %rd441, %p245;
$L__BB6_51:
	cvt.u32.u16 	%r359, %rs391;
	and.b32  	%r340, %r359, 255;
	mov.b32 	%r356, 4;
	mov.b32 	%r358, -1;
	// begin inline asm
	shfl.sync.down.b32 %r339, %r340, %r356, %r310, %r358;
	// end inline asm
	// begin inline asm
	shfl.sync.down.b32 %r344, %r345, %r356, %r310, %r358;
	// end inline asm
	mov.b64 	{%r350, %r355}, %rd441;
	// begin inline asm
	shfl.sync.down.b32 %r349, %r350, %r356, %r310, %r358;
	// end inline asm
	// begin inline asm
	shfl.sync.down.b32 %r354, %r355, %r356, %r310, %r358;
	// end inline asm
	mov.b64 	%rd48, {%r349, %r354};
	cvt.u16.u32 	%rs37, %r339;
	add.s32 	%r360, %r291, 4;
	setp.gt.s32 	%p246, %r360, %r310;
	@%p246 bra 	$L__BB6_55;
	and.b16  	%rs298, %rs391, 255;
	setp.eq.s16 	%p247, %rs298, 0;
	and.b16  	%rs299, %rs37, 255;
	setp.eq.s16 	%p248, %rs299, 0;
	or.pred  	%p249, %p247, %p248;
	@%p249 bra 	$L__BB6_54;
	min.s64 	%rd441, %rd48, %rd441;
	mov.b16 	%rs391, 1;
	bra.uni 	$L__BB6_55;
$L__BB6_54:
	setp.eq.s16 	%p250, %rs298, 0;
	selp.b16 	%rs391, %rs37, %rs391, %p250;
	selp.b64 	%rd441, %rd48, %rd441, %p250;
$L__BB6_55:
	cvt.u32.u16 	%r381, %rs391;
	and.b32  	%r362, %r381, 255;
	mov.b32 	%r378, 8;
	mov.b32 	%r380, -1;
	// begin inline asm
	shfl.sync.down.b32 %r361, %r362, %r378, %r310, %r380;
	// end inline asm
	// begin inline asm
	shfl.sync.down.b32 %r366, %r367, %r378, %r310, %r380;
	// end inline asm
	mov.b64 	{%r372, %r377}, %rd441;
	// begin inline asm
	shfl.sync.down.b32 %r371, %r372, %r378, %r310, %r380;
	// end inline asm
	// begin inline asm
	shfl.sync.down.b32 %r376, %r377, %r378, %r310, %r380;
	// end inline asm
	mov.b64 	%rd52, {%r371, %r376};
	cvt.u16.u32 	%rs40, %r361;
	add.s32 	%r382, %r291, 8;
	setp.gt.s32 	%p251, %r382, %r310;
	@%p251 bra 	$L__BB6_59;
	and.b16  	%rs302, %rs391, 255;
	setp.eq.s16 	%p252, %rs302, 0;
	and.b16  	%rs303, %rs40, 255;
	setp.eq.s16 	%p253, %rs303, 0;
	or.pred  	%p254, %p252, %p253;
	@%p254 bra 	$L__BB6_58;
	min.s64 	%rd441, %rd52, %rd441;
	mov.b16 	%rs391, 1;
	bra.uni 	$L__BB6_59;
$L__BB6_58:
	setp.eq.s16 	%p255, %rs302, 0;
	selp.b16 	%rs391, %rs40, %rs391, %p255;
	selp.b64 	%rd441, %rd52, %rd441, %p255;
$L__BB6_59:
	cvt.u32.u16 	%r403, %rs391;
	and.b32  	%r384, %r403, 255;
	mov.b32 	%r400, 16;
	mov.b32 	%r402, -1;
	// begin inline asm
	shfl.sync.down.b32 %r383, %r384, %r400, %r310, %r402;
	// end inline asm
	// begin inline asm
	shfl.sync.down.b32 %r388, %r389, %r400, %r310, %r402;
	// end inline asm
	mov.b64 	{%r394, %r399}, %rd441;
	// begin inline asm
	shfl.sync.down.b32 %r393, %r394, %r400, %r310, %r402;
	// end inline asm
	// begin inline asm
	shfl.sync.down.b32 %r398, %r399, %r400, %r310, %r402;
	// end inline asm
	mov.b64 	%rd56, {%r393, %r398};
	cvt.u16.u32 	%rs43, %r383;
	add.s32 	%r404, %r291, 16;
	setp.gt.s32 	%p256, %r404, %r310;
	@%p256 bra 	$L__BB6_63;
	and.b16  	%rs306, %rs391, 255;
	setp.eq.s16 	%p257, %rs306, 0;
	and.b16  	%rs307, %rs43, 255;
	setp.eq.s16 	%p258, %rs307, 0;
	or.pred  	%p259, %p257, %p258;
	@%p259 bra 	$L__BB6_62;
	min.s64 	%rd441, %rd56, %rd441;
	mov.b16 	%rs391, 1;
	bra.uni 	$L__BB6_63;
$L__BB6_62:
	setp.eq.s16 	%p260, %rs306, 0;
	selp.b16 	%rs391, %rs43, %rs391, %p260;
	selp.b64 	%rd441, %rd56, %rd441, %p260;
$L__BB6_63:
	setp.ne.s32 	%p261, %r291, 0;
	@%p261 bra 	$L__BB6_65;
	shr.u32 	%r405, %r1, 1;
	and.b32  	%r406, %r405, 496;
	mov.u32 	%r407, _ZZN3cub18CUB_300001_SM_10006detail6reduce28DeviceReduceSingleTileKernelINS2_10policy_hubIN4cuda3std3__45tupleIJblEEEjN6thrust24THRUST_300001_SM_1000_NS8cuda_cub9__find_if7functorIS9_EEE10Policy1000ENSB_12zip_iteratorINS8_IJNSD_26transform_input_iterator_tIbNSC_6detail35transform_pair_of_input_iterators_tIbNSB_6detail15normal_iteratorINSB_10device_ptrIjEEEESQ_NS7_8equal_toIjEEEENS7_10__not_fn_tINS7_10__identityEEEEENSB_17counting_iteratorIlNSB_11use_defaultESZ_SZ_EEEEEEEPS9_jSF_S9_S9_SV_EEvT0_T1_T2_T3_T4_T6_E12temp_storage;
	add.s32 	%r408, %r407, %r406;
	st.shared.u8 	[%r408+8], %rs391;
	st.shared.u64 	[%r408+16], %rd441;
$L__BB6_65:
	bar.sync 	0;
	setp.ne.s32 	%p262, %r1, 0;
	@%p262 bra 	$L__BB6_121;
	setp.lt.u32 	%p263, %r44, 33;
	@%p263 bra 	$L__BB6_68;
	ld.shared.u8 	%rs310, [_ZZN3cub18CUB_300001_SM_10006detail6reduce28DeviceReduceSingleTileKernelINS2_10policy_hubIN4cuda3std3__45tupleIJblEEEjN6thrust24THRUST_300001_SM_1000_NS8cuda_cub9__find_if7functorIS9_EEE10Policy1000ENSB_12zip_iteratorINS8_IJNSD_26transform_input_iterator_tIbNSC_6detail35transform_pair_of_input_iterators_tIbNSB_6detail15normal_iteratorINSB_10device_ptrIjEEEESQ_NS7_8equal_toIjEEEENS7_10__not_fn_tINS7_10__identityEEEEENSB_17counting_iteratorIlNSB_11use_defaultESZ_SZ_EEEEEEEPS9_jSF_S9_S9_SV_EEvT0_T1_T2_T3_T4_T6_E12temp_storage+24];
	ld.shared.u64 	%rd381, [_ZZN3cub18CUB_300001_SM_10006detail6reduce28DeviceReduceSingleTileKernelINS2_10policy_hubIN4cuda3std3__45tupleIJblEEEjN6thrust24THRUST_300001_SM_1000_NS8cuda_cub9__find_if7functorIS9_EEE10Policy1000ENSB_12zip_iteratorINS8_IJNSD_26transform_input_iterator_tIbNSC_6detail35transform_pair_of_input_iterators_tIbNSB_6detail15normal_iteratorINSB_10device_ptrIjEEEESQ_NS7_8equal_toIjEEEENS7_10__not_fn_tINS7_10__identityEEEEENSB_17counting_iteratorIlNSB_11use_defaultESZ_SZ_EEEEEEEPS9_jSF_S9_S9_SV_EEvT0_T1_T2_T3_T4_T6_E12temp_storage+32];
	and.b16  	%rs311, %rs391, 255;
	setp.eq.s16 	%p264, %rs311, 0;
	setp.eq.s16 	%p265, %rs310, 0;
	min.s64 	%rd382, %rd381, %rd441;
	selp.b16 	%rs312, %rs391, 1, %p265;
	selp.b16 	%rs391, %rs310, %rs312, %p264;
	selp.b64 	%rd383, %rd441, %rd382, %p265;
	selp.b64 	%rd441, %rd381, %rd383, %p264;
$L__BB6_68:
	setp.lt.u32 	%p266, %r44, 65;
	@%p266 bra 	$L__BB6_70;
	ld.shared.u8 	%rs313, [_ZZN3cub18CUB_300001_SM_10006detail6reduce28DeviceReduceSingleTileKernelINS2_10policy_hubIN4cuda3std3__45tupleIJblEEEjN6thrust24THRUST_300001_SM_1000_NS8cuda_cub9__find_if7functorIS9_EEE10Policy1000ENSB_12zip_iteratorINS8_IJNSD_26transform_input_iterator_tIbNSC_6detail35transform_pair_of_input_iterators_tIbNSB_6detail15normal_iteratorINSB_10device_ptrIjEEEESQ_NS7_8equal_toIjEEEENS7_10__not_fn_tINS7_10__identityEEEEENSB_17counting_iteratorIlNSB_11use_defaultESZ_SZ_EEEEEEEPS9_jSF_S9_S9_SV_EEvT0_T1_T2_T3_T4_T6_E12temp_storage+40];
	ld.shared.u64 	%rd384, [_ZZN3cub18CUB_300001_SM_10006detail6reduce28DeviceReduceSingleTileKernelINS2_10policy_hubIN4cuda3std3__45tupleIJblEEEjN6thrust24THRUST_300001_SM_1000_NS8cuda_cub9__find_if7functorIS9_EEE10Policy1000ENSB_12zip_iteratorINS8_IJNSD_26transform_input_iterator_tIbNSC_6detail35transform_pair_of_input_iterators_tIbNSB_6detail15normal_iteratorINSB_10device_ptrIjEEEESQ_NS7_8equal_toIjEEEENS7_10__not_fn_tINS7_10__identityEEEEENSB_17counting_iteratorIlNSB_11use_defaultESZ_SZ_EEEEEEEPS9_jSF_S9_S9_SV_EEvT0_T1_T2_T3_T4_T6_E12temp_storage+48];
	and.b16  	%rs314, %rs391, 255;
	setp.eq.s16 	%p267, %rs314, 0;
	setp.eq.s16 	%p268, %rs313, 0;
	min.s64 	%rd385, %rd384, %rd441;
	selp.b16 	%rs315, %rs391, 1, %p268;
	selp.b16 	%rs391, %rs313, %rs315, %p267;
	selp.b64 	%rd386, %rd441, %rd385, %p268;
	selp.b64 	%rd441, %rd384, %rd386, %p267;
$L__BB6_70:
	setp.lt.u32 	%p269, %r44, 97;
	@%p269 bra 	$L__BB6_72;
	ld.shared.u8 	%rs316, [_ZZN3cub18CUB_300001_SM_10006detail6reduce28DeviceReduceSingleTileKernelINS2_10policy_hubIN4cuda3std3__45tupleIJblEEEjN6thrust24THRUST_300001_SM_1000_NS8cuda_cub9__find_if7functorIS9_EEE10Policy1000ENSB_12zip_iteratorINS8_IJNSD_26transform_input_iterator_tIbNSC_6detail35transform_pair_of_input_iterators_tIbNSB_6detail15normal_iteratorINSB_10device_ptrIjEEEESQ_NS7_8equal_toIjEEEENS7_10__not_fn_tINS7_10__identityEEEEENSB_17counting_iteratorIlNSB_11use_defaultESZ_SZ_EEEEEEEPS9_jSF_S9_S9_SV_EEvT0_T1_T2_T3_T4_T6_E12temp_storage+56];
	ld.shared.u64 	%rd387, [_ZZN3cub18CUB_300001_SM_10006detail6reduce28DeviceReduceSingleTileKernelINS2_10policy_hubIN4cuda3std3__45tupleIJblEEEjN6thrust24THRUST_300001_SM_1000_NS8cuda_cub9__find_if7functorIS9_EEE10Policy1000ENSB_12zip_iteratorINS8_IJNSD_26transform_input_iterator_tIbNSC_6detail35transform_pair_of_input_iterators_tIbNSB_6detail15normal_iteratorINSB_10device_ptrIjEEEESQ_NS7_8equal_toIjEEEENS7_10__not_fn_tINS7_10__identityEEEEENSB_17counting_iteratorIlNSB_11use_defaultESZ_SZ_EEEEEEEPS9_jSF_S9_S9_SV_EEvT0_T1_T2_T3_T4_T6_E12temp_storage+64];
	and.b16  	%rs317, %rs391, 255;
	setp.eq.s16 	%p270, %rs317, 0;
	setp.eq.s16 	%p271, %rs316, 0;
	min.s64 	%rd388, %rd387, %rd441;
	selp.b16 	%rs318, %rs391, 1, %p271;
	selp.b16 	%rs391, %rs316, %rs318, %p270;
	selp.b64 	%rd389, %rd441, %rd388, %p271;
	selp.b64 	%rd441, %rd387, %rd389, %p270;
$L__BB6_72:
	setp.lt.u32 	%p272, %r44, 129;
	@%p272 bra 	$L__BB6_74;
	ld.shared.u8 	%rs319, [_ZZN3cub18CUB_300001_SM_10006detail6reduce28DeviceReduceSingleTileKernelINS2_10policy_hubIN4cuda3std3__45tupleIJblEEEjN6thrust24THRUST_300001_SM_1000_NS8cuda_cub9__find_if7functorIS9_EEE10Policy1000ENSB_12zip_iteratorINS8_IJNSD_26transform_input_iterator_tIbNSC_6detail35transform_pair_of_input_iterators_tIbNSB_6detail15normal_iteratorINSB_10device_ptrIjEEEESQ_NS7_8equal_toIjEEEENS7_10__not_fn_tINS7_10__identityEEEEENSB_17counting_iteratorIlNSB_11use_defaultESZ_SZ_EEEEEEEPS9_jSF_S9_S9_SV_EEvT0_T1_T2_T3_T4_T6_E12temp_storage+72];
	ld.shared.u64 	%rd390, [_ZZN3cub18CUB_300001_SM_10006detail6reduce28DeviceReduceSingleTileKernelINS2_10policy_hubIN4cuda3std3__45tupleIJblEEEjN6thrust24THRUST_300001_SM_1000_NS8cuda_cub9__find_if7functorIS9_EEE10Policy1000ENSB_12zip_iteratorINS8_IJNSD_26transform_input_iterator_tIbNSC_6detail35transform_pair_of_input_iterators_tIbNSB_6detail15normal_iteratorINSB_10device_ptrIjEEEESQ_NS7_8equal_toIjEEEENS7_10__not_fn_tINS7_10__identityEEEEENSB_17counting_iteratorIlNSB_11use_defaultESZ_SZ_EEEEEEEPS9_jSF_S9_S9_SV_EEvT0_T1_T2_T3_T4_T6_E12temp_storage+80];
	and.b16  	%rs320, %rs391, 255;
	setp.eq.s16 	%p273, %rs320, 0;
	setp.eq.s16 	%p274, %rs319, 0;
	min.s64 	%rd391, %rd390, %rd441;
	selp.b16 	%rs321, %rs391, 1, %p274;
	selp.b16 	%rs391, %rs319, %rs321, %p273;
	selp.b64 	%rd392, %rd441, %rd391, %p274;
	selp.b64 	%rd441, %rd390, %rd392, %p273;
$L__BB6_74:
	setp.lt.u32 	%p275, %r44, 161;
	@%p275 bra 	$L__BB6_76;
	ld.shared.u8 	%rs322, [_ZZN3cub18CUB_300001_SM_10006detail6reduce28DeviceReduceSingleTileKernelINS2_10policy_hubIN4cuda3std3__45tupleIJblEEEjN6thrust24THRUST_300001_SM_1000_NS8cuda_cub9__find_if7functorIS9_EEE10Policy1000ENSB_12zip_iteratorINS8_IJNSD_26transform_input_iterator_tIbNSC_6detail35transform_pair_of_input_iterators_tIbNSB_6detail15normal_iteratorINSB_10device_ptrIjEEEESQ_NS7_8equal_toIjEEEENS7_10__not_fn_tINS7_10__identityEEEEENSB_17counting_iteratorIlNSB_11use_defaultESZ_SZ_EEEEEEEPS9_jSF_S9_S9_SV_EEvT0_T1_T2_T3_T4_T6_E12temp_storage+88];
	ld.shared.u64 	%rd393, [_ZZN3cub18CUB_300001_SM_10006detail6reduce28DeviceReduceSingleTileKernelINS2_10policy_hubIN4cuda3std3__45tupleIJblEEEjN6thrust24THRUST_300001_SM_1000_NS8cuda_cub9__find_if7functorIS9_EEE10Policy1000ENSB_12zip_iteratorINS8_IJNSD_26transform_input_iterator_tIbNSC_6detail35transform_pair_of_input_iterators_tIbNSB_6detail15normal_iteratorINSB_10device_ptrIjEEEESQ_NS7_8equal_toIjEEEENS7_10__not_fn_tINS7_10__identityEEEEENSB_17counting_iteratorIlNSB_11use_defaultESZ_SZ_EEEEEEEPS9_jSF_S9_S9_SV_EEvT0_T1_T2_T3_T4_T6_E12temp_storage+96];
	and.b16  	%rs323, %rs391, 255;
	setp.eq.s16 	%p276, %rs323, 0;
	setp.eq.s16 	%p277, %rs322, 0;
	min.s64 	%rd394, %rd393, %rd441;
	selp.b16 	%rs324, %rs391, 1, %p277;
	selp.b16 	%rs391, %rs322, %rs324, %p276;
	selp.b64 	%rd395, %rd441, %rd394, %p277;
	selp.b64 	%rd441, %rd393, %rd395, %p276;
$L__BB6_76:
	setp.lt.u32 	%p278, %r44, 193;
	@%p278 bra 	$L__BB6_78;
	ld.shared.u8 	%rs325, [_ZZN3cub18CUB_300001_SM_10006detail6reduce28DeviceReduceSingleTileKernelINS2_10policy_hubIN4cuda3std3__45tupleIJblEEEjN6thrust24THRUST_300001_SM_1000_NS8cuda_cub9__find_if7functorIS9_EEE10Policy1000ENSB_12zip_iteratorINS8_IJNSD_26transform_input_iterator_tIbNSC_6detail35transform_pair_of_input_iterators_tIbNSB_6detail15normal_iteratorINSB_10device_ptrIjEEEESQ_NS7_8equal_toIjEEEENS7_10__not_fn_tINS7_10__identityEEEEENSB_17counting_iteratorIlNSB_11use_defaultESZ_SZ_EEEEEEEPS9_jSF_S9_S9_SV_EEvT0_T1_T2_T3_T4_T6_E12temp_storage+104];
	ld.shared.u64 	%rd396, [_ZZN3cub18CUB_300001_SM_10006detail6reduce28DeviceReduceSingleTileKernelINS2_10policy_hubIN4cuda3std3__45tupleIJblEEEjN6thrust24THRUST_300001_SM_1000_NS8cuda_cub9__find_if7functorIS9_EEE10Policy1000ENSB_12zip_iteratorINS8_IJNSD_26transform_input_iterator_tIbNSC_6detail35transform_pair_of_input_iterators_tIbNSB_6detail15normal_iteratorINSB_10device_ptrIjEEEESQ_NS7_8equal_toIjEEEENS7_10__not_fn_tINS7_10__identityEEEEENSB_17counting_iteratorIlNSB_11use_defaultESZ_SZ_EEEEEEEPS9_jSF_S9_S9_SV_EEvT0_T1_T2_T3_T4_T6_E12temp_storage+112];
	and.b16  	%rs326, %rs391, 255;
	setp.eq.s16 	%p279, %rs326, 0;
	setp.eq.s16 	%p280, %rs325, 0;
	min.s64 	%rd397, %rd396, %rd441;
	selp.b16 	%rs327, %rs391, 1, %p280;
	selp.b16 	%rs391, %rs325, %rs327, %p279;
	selp.b64 	%rd398, %rd441, %rd397, %p280;
	selp.b64 	%rd441, %rd396, %rd398, %p279;
$L__BB6_78:
	setp.lt.u32 	%p281, %r44, 225;
	@%p281 bra 	$L__BB6_121;
	ld.shared.u8 	%rs328, [_ZZN3cub18CUB_300001_SM_10006detail6reduce28DeviceReduceSingleTileKernelINS2_10policy_hubIN4cuda3std3__45tupleIJblEEEjN6thrust24THRUST_300001_SM_1000_NS8cuda_cub9__find_if7functorIS9_EEE10Policy1000ENSB_12zip_iteratorINS8_IJNSD_26transform_input_iterator_tIbNSC_6detail35transform_pair_of_input_iterators_tIbNSB_6detail15normal_iteratorINSB_10device_ptrIjEEEESQ_NS7_8equal_toIjEEEENS7_10__not_fn_tINS7_10__identityEEEEENSB_17counting_iteratorIlNSB_11use_defaultESZ_SZ_EEEEEEEPS9_jSF_S9_S9_SV_EEvT0_T1_T2_T3_T4_T6_E12temp_storage+120];
	ld.shared.u64 	%rd399, [_ZZN3cub18CUB_300001_SM_10006detail6reduce28DeviceReduceSingleTileKernelINS2_10policy_hubIN4cuda3std3__45tupleIJblEEEjN6thrust24THRUST_300001_SM_1000_NS8cuda_cub9__find_if7functorIS9_EEE10Policy1000ENSB_12zip_iteratorINS8_IJNSD_26transform_input_iterator_tIbNSC_6detail35transform_pair_of_input_iterators_tIbNSB_6detail15normal_iteratorINSB_10device_ptrIjEEEESQ_NS7_8equal_toIjEEEENS7_10__not_fn_tINS7_10__identityEEEEENSB_17counting_iteratorIlNSB_11use_defaultESZ_SZ_EEEEEEEPS9_jSF_S9_S9_SV_EEvT0_T1_T2_T3_T4_T6_E12temp_storage+128];
	and.b16  	%rs329, %rs391, 255;
	setp.eq.s16 	%p282, %rs329, 0;
	setp.eq.s16 	%p283, %rs328, 0;
	min.s64 	%rd400, %rd399, %rd441;
	selp.b16 	%rs330, %rs391, 1, %p283;
	selp.b16 	%rs391, %rs328, %rs330, %p282;
	selp.b64 	%rd401, %rd441, %rd400, %p283;
	selp.b64 	%rd441, %rd399, %rd401, %p282;
	bra.uni 	$L__BB6_121;
$L__BB6_80:
	mov.u32 	%r20, %tid.x;
	cvt.u64.u32 	%rd73, %r20;
	mul.wide.u32 	%rd119, %r20, 4;
	add.s64 	%rd74, %rd2, %rd119;
	add.s64 	%rd75, %rd3, %rd119;
	ld.global.u32 	%r66, [%rd74];
	ld.global.u32 	%r67, [%rd75];
	setp.ne.s32 	%p3, %r66, %r67;
	add.s32 	%r68, %r20, 256;
	cvt.u64.u32 	%rd120, %r68;
	ld.global.u32 	%r69, [%rd74+1024];
	ld.global.u32 	%r71, [%rd75+1024];
	setp.ne.s32 	%p4, %r69, %r71;
	add.s32 	%r73, %r20, 512;
	cvt.u64.u32 	%rd121, %r73;
	add.s64 	%rd122, %rd116, %rd121;
	ld.global.u32 	%r74, [%rd74+2048];
	ld.global.u32 	%r75, [%rd75+2048];
	setp.ne.s32 	%p5, %r74, %r75;
	add.s64 	%rd123, %rd122, 256;
	ld.global.u32 	%r76, [%rd74+3072];
	ld.global.u32 	%r77, [%rd75+3072];
	setp.ne.s32 	%p7, %r76, %r77;
	or.pred  	%p9, %p3, %p4;
	selp.b64 	%rd124, %rd73, %rd120, %p3;
	add.s64 	%rd125, %rd116, %rd124;
	min.s64 	%rd126, %rd122, %rd125;
	selp.b64 	%rd127, %rd126, %rd125, %p5;
	or.pred  	%p10, %p9, %p5;
	selp.b64 	%rd128, %rd127, %rd122, %p9;
	min.s64 	%rd129, %rd123, %rd128;
	selp.b64 	%rd130, %rd129, %rd128, %p7;
	or.pred  	%p11, %p10, %p7;
	selp.u16 	%rs391, 1, 0, %p11;
	selp.b64 	%rd441, %rd130, %rd123, %p10;
	add.s32 	%r21, %r44, -1024;
	setp.lt.u32 	%p12, %r21, 1024;
	mov.b32 	%r528, 1024;
	@%p12 bra 	$L__BB6_84;
	mov.b32 	%r528, 1024;
$L__BB6_82:
	cvt.u64.u32 	%rd131, %r528;
	add.s64 	%rd132, %rd73, %rd131;
	mul.wide.u32 	%rd133, %r528, 4;
	add.s64 	%rd134, %rd74, %rd133;
	add.s64 	%rd135, %rd75, %rd133;
	add.s64 	%rd136, %rd132, %rd116;
	ld.global.u32 	%r79, [%rd134];
	ld.global.u32 	%r80, [%rd135];
	setp.ne.s32 	%p13, %r79, %r80;
	add.s64 	%rd137, %rd136, 256;
	ld.global.u32 	%r81, [%rd134+1024];
	ld.global.u32 	%r82, [%rd135+1024];
	setp.ne.s32 	%p14, %r81, %r82;
	selp.u16 	%rs109, 1, 0, %p14;
	add.s64 	%rd138, %rd136, 512;
	ld.global.u32 	%r83, [%rd134+2048];
	ld.global.u32 	%r84, [%rd135+2048];
	setp.ne.s32 	%p15, %r83, %r84;
	selp.u16 	%rs110, 1, 0, %p15;
	add.s64 	%rd139, %rd136, 768;
	ld.global.u32 	%r85, [%rd134+3072];
	ld.global.u32 	%r86, [%rd135+3072];
	setp.ne.s32 	%p16, %r85, %r86;
	selp.u16 	%rs111, 1, 0, %p16;
	and.b16  	%rs112, %rs391, 255;
	setp.eq.s16 	%p17, %rs112, 0;
	selp.u16 	%rs113, 1, 0, %p13;
	min.s64 	%rd140, %rd136, %rd441;
	selp.b16 	%rs114, 1, %rs391, %p13;
	selp.b64 	%rd141, %rd140, %rd441, %p13;
	selp.b16 	%rs115, %rs113, %rs114, %p17;
	and.b16  	%rs116, %rs115, 255;
	selp.b64 	%rd142, %rd136, %rd141, %p17;
	setp.eq.s16 	%p18, %rs116, 0;
	min.s64 	%rd143, %rd137, %rd142;
	selp.b16 	%rs117, 1, %rs115, %p14;
	selp.b64 	%rd144, %rd143, %rd142, %p14;
	selp.b16 	%rs118, %rs109, %rs117, %p18;
	and.b16  	%rs119, %rs118, 255;
	selp.b64 	%rd145, %rd137, %rd144, %p18;
	setp.eq.s16 	%p19, %rs119, 0;
	min.s64 	%rd146, %rd138, %rd145;
	selp.b16 	%rs120, 1, %rs118, %p15;
	selp.b64 	%rd147, %rd146, %rd145, %p15;
	selp.b16 	%rs121, %rs110, %rs120, %p19;
	and.b16  	%rs122, %rs121, 255;
	selp.b64 	%rd148, %rd138, %rd147, %p19;
	setp.eq.s16 	%p20, %rs122, 0;
	min.s64 	%rd149, %rd139, %rd148;
	selp.b16 	%rs123, 1, %rs121, %p16;
	selp.b64 	%rd150, %rd149, %rd148, %p16;
	selp.b16 	%rs391, %rs111, %rs123, %p20;
	selp.b64 	%rd441, %rd139, %rd150, %p20;
	sub.s32 	%r87, %r44, %r528;
	setp.lt.u32 	%p21, %r87, 1024;
	@%p21 bra 	$L__BB6_97;
	add.s32 	%r528, %r528, 1024;
	setp.le.u32 	%p22, %r528, %r21;
	@%p22 bra 	$L__BB6_82;
$L__BB6_84:
	setp.le.u32 	%p23, %r44, %r528;
	sub.s32 	%r88, %r44, %r528;
	setp.ge.s32 	%p24, %r20, %r88;
	or.pred  	%p25, %p23, %p24;
	@%p25 bra 	$L__BB6_97;
	not.b32 	%r90, %r20;
	add.s32 	%r91, %r44, %r90;
	sub.s32 	%r25, %r91, %r528;
	shr.u32 	%r92, %r25, 8;
	add.s32 	%r26, %r92, 1;
	and.b32  	%r27, %r26, 7;
	setp.lt.u32 	%p26, %r25, 1792;
	mov.u32 	%r533, %r20;
	@%p26 bra 	$L__BB6_89;
	or.b32  	%r531, %r20, 1024;
	add.s32 	%r530, %r20, %r528;
	and.b32  	%r93, %r26, 33554424;
	neg.s32 	%r529, %r93;
$L__BB6_87:
	.pragma "nounroll";
	cvt.u64.u32 	%rd152, %r530;
	mul.wide.u32 	%rd153, %r530, 4;
	add.s64 	%rd154, %rd2, %rd153;
	add.s64 	%rd155, %rd3, %rd153;
	add.s64 	%rd156, %rd116, %rd152;
	ld.global.u32 	%r94, [%rd154];
	ld.global.u32 	%r95, [%rd155];
	setp.ne.s32 	%p27, %r94, %r95;
	selp.u16 	%rs125, 1, 0, %p27;
	and.b16  	%rs126, %rs391, 255;
	setp.ne.s16 	%p29, %rs126, 0;
	and.pred  	%p30, %p29, %p27;
	min.s64 	%rd157, %rd156, %rd441;
	setp.eq.s16 	%p31, %rs126, 0;
	selp.b16 	%rs127, %rs125, %rs391, %p31;
	selp.b64 	%rd158, %rd156, %rd441, %p31;
	selp.b16 	%rs128, 1, %rs127, %p30;
	and.b16  	%rs129, %rs128, 255;
	selp.b64 	%rd159, %rd157, %rd158, %p30;
	add.s32 	%r96, %r530, 256;
	cvt.u64.u32 	%rd160, %r96;
	mul.wide.u32 	%rd161, %r96, 4;
	add.s64 	%rd162, %rd2, %rd161;
	add.s64 	%rd163, %rd3, %rd161;
	add.s64 	%rd164, %rd116, %rd160;
	ld.global.u32 	%r97, [%rd162];
	ld.global.u32 	%r98, [%rd163];
	setp.ne.s32 	%p32, %r97, %r98;
	selp.u16 	%rs130, 1, 0, %p32;
	setp.ne.s16 	%p34, %rs129, 0;
	and.pred  	%p35, %p34, %p32;
	min.s64 	%rd165, %rd164, %rd159;
	setp.eq.s16 	%p36, %rs129, 0;
	selp.b16 	%rs131, %rs130, %rs128, %p36;
	selp.b64 	%rd166, %rd164, %rd159, %p36;
	selp.b16 	%rs132, 1, %rs131, %p35;
	and.b16  	%rs133, %rs132, 255;
	selp.b64 	%rd167, %rd165, %rd166, %p35;
	add.s32 	%r99, %r530, 512;
	cvt.u64.u32 	%rd168, %r99;
	mul.wide.u32 	%rd169, %r99, 4;
	add.s64 	%rd170, %rd2, %rd169;
	add.s64 	%rd171, %rd3, %rd169;
	add.s64 	%rd172, %rd116, %rd168;
	ld.global.u32 	%r100, [%rd170];
	ld.global.u32 	%r101, [%rd171];
	setp.ne.s32 	%p37, %r100, %r101;
	selp.u16 	%rs134, 1, 0, %p37;
	setp.ne.s16 	%p39, %rs133, 0;
	and.pred  	%p40, %p39, %p37;
	min.s64 	%rd173, %rd172, %rd167;
	setp.eq.s16 	%p41, %rs133, 0;
	selp.b16 	%rs135, %rs134, %rs132, %p41;
	selp.b64 	%rd174, %rd172, %rd167, %p41;
	selp.b16 	%rs136, 1, %rs135, %p40;
	and.b16  	%rs137, %rs136, 255;
	selp.b64 	%rd175, %rd173, %rd174, %p40;
	add.s32 	%r102, %r530, 768;
	cvt.u64.u32 	%rd176, %r102;
	mul.wide.u32 	%rd177, %r102, 4;
	add.s64 	%rd178, %rd2, %rd177;
	add.s64 	%rd179, %rd3, %rd177;
	add.s64 	%rd180, %rd116, %rd176;
	ld.global.u32 	%r103, [%rd178];
	ld.global.u32 	%r104, [%rd179];
	setp.ne.s32 	%p42, %r103, %r104;
	selp.u16 	%rs138, 1, 0, %p42;
	setp.ne.s16 	%p44, %rs137, 0;
	and.pred  	%p45, %p44, %p42;
	min.s64 	%rd181, %rd180, %rd175;
	setp.eq.s16 	%p46, %rs137, 0;
	selp.b16 	%rs139, %rs138, %rs136, %p46;
	selp.b64 	%rd182, %rd180, %rd175, %p46;
	selp.b16 	%rs140, 1, %rs139, %p45;
	and.b16  	%rs141, %rs140, 255;
	selp.b64 	%rd183, %rd181, %rd182, %p45;
	add.s32 	%r105, %r530, 1024;
	cvt.u64.u32 	%rd184, %r105;
	mul.wide.u32 	%rd185, %r105, 4;
	add.s64 	%rd186, %rd2, %rd185;
	add.s64 	%rd187, %rd3, %rd185;
	add.s64 	%rd188, %rd116, %rd184;
	ld.global.u32 	%r106, [%rd186];
	ld.global.u32 	%r107, [%rd187];
	setp.ne.s32 	%p47, %r106, %r107;
	selp.u16 	%rs142, 1, 0, %p47;
	setp.ne.s16 	%p49, %rs141, 0;
	and.pred  	%p50, %p49, %p47;
	min.s64 	%rd189, %rd188, %rd183;
	setp.eq.s16 	%p51, %rs141, 0;
	selp.b16 	%rs143, %rs142, %rs140, %p51;
	selp.b64 	%rd190, %rd188, %rd183, %p51;
	selp.b16 	%rs144, 1, %rs143, %p50;
	and.b16  	%rs145, %rs144, 255;
	selp.b64 	%rd191, %rd189, %rd190, %p50;
	add.s32 	%r108, %r530, 1280;
	cvt.u64.u32 	%rd192, %r108;
	mul.wide.u32 	%rd193, %r108, 4;
	add.s64 	%rd194, %rd2, %rd193;
	add.s64 	%rd195, %rd3, %rd193;
	add.s64 	%rd196, %rd116, %rd192;
	ld.global.u32 	%r109, [%rd194];
	ld.global.u32 	%r110, [%rd195];
	setp.ne.s32 	%p52, %r109, %r110;
	selp.u16 	%rs146, 1, 0, %p52;
	setp.ne.s16 	%p54, %rs145, 0;
	and.pred  	%p55, %p54, %p52;
	min.s64 	%rd197, %rd196, %rd191;
	setp.eq.s16 	%p56, %rs145, 0;
	selp.b16 	%rs147, %rs146, %rs144, %p56;
	selp.b64 	%rd198, %rd196, %rd191, %p56;
	selp.b16 	%rs148, 1, %rs147, %p55;
	and.b16  	%rs149, %rs148, 255;
	selp.b64 	%rd199, %rd197, %rd198, %p55;
	add.s32 	%r111, %r530, 1536;
	cvt.u64.u32 	%rd200, %r111;
	mul.wide.u32 	%rd201, %r111, 4;
	add.s64 	%rd202, %rd2, %rd201;
	add.s64 	%rd203, %rd3, %rd201;
	add.s64 	%rd204, %rd116, %rd200;
	ld.global.u32 	%r112, [%rd202];
	ld.global.u32 	%r113, [%rd203];
	setp.ne.s32 	%p57, %r112, %r113;
	selp.u16 	%rs150, 1, 0, %p57;
	setp.ne.s16 	%p59, %rs149, 0;
	and.pred  	%p60, %p59, %p57;
	min.s64 	%rd205, %rd204, %rd199;
	setp.eq.s16 	%p61, %rs149, 0;
	selp.b16 	%rs151, %rs150, %rs148, %p61;
	selp.b64 	%rd206, %rd204, %rd199, %p61;
	selp.b16 	%rs152, 1, %rs151, %p60;
	and.b16  	%rs153, %rs152, 255;
	selp.b64 	%rd207, %rd205, %rd206, %p60;
	add.s32 	%r114, %r530, 1792;
	cvt.u64.u32 	%rd208, %r114;
	mul.wide.u32 	%rd209, %r114, 4;
	add.s64 	%rd210, %rd2, %rd209;
	add.s64 	%rd211, %rd3, %rd209;
	add.s64 	%rd212, %rd116, %rd208;
	ld.global.u32 	%r115, [%rd210];
	ld.global.u32 	%r116, [%rd211];
	setp.ne.s32 	%p62, %r115, %r116;
	selp.u16 	%rs154, 1, 0, %p62;
	setp.ne.s16 	%p64, %rs153, 0;
	and.pred  	%p65, %p64, %p62;
	min.s64 	%rd213, %rd212, %rd207;
	setp.eq.s16 	%p66, %rs153, 0;
	selp.b16 	%rs155, %rs154, %rs152, %p66;
	selp.b64 	%rd214, %rd212, %rd207, %p66;
	selp.b16 	%rs391, 1, %rs155, %p65;
	selp.b64 	%rd441, %rd213, %rd214, %p65;
	add.s32 	%r531, %r531, 2048;
	add.s32 	%r530, %r530, 2048;
	add.s32 	%r529, %r529, 8;
	setp.ne.s32 	%p67, %r529, 0;
	@%p67 bra 	$L__BB6_87;
	add.s32 	%r533, %r531, -1024;
$L__BB6_89:
	setp.eq.s32 	%p68, %r27, 0;
	@%p68 bra 	$L__BB6_97;
	setp.lt.u32 	%p69, %r27, 4;
	@%p69 bra 	$L__BB6_92;
	add.s32 	%r117, %r533, %r528;
	cvt.u64.u32 	%rd216, %r117;
	mul.wide.u32 	%rd217, %r117, 4;
	add.s64 	%rd218, %rd2, %rd217;
	add.s64 	%rd219, %rd3, %rd217;
	add.s64 	%rd220, %rd116, %rd216;
	ld.global.u32 	%r118, [%rd218];
	ld.global.u32 	%r119, [%rd219];
	setp.ne.s32 	%p70, %r118, %r119;
	selp.u16 	%rs157, 1, 0, %p70;
	and.b16  	%rs158, %rs391, 255;
	setp.ne.s16 	%p72, %rs158, 0;
	and.pred  	%p73, %p72, %p70;
	min.s64 	%rd221, %rd220, %rd441;
	setp.eq.s16 	%p74, %rs158, 0;
	selp.b16 	%rs159, %rs157, %rs391, %p74;
	selp.b64 	%rd222, %rd220, %rd441, %p74;
	selp.b16 	%rs160, 1, %rs159, %p73;
	and.b16  	%rs161, %rs160, 255;
	selp.b64 	%rd223, %rd221, %rd222, %p73;
	add.s32 	%r120, %r117, 256;
	cvt.u64.u32 	%rd224, %r120;
	mul.wide.u32 	%rd225, %r120, 4;
	add.s64 	%rd226, %rd2, %rd225;
	add.s64 	%rd227, %rd3, %rd225;
	add.s64 	%rd228, %rd116, %rd224;
	ld.global.u32 	%r121, [%rd226];
	ld.global.u32 	%r122, [%rd227];
	setp.ne.s32 	%p75, %r121, %r122;
	selp.u16 	%rs162, 1, 0, %p75;
	setp.ne.s16 	%p77, %rs161, 0;
	and.pred  	%p78, %p77, %p75;
	min.s64 	%rd229, %rd228, %rd223;
	setp.eq.s16 	%p79, %rs161, 0;
	selp.b16 	%rs163, %rs162, %rs160, %p79;
	selp.b64 	%rd230, %rd228, %rd223, %p79;
	selp.b16 	%rs164, 1, %rs163, %p78;
	and.b16  	%rs165, %rs164, 255;
	selp.b64 	%rd231, %rd229, %rd230, %p78;
	add.s32 	%r123, %r117, 512;
	cvt.u64.u32 	%rd232, %r123;
	mul.wide.u32 	%rd233, %r123, 4;
	add.s64 	%rd234, %rd2, %rd233;
	add.s64 	%rd235, %rd3, %rd233;
	add.s64 	%rd236, %rd116, %rd232;
	ld.global.u32 	%r124, [%rd234];
	ld.global.u32 	%r125, [%rd235];
	setp.ne.s32 	%p80, %r124, %r125;
	selp.u16 	%rs166, 1, 0, %p80;
	setp.ne.s16 	%p82, %rs165, 0;
	and.pred  	%p83, %p82, %p80;
	min.s64 	%rd237, %rd236, %rd231;
	setp.eq.s16 	%p84, %rs165, 0;
	selp.b16 	%rs167, %rs166, %rs164, %p84;
	selp.b64 	%rd238, %rd236, %rd231, %p84;
	selp.b16 	%rs168, 1, %rs167, %p83;
	and.b16  	%rs169, %rs168, 255;
	selp.b64 	%rd239, %rd237, %rd238, %p83;
	add.s32 	%r126, %r117, 768;
	cvt.u64.u32 	%rd240, %r126;
	mul.wide.u32 	%rd241, %r126, 4;
	add.s64 	%rd242, %rd2, %rd241;
	add.s64 	%rd243, %rd3, %rd241;
	add.s64 	%rd244, %rd116, %rd240;
	ld.global.u32 	%r127, [%rd242];
	ld.global.u32 	%r128, [%rd243];
	setp.ne.s32 	%p85, %r127, %r128;
	selp.u16 	%rs170, 1, 0, %p85;
	setp.ne.s16 	%p87, %rs169, 0;
	and.pred  	%p88, %p87, %p85;
	min.s64 	%rd245, %rd244, %rd239;
	setp.eq.s16 	%p89, %rs169, 0;
	selp.b16 	%rs171, %rs170, %rs168, %p89;
	selp.b64 	%rd246, %rd244, %rd239, %p89;
	selp.b16 	%rs391, 1, %rs171, %p88;
	selp.b64 	%rd441, %rd245, %rd246, %p88;
	add.s32 	%r533, %r533, 1024;
$L__BB6_92:
	and.b32  	%r129, %r26, 3;
	setp.eq.s32 	%p90, %r129, 0;
	@%p90 bra 	$L__BB6_97;
	setp.eq.s32 	%p91, %r129, 1;
	@%p91 bra 	$L__BB6_95;
	add.s32 	%r130, %r533, %r528;
	cvt.u64.u32 	%rd248, %r130;
	mul.wide.u32 	%rd249, %r130, 4;
	add.s64 	%rd250, %rd2, %rd249;
	add.s64 	%rd251, %rd3, %rd249;
	add.s64 	%rd252, %rd116, %rd248;
	ld.global.u32 	%r131, [%rd250];
	ld.global.u32 	%r132, [%rd251];
	setp.ne.s32 	%p92, %r131, %r132;
	selp.u16 	%rs173, 1, 0, %p92;
	and.b16  	%rs174, %rs391, 255;
	setp.ne.s16 	%p94, %rs174, 0;
	and.pred  	%p95, %p94, %p92;
	min.s64 	%rd253, %rd252, %rd441;
	setp.eq.s16 	%p96, %rs174, 0;
	selp.b16 	%rs175, %rs173, %rs391, %p96;
	selp.b64 	%rd254, %rd252, %rd441, %p96;
	selp.b16 	%rs176, 1, %rs175, %p95;
	and.b16  	%rs177, %rs176, 255;
	selp.b64 	%rd255, %rd253, %rd254, %p95;
	add.s32 	%r133, %r130, 256;
	cvt.u64.u32 	%rd256, %r133;
	mul.wide.u32 	%rd257, %r133, 4;
	add.s64 	%rd258, %rd2, %rd257;
	add.s64 	%rd259, %rd3, %rd257;
	add.s64 	%rd260, %rd116, %rd256;
	ld.global.u32 	%r134, [%rd258];
	ld.global.u32 	%r135, [%rd259];
	setp.ne.s32 	%p97, %r134, %r135;
	selp.u16 	%rs178, 1, 0, %p97;
	setp.ne.s16 	%p99, %rs177, 0;
	and.pred  	%p100, %p99, %p97;
	min.s64 	%rd261, %rd260, %rd255;
	setp.eq.s16 	%p101, %rs177, 0;
	selp.b16 	%rs179, %rs178, %rs176, %p101;
	selp.b64 	%rd262, %rd260, %rd255, %p101;
	selp.b16 	%rs391, 1, %rs179, %p100;
	selp.b64 	%rd441, %rd261, %rd262, %p100;
	add.s32 	%r533, %r533, 512;
$L__BB6_95:
	and.b32  	%r136, %r25, 256;
	setp.ne.s32 	%p102, %r136, 0;
	@%p102 bra 	$L__BB6_97;
	add.s32 	%r137, %r533, %r528;
	cvt.u64.u32 	%rd263, %r137;
	mul.wide.u32 	%rd264, %r137, 4;
	add.s64 	%rd265, %rd2, %rd264;
	add.s64 	%rd266, %rd3, %rd264;
	add.s64 	%rd267, %rd116, %rd263;
	ld.global.u32 	%r138, [%rd265];
	ld.global.u32 	%r139, [%rd266];
	setp.ne.s32 	%p103, %r138, %r139;
	selp.u16 	%rs180, 1, 0, %p103;
	and.b16  	%rs181, %rs391, 255;
	setp.ne.s16 	%p105, %rs181, 0;
	and.pred  	%p106, %p105, %p103;
	min.s64 	%rd268, %rd267, %rd441;
	setp.eq.s16 	%p107, %rs181, 0;
	selp.b16 	%rs182, %rs180, %rs391, %p107;
	selp.b64 	%rd269, %rd267, %rd441, %p107;
	selp.b16 	%rs391, 1, %rs182, %p106;
	selp.b64 	%rd441, %rd268, %rd269, %p106;
$L__BB6_97:
	// begin inline asm
	mov.u32 %r140, %laneid;
	// end inline asm
	cvt.u32.u16 	%r161, %rs391;
	and.b32  	%r142, %r161, 255;
	mov.b32 	%r158, 1;
	mov.b32 	%r159, 31;
	mov.b32 	%r160, -1;
	// begin inline asm
	shfl.sync.down.b32 %r141, %r142, %r158, %r159, %r160;
	// end inline asm
	// begin inline asm
	shfl.sync.down.b32 %r146, %r147, %r158, %r159, %r160;
	// end inline asm
	mov.b64 	{%r152, %r157}, %rd441;
	// begin inline asm
	shfl.sync.down.b32 %r151, %r152, %r158, %r159, %r160;
	// end inline asm
	// begin inline asm
	shfl.sync.down.b32 %r156, %r157, %r158, %r159, %r160;
	// end inline asm
	mov.b64 	%rd92, {%r151, %r156};
	cvt.u16.u32 	%rs75, %r141;
	setp.gt.s32 	%p108, %r140, 30;
	@%p108 bra 	$L__BB6_101;
	and.b16  	%rs183, %rs391, 255;
	setp.eq.s16 	%p109, %rs183, 0;
	and.b16  	%rs184, %rs75, 255;
	setp.eq.s16 	%p110, %rs184, 0;
	or.pred  	%p111, %p109, %p110;
	@%p111 bra 	$L__BB6_100;
	min.s64 	%rd441, %rd92, %rd441;
	mov.b16 	%rs391, 1;
	bra.uni 	$L__BB6_101;
$L__BB6_100:
	setp.eq.s16 	%p112, %rs183, 0;
	selp.b16 	%rs391, %rs75, %rs391, %p112;
	selp.b64 	%rd441, %rd92, %rd441, %p112;
$L__BB6_101:
	cvt.u32.u16 	%r182, %rs391;
	and.b32  	%r163, %r182, 255;
	mov.b32 	%r179, 2;
	mov.b32 	%r180, 31;
	mov.b32 	%r181, -1;
	// begin inline asm
	shfl.sync.down.b32 %r162, %r163, %r179, %r180, %r181;
	// end inline asm
	// begin inline asm
	shfl.sync.down.b32 %r167, %r168, %r179, %r180, %r181;
	// end inline asm
	mov.b64 	{%r173, %r178}, %rd441;
	// begin inline asm
	shfl.sync.down.b32 %r172, %r173, %r179, %r180, %r181;
	// end inline asm
	// begin inline asm
	shfl.sync.down.b32 %r177, %r178, %r179, %r180, %r181;
	// end inline asm
	mov.b64 	%rd96, {%r172, %r177};
	cvt.u16.u32 	%rs78, %r162;
	setp.gt.s32 	%p113, %r140, 29;
	@%p113 bra 	$L__BB6_105;
	and.b16  	%rs187, %rs391, 255;
	setp.eq.s16 	%p114, %rs187, 0;
	and.b16  	%rs188, %rs78, 255;
	setp.eq.s16 	%p115, %rs188, 0;
	or.pred  	%p116, %p114, %p115;
	@%p116 bra 	$L__BB6_104;
	min.s64 	%rd441, %rd96, %rd441;
	mov.b16 	%rs391, 1;
	bra.uni 	$L__BB6_105;
$L__BB6_104:
	setp.eq.s16 	%p117, %rs187, 0;
	selp.b16 	%rs391, %rs78, %rs391, %p117;
	selp.b64 	%rd441, %rd96, %rd441, %p117;
$L__BB6_105:
	cvt.u32.u16 	%r203, %rs391;
	and.b32  	%r184, %r203, 255;
	mov.b32 	%r200, 4;
	mov.b32 	%r201, 31;
	mov.b32 	%r202, -1;
	// begin inline asm
	shfl.sync.down.b32 %r183, %r184, %r200, %r201, %r202;
	// end inline asm
	// begin inline asm
	shfl.sync.down.b32 %r188, %r189, %r200, %r201, %r202;
	// end inline asm
	mov.b64 	{%r194, %r199}, %rd441;
	// begin inline asm
	shfl.sync.down.b32 %r193, %r194, %r200, %r201, %r202;
	// end inline asm
	// begin inline asm
	shfl.sync.down.b32 %r198, %r199, %r200, %r201, %r202;
	// end inline asm
	mov.b64 	%rd100, {%r193, %r198};
	cvt.u16.u32 	%rs81, %r183;
	setp.gt.s32 	%p118, %r140, 27;
	@%p118 bra 	$L__BB6_109;
	and.b16  	%rs191, %rs391, 255;
	setp.eq.s16 	%p119, %rs191, 0;
	and.b16  	%rs192, %rs81, 255;
	setp.eq.s16 	%p120, %rs192, 0;
	or.pred  	%p121, %p119, %p120;
	@%p121 bra 	$L__BB6_108;
	min.s64 	%rd441, %rd100, %rd441;
	mov.b16 	%rs391, 1;
	bra.uni 	$L__BB6_109;
$L__BB6_108:
	setp.eq.s16 	%p122, %rs191, 0;
	selp.b16 	%rs391, %rs81, %rs391, %p122;
	selp.b64 	%rd441, %rd100, %rd441, %p122;
$L__BB6_109:
	cvt.u32.u16 	%r224, %rs391;
	and.b32  	%r205, %r224, 255;
	mov.b32 	%r221, 8;
	mov.b32 	%r222, 31;
	mov.b32 	%r223, -1;
	// begin inline asm
	shfl.sync.down.b32 %r204, %r205, %r221, %r222, %r223;
	// end inline asm
	// begin inline asm
	shfl.sync.down.b32 %r209, %r210, %r221, %r222, %r223;
	// end inline asm
	mov.b64 	{%r215, %r220}, %rd441;
	// begin inline asm
	shfl.sync.down.b32 %r214, %r215, %r221, %r222, %r223;
	// end inline asm
	// begin inline asm
	shfl.sync.down.b32 %r219, %r220, %r221, %r222, %r223;
	// end inline asm
	mov.b64 	%rd104, {%r214, %r219};
	cvt.u16.u32 	%rs84, %r204;
	setp.gt.s32 	%p123, %r140, 23;
	@%p123 bra 	$L__BB6_113;
	and.b16  	%rs195, %rs391, 255;
	setp.eq.s16 	%p124, %rs195, 0;
	and.b16  	%rs196, %rs84, 255;
	setp.eq.s16 	%p125, %rs196, 0;
	or.pred  	%p126, %p124, %p125;
	@%p126 bra 	$L__BB6_112;
	min.s64 	%rd441, %rd104, %rd441;
	mov.b16 	%rs391, 1;
	bra.uni 	$L__BB6_113;
$L__BB6_112:
	setp.eq.s16 	%p127, %rs195, 0;
	selp.b16 	%rs391, %rs84, %rs391, %p127;
	selp.b64 	%rd441, %rd104, %rd441, %p127;
$L__BB6_113:
	cvt.u32.u16 	%r245, %rs391;
	and.b32  	%r226, %r245, 255;
	mov.b32 	%r242, 16;
	mov.b32 	%r243, 31;
	mov.b32 	%r244, -1;
	// begin inline asm
	shfl.sync.down.b32 %r225, %r226, %r242, %r243, %r244;
	// end inline asm
	// begin inline asm
	shfl.sync.down.b32 %r230, %r231, %r242, %r243, %r244;
	// end inline asm
	mov.b64 	{%r236, %r241}, %rd441;
	// begin inline asm
	shfl.sync.down.b32 %r235, %r236, %r242, %r243, %r244;
	// end inline asm
	// begin inline asm
	shfl.sync.down.b32 %r240, %r241, %r242, %r243, %r244;
	// end inline asm
	mov.b64 	%rd108, {%r235, %r240};
	cvt.u16.u32 	%rs87, %r225;
	setp.gt.s32 	%p128, %r140, 15;
	@%p128 bra 	$L__BB6_117;
	and.b16  	%rs199, %rs391, 255;
	setp.eq.s16 	%p129, %rs199, 0;
	and.b16  	%rs200, %rs87, 255;
	setp.eq.s16 	%p130, %rs200, 0;
	or.pred  	%p131, %p129, %p130;
	@%p131 bra 	$L__BB6_116;
	min.s64 	%rd441, %rd108, %rd441;
	mov.b16 	%rs391, 1;
	bra.uni 	$L__BB6_117;
$L__BB6_116:
	setp.eq.s16 	%p132, %rs199, 0;
	selp.b16 	%rs391, %rs87, %rs391, %p132;
	selp.b64 	%rd441, %rd108, %rd441, %p132;
$L__BB6_117:
	setp.ne.s32 	%p133, %r140, 0;
	@%p133 bra 	$L__BB6_119;
	shr.u32 	%r246, %r20, 1;
	and.b32  	%r247, %r246, 496;
	mov.u32 	%r248, _ZZN3cub18CUB_300001_SM_10006detail6reduce28DeviceReduceSingleTileKernelINS2_10policy_hubIN4cuda3std3__45tupleIJblEEEjN6thrust24THRUST_300001_SM_1000_NS8cuda_cub9__find_if7functorIS9_EEE10Policy1000ENSB_12zip_iteratorINS8_IJNSD_26transform_input_iterator_tIbNSC_6detail35transform_pair_of_input_iterators_tIbNSB_6detail15normal_iteratorINSB_10device_ptrIjEEEESQ_NS7_8equal_toIjEEEENS7_10__not_fn_tINS7_10__identityEEEEENSB_17counting_iteratorIlNSB_11use_defaultESZ_SZ_EEEEEEEPS9_jSF_S9_S9_SV_EEvT0_T1_T2_T3_T4_T6_E12temp_storage;
	add.s32 	%r249, %r248, %r247;
	st.shared.u8 	[%r249+8], %rs391;
	st.shared.u64 	[%r249+16], %rd441;
$L__BB6_119:
	bar.sync 	0;
	setp.ne.s32 	%p134, %r20, 0;
	@%p134 bra 	$L__BB6_121;
	ld.shared.u8 	%rs203, [_ZZN3cub18CUB_300001_SM_10006detail6reduce28DeviceReduceSingleTileKernelINS2_10policy_hubIN4cuda3std3__45tupleIJblEEEjN6thrust24THRUST_300001_SM_1000_NS8cuda_cub9__find_if7functorIS9_EEE10Policy1000ENSB_12zip_iteratorINS8_IJNSD_26transform_input_iterator_tIbNSC_6detail35transform_pair_of_input_iterators_tIbNSB_6detail15normal_iteratorINSB_10device_ptrIjEEEESQ_NS7_8equal_toIjEEEENS7_10__not_fn_tINS7_10__identityEEEEENSB_17counting_iteratorIlNSB_11use_defaultESZ_SZ_EEEEEEEPS9_jSF_S9_S9_SV_EEvT0_T1_T2_T3_T4_T6_E12temp_storage+24];
	ld.shared.u64 	%rd270, [_ZZN3cub18CUB_300001_SM_10006detail6reduce28DeviceReduceSingleTileKernelINS2_10policy_hubIN4cuda3std3__45tupleIJblEEEjN6thrust24THRUST_300001_SM_1000_NS8cuda_cub9__find_if7functorIS9_EEE10Policy1000ENSB_12zip_iteratorINS8_IJNSD_26transform_input_iterator_tIbNSC_6detail35transform_pair_of_input_iterators_tIbNSB_6detail15normal_iteratorINSB_10device_ptrIjEEEESQ_NS7_8equal_toIjEEEENS7_10__not_fn_tINS7_10__identityEEEEENSB_17counting_iteratorIlNSB_11use_defaultESZ_SZ_EEEEEEEPS9_jSF_S9_S9_SV_EEvT0_T1_T2_T3_T4_T6_E12temp_storage+32];
	and.b16  	%rs204, %rs391, 255;
	setp.eq.s16 	%p135, %rs204, 0;
	setp.eq.s16 	%p136, %rs203, 0;
	min.s64 	%rd271, %rd270, %rd441;
	selp.b16 	%rs205, %rs391, 1, %p136;
	selp.b16 	%rs206, %rs203, %rs205, %p135;
	and.b16  	%rs207, %rs206, 255;
	selp.b64 	%rd272, %rd441, %rd271, %p136;
	selp.b64 	%rd273, %rd270, %rd272, %p135;
	ld.shared.u8 	%rs208, [_ZZN3cub18CUB_300001_SM_10006detail6reduce28DeviceReduceSingleTileKernelINS2_10policy_hubIN4cuda3std3__45tupleIJblEEEjN6thrust24THRUST_300001_SM_1000_NS8cuda_cub9__find_if7functorIS9_EEE10Policy1000ENSB_12zip_iteratorINS8_IJNSD_26transform_input_iterator_tIbNSC_6detail35transform_pair_of_input_iterators_tIbNSB_6detail15normal_iteratorINSB_10device_ptrIjEEEESQ_NS7_8equal_toIjEEEENS7_10__not_fn_tINS7_10__identityEEEEENSB_17counting_iteratorIlNSB_11use_defaultESZ_SZ_EEEEEEEPS9_jSF_S9_S9_SV_EEvT0_T1_T2_T3_T4_T6_E12temp_storage+40];
	ld.shared.u64 	%rd274, [_ZZN3cub18CUB_300001_SM_10006detail6reduce28DeviceReduceSingleTileKernelINS2_10policy_hubIN4cuda3std3__45tupleIJblEEEjN6thrust24THRUST_300001_SM_1000_NS8cuda_cub9__find_if7functorIS9_EEE10Policy1000ENSB_12zip_iteratorINS8_IJNSD_26transform_input_iterator_tIbNSC_6detail35transform_pair_of_input_iterators_tIbNSB_6detail15normal_iteratorINSB_10device_ptrIjEEEESQ_NS7_8equal_toIjEEEENS7_10__not_fn_tINS7_10__identityEEEEENSB_17counting_iteratorIlNSB_11use_defaultESZ_SZ_EEEEEEEPS9_jSF_S9_S9_SV_EEvT0_T1_T2_T3_T4_T6_E12temp_storage+48];
	setp.eq.s16 	%p137, %rs207, 0;
	setp.eq.s16 	%p138, %rs208, 0;
	min.s64 	%rd275, %rd274, %rd273;
	selp.b16 	%rs209, %rs206, 1, %p138;
	selp.b16 	%rs210, %rs208, %rs209, %p137;
	and.b16  	%rs211, %rs210, 255;
	selp.b64 	%rd276, %rd273, %rd275, %p138;
	selp.b64 	%rd277, %rd274, %rd276, %p137;
	ld.shared.u8 	%rs212, [_ZZN3cub18CUB_300001_SM_10006detail6reduce28DeviceReduceSingleTileKernelINS2_10policy_hubIN4cuda3std3__45tupleIJblEEEjN6thrust24THRUST_300001_SM_1000_NS8cuda_cub9__find_if7functorIS9_EEE10Policy1000ENSB_12zip_iteratorINS8_IJNSD_26transform_input_iterator_tIbNSC_6detail35transform_pair_of_input_iterators_tIbNSB_6detail15normal_iteratorINSB_10device_ptrIjEEEESQ_NS7_8equal_toIjEEEENS7_10__not_fn_tINS7_10__identityEEEEENSB_17counting_iteratorIlNSB_11use_defaultESZ_SZ_EEEEEEEPS9_jSF_S9_S9_SV_EEvT0_T1_T2_T3_T4_T6_E12temp_storage+56];
	ld.shared.u64 	%rd278, [_ZZN3cub18CUB_300001_SM_10006detail6reduce28DeviceReduceSingleTileKernelINS2_10policy_hubIN4cuda3std3__45tupleIJblEEEjN6thrust24THRUST_300001_SM_1000_NS8cuda_cub9__find_if7functorIS9_EEE10Policy1000ENSB_12zip_iteratorINS8_IJNSD_26transform_input_iterator_tIbNSC_6detail35transform_pair_of_input_iterators_tIbNSB_6detail15normal_iteratorINSB_10device_ptrIjEEEESQ_NS7_8equal_toIjEEEENS7_10__not_fn_tINS7_10__identityEEEEENSB_17counting_iteratorIlNSB_11use_defaultESZ_SZ_EEEEEEEPS9_jSF_S9_S9_SV_EEvT0_T1_T2_T3_T4_T6_E12temp_storage+64];
	setp.eq.s16 	%p139, %rs211, 0;
	setp.eq.s16 	%p140, %rs212, 0;
	min.s64 	%rd279, %rd278, %rd277;
	selp.b16 	%rs213, %rs210, 1, %p140;
	selp.b16 	%rs214, %rs212, %rs213, %p139;
	and.b16  	%rs215, %rs214, 255;
	selp.b64 	%rd280, %rd277, %rd279, %p140;
	selp.b64 	%rd281, %rd278, %rd280, %p139;
	ld.shared.u8 	%rs216, [_ZZN3cub18CUB_300001_SM_10006detail6reduce28DeviceReduceSingleTileKernelINS2_10policy_hubIN4cuda3std3__45tupleIJblEEEjN6thrust24THRUST_300001_SM_1000_NS8cuda_cub9__find_if7functorIS9_EEE10Policy1000ENSB_12zip_iteratorINS8_IJNSD_26transform_input_iterator_tIbNSC_6detail35transform_pair_of_input_iterators_tIbNSB_6detail15normal_iteratorINSB_10device_ptrIjEEEESQ_NS7_8equal_toIjEEEENS7_10__not_fn_tINS7_10__identityEEEEENSB_17counting_iteratorIlNSB_11use_defaultESZ_SZ_EEEEEEEPS9_jSF_S9_S9_SV_EEvT0_T1_T2_T3_T4_T6_E12temp_storage+72];
	ld.shared.u64 	%rd282, [_ZZN3cub18CUB_300001_SM_10006detail6reduce28DeviceReduceSingleTileKernelINS2_10policy_hubIN4cuda3std3__45tupleIJblEEEjN6thrust24THRUST_300001_SM_1000_NS8cuda_cub9__find_if7functorIS9_EEE10Policy1000ENSB_12zip_iteratorINS8_IJNSD_26transform_input_iterator_tIbNSC_6detail35transform_pair_of_input_iterators_tIbNSB_6detail15normal_iteratorINSB_10device_ptrIjEEEESQ_NS7_8equal_toIjEEEENS7_10__not_fn_tINS7_10__identityEEEEENSB_17counting_iteratorIlNSB_11use_defaultESZ_SZ_EEEEEEEPS9_jSF_S9_S9_SV_EEvT0_T1_T2_T3_T4_T6_E12temp_storage+80];
	setp.eq.s16 	%p141, %rs215, 0;
	setp.eq.s16 	%p142, %rs216, 0;
	min.s64 	%rd283, %rd282, %rd281;
	selp.b16 	%rs217, %rs214, 1, %p142;
	selp.b16 	%rs218, %rs216, %rs217, %p141;
	and.b16  	%rs219, %rs218, 255;
	selp.b64 	%rd284, %rd281, %rd283, %p142;
	selp.b64 	%rd285, %rd282, %rd284, %p141;
	ld.shared.u8 	%rs220, [_ZZN3cub18CUB_300001_SM_10006detail6reduce28DeviceReduceSingleTileKernelINS2_10policy_hubIN4cuda3std3__45tupleIJblEEEjN6thrust24THRUST_300001_SM_1000_NS8cuda_cub9__find_if7functorIS9_EEE10Policy1000ENSB_12zip_iteratorINS8_IJNSD_26transform_input_iterator_tIbNSC_6detail35transform_pair_of_input_iterators_tIbNSB_6detail15normal_iteratorINSB_10device_ptrIjEEEESQ_NS7_8equal_toIjEEEENS7_10__not_fn_tINS7_10__identityEEEEENSB_17counting_iteratorIlNSB_11use_defaultESZ_SZ_EEEEEEEPS9_jSF_S9_S9_SV_EEvT0_T1_T2_T3_T4_T6_E12temp_storage+88];
	ld.shared.u64 	%rd286, [_ZZN3cub18CUB_300001_SM_10006detail6reduce28DeviceReduceSingleTileKernelINS2_10policy_hubIN4cuda3std3__45tupleIJblEEEjN6thrust24THRUST_300001_SM_1000_NS8cuda_cub9__find_if7functorIS9_EEE10Policy1000ENSB_12zip_iteratorINS8_IJNSD_26transform_input_iterator_tIbNSC_6detail35transform_pair_of_input_iterators_tIbNSB_6detail15normal_iteratorINSB_10device_ptrIjEEEESQ_NS7_8equal_toIjEEEENS7_10__not_fn_tINS7_10__identityEEEEENSB_17counting_iteratorIlNSB_11use_defaultESZ_SZ_EEEEEEEPS9_jSF_S9_S9_SV_EEvT0_T1_T2_T3_T4_T6_E12temp_storage+96];
	setp.eq.s16 	%p143, %rs219, 0;
	setp.eq.s16 	%p144, %rs220, 0;
	min.s64 	%rd287, %rd286, %rd285;
	selp.b16 	%rs221, %rs218, 1, %p144;
	selp.b16 	%rs222, %rs220, %rs221, %p143;
	and.b16  	%rs223, %rs222, 255;
	selp.b64 	%rd288, %rd285, %rd287, %p144;
	selp.b64 	%rd289, %rd286, %rd288, %p143;
	ld.shared.u8 	%rs224, [_ZZN3cub18CUB_300001_SM_10006detail6reduce28DeviceReduceSingleTileKernelINS2_10policy_hubIN4cuda3std3__45tupleIJblEEEjN6thrust24THRUST_300001_SM_1000_NS8cuda_cub9__find_if7functorIS9_EEE10Policy1000ENSB_12zip_iteratorINS8_IJNSD_26transform_input_iterator_tIbNSC_6detail35transform_pair_of_input_iterators_tIbNSB_6detail15normal_iteratorINSB_10device_ptrIjEEEESQ_NS7_8equal_toIjEEEENS7_10__not_fn_tINS7_10__identityEEEEENSB_17counting_iteratorIlNSB_11use_defaultESZ_SZ_EEEEEEEPS9_jSF_S9_S9_SV_EEvT0_T1_T2_T3_T4_T6_E12temp_storage+104];
	ld.shared.u64 	%rd290, [_ZZN3cub18CUB_300001_SM_10006detail6reduce28DeviceReduceSingleTileKernelINS2_10policy_hubIN4cuda3std3__45tupleIJblEEEjN6thrust24THRUST_300001_SM_1000_NS8cuda_cub9__find_if7functorIS9_EEE10Policy1000ENSB_12zip_iteratorINS8_IJNSD_26transform_input_iterator_tIbNSC_6detail35transform_pair_of_input_iterators_tIbNSB_6detail15normal_iteratorINSB_10device_ptrIjEEEESQ_NS7_8equal_toIjEEEENS7_10__not_fn_tINS7_10__identityEEEEENSB_17counting_iteratorIlNSB_11use_defaultESZ_SZ_EEEEEEEPS9_jSF_S9_S9_SV_EEvT0_T1_T2_T3_T4_T6_E12temp_storage+112];
	setp.eq.s16 	%p145, %rs223, 0;
	setp.eq.s16 	%p146, %rs224, 0;
	min.s64 	%rd291, %rd290, %rd289;
	selp.b16 	%rs225, %rs222, 1, %p146;
	selp.b16 	%rs226, %rs224, %rs225, %p145;
	and.b16  	%rs227, %rs226, 255;
	selp.b64 	%rd292, %rd289, %rd291, %p146;
	selp.b64 	%rd293, %rd290, %rd292, %p145;
	ld.shared.u8 	%rs228, [_ZZN3cub18CUB_300001_SM_10006detail6reduce28DeviceReduceSingleTileKernelINS2_10policy_hubIN4cuda3std3__45tupleIJblEEEjN6thrust24THRUST_300001_SM_1000_NS8cuda_cub9__find_if7functorIS9_EEE10Policy1000ENSB_12zip_iteratorINS8_IJNSD_26transform_input_iterator_tIbNSC_6detail35transform_pair_of_input_iterators_tIbNSB_6detail15normal_iteratorINSB_10device_ptrIjEEEESQ_NS7_8equal_toIjEEEENS7_10__not_fn_tINS7_10__identityEEEEENSB_17counting_iteratorIlNSB_11use_defaultESZ_SZ_EEEEEEEPS9_jSF_S9_S9_SV_EEvT0_T1_T2_T3_T4_T6_E12temp_storage+120];
	ld.shared.u64 	%rd294, [_ZZN3cub18CUB_300001_SM_10006detail6reduce28DeviceReduceSingleTileKernelINS2_10policy_hubIN4cuda3std3__45tupleIJblEEEjN6thrust24THRUST_300001_SM_1000_NS8cuda_cub9__find_if7functorIS9_EEE10Policy1000ENSB_12zip_iteratorINS8_IJNSD_26transform_input_iterator_tIbNSC_6detail35transform_pair_of_input_iterators_tIbNSB_6detail15normal_iteratorINSB_10device_ptrIjEEEESQ_NS7_8equal_toIjEEEENS7_10__not_fn_tINS7_10__identityEEEEENSB_17counting_iteratorIlNSB_11use_defaultESZ_SZ_EEEEEEEPS9_jSF_S9_S9_SV_EEvT0_T1_T2_T3_T4_T6_E12temp_storage+128];
	setp.eq.s16 	%p147, %rs227, 0;
	setp.eq.s16 	%p148, %rs228, 0;
	min.s64 	%rd295, %rd294, %rd293;
	selp.b16 	%rs229, %rs226, 1, %p148;
	selp.b16 	%rs391, %rs228, %rs229, %p147;
	selp.b64 	%rd296, %rd293, %rd295, %p148;
	selp.b64 	%rd441, %rd294, %rd296, %p147;
$L__BB6_121:
	mov.u32 	%r519, %tid.x;
	setp.ne.s32 	%p325, %r519, 0;
	@%p325 bra 	$L__BB6_123;
	setp.eq.s16 	%p326, %rs108, 0;
	and.b16  	%rs379, %rs391, 255;
	setp.eq.s16 	%p327, %rs379, 0;
	min.s64 	%rd429, %rd441, %rd117;
	selp.b16 	%rs380, %rs108, 1, %p327;
	selp.b16 	%rs381, %rs391, %rs380, %p326;
	selp.b64 	%rd430, %rd117, %rd429, %p327;
	selp.b64 	%rd431, %rd441, %rd430, %p326;
	st.global.u8 	[%rd1], %rs381;
	st.global.u64 	[%rd1+8], %rd431;
$L__BB6_123:
	ret;

}
	// .globl	_ZN3cub18CUB_300001_SM_10006detail6reduce18DeviceReduceKernelINS2_10policy_hubIN4cuda3std3__45tupleIJblEEEjN6thrust24THRUST_300001_SM_1000_NS8cuda_cub9__find_if7functorIS9_EEE10Policy1000ENSB_12zip_iteratorINS8_IJNSD_26transform_input_iterator_tIbNSC_6detail35transform_pair_of_input_iterators_tIbNSB_6detail15normal_iteratorINSB_10device_ptrIjEEEESQ_NS7_8equal_toIjEEEENS7_10__not_fn_tINS7_10__identityEEEEENSB_17counting_iteratorIlNSB_11use_defaultESZ_SZ_EEEEEEEjSF_S9_SV_EEvT0_PT3_T1_NS0_13GridEvenShareIS16_EET2_T4_
.visible .entry _ZN3cub18CUB_300001_SM_10006detail6reduce18DeviceReduceKernelINS2_10policy_hubIN4cuda3std3__45tupleIJblEEEjN6thrust24THRUST_300001_SM_1000_NS8cuda_cub9__find_if7functorIS9_EEE10Policy1000ENSB_12zip_iteratorINS8_IJNSD_26transform_input_iterator_tIbNSC_6detail35transform_pair_of_input_iterators_tIbNSB_6detail15normal_iteratorINSB_10device_ptrIjEEEESQ_NS7_8equal_toIjEEEENS7_10__not_fn_tINS7_10__identityEEEEENSB_17counting_iteratorIlNSB_11use_defaultESZ_SZ_EEEEEEEjSF_S9_SV_EEvT0_PT3_T1_NS0_13GridEvenShareIS16_EET2_T4_(
	.param .align 8 .b8 _ZN3cub18CUB_300001_SM_10006detail6reduce18DeviceReduceKernelINS2_10policy_hubIN4cuda3std3__45tupleIJblEEEjN6thrust24THRUST_300001_SM_1000_NS8cuda_cub9__find_if7functorIS9_EEE10Policy1000ENSB_12zip_iteratorINS8_IJNSD_26transform_input_iterator_tIbNSC_6detail35transform_pair_of_input_iterators_tIbNSB_6detail15normal_iteratorINSB_10device_ptrIjEEEESQ_NS7_8equal_toIjEEEENS7_10__not_fn_tINS7_10__identityEEEEENSB_17counting_iteratorIlNSB_11use_defaultESZ_SZ_EEEEEEEjSF_S9_SV_EEvT0_PT3_T1_NS0_13GridEvenShareIS16_EET2_T4__param_0[40],
	.param .u64 .ptr .align 1 _ZN3cub18CUB_300001_SM_10006detail6reduce18DeviceReduceKernelINS2_10policy_hubIN4cuda3std3__45tupleIJblEEEjN6thrust24THRUST_300001_SM_1000_NS8cuda_cub9__find_if7functorIS9_EEE10Policy1000ENSB_12zip_iteratorINS8_IJNSD_26transform_input_iterator_tIbNSC_6detail35transform_pair_of_input_iterators_tIbNSB_6detail15normal_iteratorINSB_10device_ptrIjEEEESQ_NS7_8equal_toIjEEEENS7_10__not_fn_tINS7_10__identityEEEEENSB_17counting_iteratorIlNSB_11use_defaultESZ_SZ_EEEEEEEjSF_S9_SV_EEvT0_PT3_T1_NS0_13GridEvenShareIS16_EET2_T4__param_1,
	.param .u32 _ZN3cub18CUB_300001_SM_10006detail6reduce18DeviceReduceKernelINS2_10policy_hubIN4cuda3std3__45tupleIJblEEEjN6thrust24THRUST_300001_SM_1000_NS8cuda_cub9__find_if7functorIS9_EEE10Policy1000ENSB_12zip_iteratorINS8_IJNSD_26transform_input_iterator_tIbNSC_6detail35transform_pair_of_input_iterators_tIbNSB_6detail15normal_iteratorINSB_10device_ptrIjEEEESQ_NS7_8equal_toIjEEEENS7_10__not_fn_tINS7_10__identityEEEEENSB_17counting_iteratorIlNSB_11use_defaultESZ_SZ_EEEEEEEjSF_S9_SV_EEvT0_PT3_T1_NS0_13GridEvenShareIS16_EET2_T4__param_2,
	.param .align 4 .b8 _ZN3cub18CUB_300001_SM_10006detail6reduce18DeviceReduceKernelINS2_10policy_hubIN4cuda3std3__45tupleIJblEEEjN6thrust24THRUST_300001_SM_1000_NS8cuda_cub9__find_if7functorIS9_EEE10Policy1000ENSB_12zip_iteratorINS8_IJNSD_26transform_input_iterator_tIbNSC_6detail35transform_pair_of_input_iterators_tIbNSB_6detail15normal_iteratorINSB_10device_ptrIjEEEESQ_NS7_8equal_toIjEEEENS7_10__not_fn_tINS7_10__identityEEEEENSB_17counting_iteratorIlNSB_11use_defaultESZ_SZ_EEEEEEEjSF_S9_SV_EEvT0_PT3_T1_NS0_13GridEvenShareIS16_EET2_T4__param_3[40],
	.param .align 1 .b8 _ZN3cub18CUB_300001_SM_10006detail6reduce18DeviceReduceKernelINS2_10policy_hubIN4cuda3std3__45tupleIJblEEEjN6thrust24THRUST_300001_SM_1000_NS8cuda_cub9__find_if7functorIS9_EEE10Policy1000ENSB_12zip_iteratorINS8_IJNSD_26transform_input_iterator_tIbNSC_6detail35transform_pair_of_input_iterators_tIbNSB_6detail15normal_iteratorINSB_10device_ptrIjEEEESQ_NS7_8equal_toIjEEEENS7_10__not_fn_tINS7_10__identityEEEEENSB_17counting_iteratorIlNSB_11use_defaultESZ_SZ_EEEEEEEjSF_S9_SV_EEvT0_PT3_T1_NS0_13GridEvenShareIS16_EET2_T4__param_4[1],
	.param .align 1 .b8 _ZN3cub18CUB_300001_SM_10006detail6reduce18DeviceReduceKernelINS2_10policy_hubIN4cuda3std3__45tupleIJblEEEjN6thrust24THRUST_300001_SM_1000_NS8cuda_cub9__find_if7functorIS9_EEE10Policy1000ENSB_12zip_iteratorINS8_IJNSD_26transform_input_iterator_tIbNSC_6detail35transform_pair_of_input_iterators_tIbNSB_6detail15normal_iteratorINSB_10device_ptrIjEEEESQ_NS7_8equal_toIjEEEENS7_10__not_fn_tINS7_10__identityEEEEENSB_17counting_iteratorIlNSB_11use_defaultESZ_SZ_EEEEEEEjSF_S9_SV_EEvT0_PT3_T1_NS0_13GridEvenShareIS16_EET2_T4__param_5[1]
)
.maxntid 256
{
	.reg .pred 	%p<325>;
	.reg .b16 	%rs<416>;
	.reg .b32 	%r<578>;
	.reg .b64 	%rd<513>;
	// demoted variable
	.shared .align 8 .b8 _ZZN3cub18CUB_300001_SM_10006detail6reduce18DeviceReduceKernelINS2_10policy_hubIN4cuda3std3__45tupleIJblEEEjN6thrust24THRUST_300001_SM_1000_NS8cuda_cub9__find_if7functorIS9_EEE10Policy1000ENSB_12zip_iteratorINS8_IJNSD_26transform_input_iterator_tIbNSC_6detail35transform_pair_of_input_iterators_tIbNSB_6detail15normal_iteratorINSB_10device_ptrIjEEEESQ_NS7_8equal_toIjEEEENS7_10__not_fn_tINS7_10__identityEEEEENSB_17counting_iteratorIlNSB_11use_defaultESZ_SZ_EEEEEEEjSF_S9_SV_EEvT0_PT3_T1_NS0_13GridEvenShareIS16_EET2_T4_E12temp_storage[152];
	ld.param.u64 	%rd112, [_ZN3cub18CUB_300001_SM_10006detail6reduce18DeviceReduceKernelINS2_10policy_hubIN4cuda3std3__45tupleIJblEEEjN6thrust24THRUST_300001_SM_1000_NS8cuda_cub9__find_if7functorIS9_EEE10Policy1000ENSB_12zip_iteratorINS8_IJNSD_26transform_input_iterator_tIbNSC_6detail35transform_pair_of_input_iterators_tIbNSB_6detail15normal_iteratorINSB_10device_ptrIjEEEESQ_NS7_8equal_toIjEEEENS7_10__not_fn_tINS7_10__identityEEEEENSB_17counting_iteratorIlNSB_11use_defaultESZ_SZ_EEEEEEEjSF_S9_SV_EEvT0_PT3_T1_NS0_13GridEvenShareIS16_EET2_T4__param_0+32];
	ld.param.u32 	%r2, [_ZN3cub18CUB_300001_SM_10006detail6reduce18DeviceReduceKernelINS2_10policy_hubIN4cuda3std3__45tupleIJblEEEjN6thrust24THRUST_300001_SM_1000_NS8cuda_cub9__find_if7functorIS9_EEE10Policy1000ENSB_12zip_iteratorINS8_IJNSD_26transform_input_iterator_tIbNSC_6detail35transform_pair_of_input_iterators_tIbNSB_6detail15normal_iteratorINSB_10device_ptrIjEEEESQ_NS7_8equal_toIjEEEENS7_10__not_fn_tINS7_10__identityEEEEENSB_17counting_iteratorIlNSB_11use_defaultESZ_SZ_EEEEEEEjSF_S9_SV_EEvT0_PT3_T1_NS0_13GridEvenShareIS16_EET2_T4__param_3+24];
	ld.param.u32 	%r1, [_ZN3cub18CUB_300001_SM_10006detail6reduce18DeviceReduceKernelINS2_10policy_hubIN4cuda3std3__45tupleIJblEEEjN6thrust24THRUST_300001_SM_1000_NS8cuda_cub9__find_if7functorIS9_EEE10Policy1000ENSB_12zip_iteratorINS8_IJNSD_26transform_input_iterator_tIbNSC_6detail35transform_pair_of_input_iterators_tIbNSB_6detail15normal_iteratorINSB_10device_ptrIjEEEESQ_NS7_8equal_toIjEEEENS7_10__not_fn_tINS7_10__identityEEEEENSB_17counting_iteratorIlNSB_11use_defaultESZ_SZ_EEEEEEEjSF_S9_SV_EEvT0_PT3_T1_NS0_13GridEvenShareIS16_EET2_T4__param_3+20];
	ld.param.u64 	%rd111, [_ZN3cub18CUB_300001_SM_10006detail6reduce18DeviceReduceKernelINS2_10policy_hubIN4cuda3std3__45tupleIJblEEEjN6thrust24THRUST_300001_SM_1000_NS8cuda_cub9__find_if7functorIS9_EEE10Policy1000ENSB_12zip_iteratorINS8_IJNSD_26transform_input_iterator_tIbNSC_6detail35transform_pair_of_input_iterators_tIbNSB_6detail15normal_iteratorINSB_10device_ptrIjEEEESQ_NS7_8equal_toIjEEEENS7_10__not_fn_tINS7_10__identityEEEEENSB_17counting_iteratorIlNSB_11use_defaultESZ_SZ_EEEEEEEjSF_S9_SV_EEvT0_PT3_T1_NS0_13GridEvenShareIS16_EET2_T4__param_0+8];
	ld.param.u64 	%rd110, [_ZN3cub18CUB_300001_SM_10006detail6reduce18DeviceReduceKernelINS2_10policy_hubIN4cuda3std3__45tupleIJblEEEjN6thrust24THRUST_300001_SM_1000_NS8cuda_cub9__find_if7functorIS9_EEE10Policy1000ENSB_12zip_iteratorINS8_IJNSD_26transform_input_iterator_tIbNSC_6detail35transform_pair_of_input_iterators_tIbNSB_6detail15normal_iteratorINSB_10device_ptrIjEEEESQ_NS7_8equal_toIjEEEENS7_10__not_fn_tINS7_10__identityEEEEENSB_17counting_iteratorIlNSB_11use_defaultESZ_SZ_EEEEEEEjSF_S9_SV_EEvT0_PT3_T1_NS0_13GridEvenShareIS16_EET2_T4__param_0];
	cvta.to.global.u64 	%rd1, %rd110;
	cvta.to.global.u64 	%rd2, %rd111;
	mov.u32 	%r3, %ctaid.x;
	shl.b32 	%r4, %r3, 10;
	sub.s32 	%r5, %r1, %r4;
	setp.gt.u32 	%p1, %r5, 1023;
	@%p1 bra 	$L__BB7_78;
	mov.u32 	%r6, %tid.x;
	setp.ge.u32 	%p148, %r6, %r5;
	mov.b16 	%rs385, 0;
	mov.b64 	%rd482, 0;
	mov.u32 	%r565, %r6;
	@%p148 bra 	$L__BB7_3;
	add.s32 	%r279, %r4, %r6;
	cvt.u64.u32 	%rd298, %r279;
	mul.wide.u32 	%rd299, %r279, 4;
	add.s64 	%rd300, %rd1, %rd299;
	add.s64 	%rd301, %rd2, %rd299;
	add.s64 	%rd482, %rd112, %rd298;
	ld.global.u32 	%r280, [%rd300];
	ld.global.u32 	%r281, [%rd301];
	setp.ne.s32 	%p149, %r280, %r281;
	selp.u16 	%rs385, 1, 0, %p149;
	add.s32 	%r565, %r6, 256;
$L__BB7_3:
	setp.ge.u32 	%p150, %r565, %r5;
	@%p150 bra 	$L__BB7_16;
	not.b32 	%r282, %r565;
	add.s32 	%r9, %r1, %r282;
	sub.s32 	%r283, %r9, %r4;
	shr.u32 	%r284, %r283, 8;
	add.s32 	%r10, %r284, 1;
	and.b32  	%r11, %r10, 7;
	setp.lt.u32 	%p151, %r283, 1792;
	@%p151 bra 	$L__BB7_8;
	add.s32 	%r564, %r565, 1024;
	add.s32 	%r563, %r565, %r4;
	and.b32  	%r285, %r10, 33554424;
	neg.s32 	%r562, %r285;
$L__BB7_6:
	.pragma "nounroll";
	cvt.u64.u32 	%rd303, %r563;
	mul.wide.u32 	%rd304, %r563, 4;
	add.s64 	%rd305, %rd1, %rd304;
	add.s64 	%rd306, %rd2, %rd304;
	add.s64 	%rd307, %rd112, %rd303;
	ld.global.u32 	%r286, [%rd305];
	ld.global.u32 	%r287, [%rd306];
	setp.ne.s32 	%p152, %r286, %r287;
	selp.u16 	%rs230, 1, 0, %p152;
	and.b16  	%rs231, %rs385, 255;
	setp.ne.s16 	%p154, %rs231, 0;
	and.pred  	%p155, %p154, %p152;
	min.s64 	%rd308, %rd307, %rd482;
	setp.eq.s16 	%p156, %rs231, 0;
	selp.b64 	%rd309, %rd307, %rd482, %p156;
	selp.b16 	%rs232, %rs230, %rs385, %p156;
	selp.b64 	%rd310, %rd308, %rd309, %p155;
	selp.b16 	%rs233, 1, %rs232, %p155;
	and.b16  	%rs234, %rs233, 255;
	add.s32 	%r288, %r563, 256;
	cvt.u64.u32 	%rd311, %r288;
	mul.wide.u32 	%rd312, %r288, 4;
	add.s64 	%rd313, %rd1, %rd312;
	add.s64 	%rd314, %rd2, %rd312;
	add.s64 	%rd315, %rd112, %rd311;
	ld.global.u32 	%r289, [%rd313];
	ld.global.u32 	%r290, [%rd314];
	setp.ne.s32 	%p157, %r289, %r290;
	selp.u16 	%rs235, 1, 0, %p157;
	setp.ne.s16 	%p159, %rs234, 0;
	and.pred  	%p160, %p159, %p157;
	min.s64 	%rd316, %rd315, %rd310;
	setp.eq.s16 	%p161, %rs234, 0;
	selp.b64 	%rd317, %rd315, %rd310, %p161;
	selp.b16 	%rs236, %rs235, %rs233, %p161;
	selp.b64 	%rd318, %rd316, %rd317, %p160;
	selp.b16 	%rs237, 1, %rs236, %p160;
	and.b16  	%rs238, %rs237, 255;
	add.s32 	%r291, %r563, 512;
	cvt.u64.u32 	%rd319, %r291;
	mul.wide.u32 	%rd320, %r291, 4;
	add.s64 	%rd321, %rd1, %rd320;
	add.s64 	%rd322, %rd2, %rd320;
	add.s64 	%rd323, %rd112, %rd319;
	ld.global.u32 	%r292, [%rd321];
	ld.global.u32 	%r293, [%rd322];
	setp.ne.s32 	%p162, %r292, %r293;
	selp.u16 	%rs239, 1, 0, %p162;
	setp.ne.s16 	%p164, %rs238, 0;
	and.pred  	%p165, %p164, %p162;
	min.s64 	%rd324, %rd323, %rd318;
	setp.eq.s16 	%p166, %rs238, 0;
	selp.b64 	%rd325, %rd323, %rd318, %p166;
	selp.b16 	%rs240, %rs239, %rs237, %p166;
	selp.b64 	%rd326, %rd324, %rd325, %p165;
	selp.b16 	%rs241, 1, %rs240, %p165;
	and.b16  	%rs242, %rs241, 255;
	add.s32 	%r294, %r563, 768;
	cvt.u64.u32 	%rd327, %r294;
	mul.wide.u32 	%rd328, %r294, 4;
	add.s64 	%rd329, %rd1, %rd328;
	add.s64 	%rd330, %rd2, %rd328;
	add.s64 	%rd331, %rd112, %rd327;
	ld.global.u32 	%r295, [%rd329];
	ld.global.u32 	%r296, [%rd330];
	setp.ne.s32 	%p167, %r295, %r296;
	selp.u16 	%rs243, 1, 0, %p167;
	setp.ne.s16 	%p169, %rs242, 0;
	and.pred  	%p170, %p169, %p167;
	min.s64 	%rd332, %rd331, %rd326;
	setp.eq.s16 	%p171, %rs242, 0;
	selp.b64 	%rd333, %rd331, %rd326, %p171;
	selp.b16 	%rs244, %rs243, %rs241, %p171;
	selp.b64 	%rd334, %rd332, %rd333, %p170;
	selp.b16 	%rs245, 1, %rs244, %p170;
	and.b16  	%rs246, %rs245, 255;
	add.s32 	%r297, %r563, 1024;
	cvt.u64.u32 	%rd335, %r297;
	mul.wide.u32 	%rd336, %r297, 4;
	add.s64 	%rd337, %rd1, %rd336;
	add.s64 	%rd338, %rd2, %rd336;
	add.s64 	%rd339, %rd112, %rd335;
	ld.global.u32 	%r298, [%rd337];
	ld.global.u32 	%r299, [%rd338];
	setp.ne.s32 	%p172, %r298, %r299;
	selp.u16 	%rs247, 1, 0, %p172;
	setp.ne.s16 	%p174, %rs246, 0;
	and.pred  	%p175, %p174, %p172;
	min.s64 	%rd340, %rd339, %rd334;
	setp.eq.s16 	%p176, %rs246, 0;
	selp.b64 	%rd341, %rd339, %rd334, %p176;
	selp.b16 	%rs248, %rs247, %rs245, %p176;
	selp.b64 	%rd342, %rd340, %rd341, %p175;
	selp.b16 	%rs249, 1, %rs248, %p175;
	and.b16  	%rs250, %rs249, 255;
	add.s32 	%r300, %r563, 1280;
	cvt.u64.u32 	%rd343, %r300;
	mul.wide.u32 	%rd344, %r300, 4;
	add.s64 	%rd345, %rd1, %rd344;
	add.s64 	%rd346, %rd2, %rd344;
	add.s64 	%rd347, %rd112, %rd343;
	ld.global.u32 	%r301, [%rd345];
	ld.global.u32 	%r302, [%rd346];
	setp.ne.s32 	%p177, %r301, %r302;
	selp.u16 	%rs251, 1, 0, %p177;
	setp.ne.s16 	%p179, %rs250, 0;
	and.pred  	%p180, %p179, %p177;
	min.s64 	%rd348, %rd347, %rd342;
	setp.eq.s16 	%p181, %rs250, 0;
	selp.b64 	%rd349, %rd347, %rd342, %p181;
	selp.b16 	%rs252, %rs251, %rs249, %p181;
	selp.b64 	%rd350, %rd348, %rd349, %p180;
	selp.b16 	%rs253, 1, %rs252, %p180;
	and.b16  	%rs254, %rs253, 255;
	add.s32 	%r303, %r563, 1536;
	cvt.u64.u32 	%rd351, %r303;
	mul.wide.u32 	%rd352, %r303, 4;
	add.s64 	%rd353, %rd1, %rd352;
	add.s64 	%rd354, %rd2, %rd352;
	add.s64 	%rd355, %rd112, %rd351;
	ld.global.u32 	%r304, [%rd353];
	ld.global.u32 	%r305, [%rd354];
	setp.ne.s32 	%p182, %r304, %r305;
	selp.u16 	%rs255, 1, 0, %p182;
	setp.ne.s16 	%p184, %rs254, 0;
	and.pred  	%p185, %p184, %p182;
	min.s64 	%rd356, %rd355, %rd350;
	setp.eq.s16 	%p186, %rs254, 0;
	selp.b64 	%rd357, %rd355, %rd350, %p186;
	selp.b16 	%rs256, %rs255, %rs253, %p186;
	selp.b64 	%rd358, %rd356, %rd357, %p185;
	selp.b16 	%rs257, 1, %rs256, %p185;
	and.b16  	%rs258, %rs257, 255;
	add.s32 	%r306, %r563, 1792;
	cvt.u64.u32 	%rd359, %r306;
	mul.wide.u32 	%rd360, %r306, 4;
	add.s64 	%rd361, %rd1, %rd360;
	add.s64 	%rd362, %rd2, %rd360;
	add.s64 	%rd363, %rd112, %rd359;
	ld.global.u32 	%r307, [%rd361];
	ld.global.u32 	%r308, [%rd362];
	setp.ne.s32 	%p187, %r307, %r308;
	selp.u16 	%rs259, 1, 0, %p187;
	setp.ne.s16 	%p189, %rs258, 0;
	and.pred  	%p190, %p189, %p187;
	min.s64 	%rd364, %rd363, %rd358;
	setp.eq.s16 	%p191, %rs258, 0;
	selp.b64 	%rd365, %rd363, %rd358, %p191;
	selp.b16 	%rs260, %rs259, %rs257, %p191;
	selp.b64 	%rd482, %rd364, %rd365, %p190;
	selp.b16 	%rs385, 1, %rs260, %p190;
	add.s32 	%r564, %r564, 2048;
	add.s32 	%r563, %r563, 2048;
	add.s32 	%r562, %r562, 8;
	setp.ne.s32 	%p192, %r562, 0;
	@%p192 bra 	$L__BB7_6;
	add.s32 	%r565, %r564, -1024;
$L__BB7_8:
	setp.eq.s32 	%p193, %r11, 0;
	@%p193 bra 	$L__BB7_16;
	setp.lt.u32 	%p194, %r11, 4;
	@%p194 bra 	$L__BB7_11;
	add.s32 	%r309, %r4, %r565;
	cvt.u64.u32 	%rd367, %r309;
	mul.wide.u32 	%rd368, %r309, 4;
	add.s64 	%rd369, %rd1, %rd368;
	add.s64 	%rd370, %rd2, %rd368;
	add.s64 	%rd371, %rd112, %rd367;
	ld.global.u32 	%r310, [%rd369];
	ld.global.u32 	%r311, [%rd370];
	setp.ne.s32 	%p195, %r310, %r311;
	selp.u16 	%rs262, 1, 0, %p195;
	and.b16  	%rs263, %rs385, 255;
	setp.ne.s16 	%p197, %rs263, 0;
	and.pred  	%p198, %p197, %p195;
	min.s64 	%rd372, %rd371, %rd482;
	setp.eq.s16 	%p199, %rs263, 0;
	selp.b64 	%rd373, %rd371, %rd482, %p199;
	selp.b16 	%rs264, %rs262, %rs385, %p199;
	selp.b64 	%rd374, %rd372, %rd373, %p198;
	selp.b16 	%rs265, 1, %rs264, %p198;
	and.b16  	%rs266, %rs265, 255;
	add.s32 	%r312, %r309, 256;
	cvt.u64.u32 	%rd375, %r312;
	mul.wide.u32 	%rd376, %r312, 4;
	add.s64 	%rd377, %rd1, %rd376;
	add.s64 	%rd378, %rd2, %rd376;
	add.s64 	%rd379, %rd112, %rd375;
	ld.global.u32 	%r313, [%rd377];
	ld.global.u32 	%r314, [%rd378];
	setp.ne.s32 	%p200, %r313, %r314;
	selp.u16 	%rs267, 1, 0, %p200;
	setp.ne.s16 	%p202, %rs266, 0;
	and.pred  	%p203, %p202, %p200;
	min.s64 	%rd380, %rd379, %rd374;
	setp.eq.s16 	%p204, %rs266, 0;
	selp.b64 	%rd381, %rd379, %rd374, %p204;
	selp.b16 	%rs268, %rs267, %rs265, %p204;
	selp.b64 	%rd382, %rd380, %rd381, %p203;
	selp.b16 	%rs269, 1, %rs268, %p203;
	and.b16  	%rs270, %rs269, 255;
	add.s32 	%r315, %r309, 512;
	cvt.u64.u32 	%rd383, %r315;
	mul.wide.u32 	%rd384, %r315, 4;
	add.s64 	%rd385, %rd1, %rd384;
	add.s64 	%rd386, %rd2, %rd384;
	add.s64 	%rd387, %rd112, %rd383;
	ld.global.u32 	%r316, [%rd385];
	ld.global.u32 	%r317, [%rd386];
	setp.ne.s32 	%p205, %r316, %r317;
	selp.u16 	%rs271, 1, 0, %p205;
	setp.ne.s16 	%p207, %rs270, 0;
	and.pred  	%p208, %p207, %p205;
	min.s64 	%rd388, %rd387, %rd382;
	setp.eq.s16 	%p209, %rs270, 0;
	selp.b64 	%rd389, %rd387, %rd382, %p209;
	selp.b16 	%rs272, %rs271, %rs269, %p209;
	selp.b64 	%rd390, %rd388, %rd389, %p208;
	selp.b16 	%rs273, 1, %rs272, %p208;
	and.b16  	%rs274, %rs273, 255;
	add.s32 	%r318, %r309, 768;
	cvt.u64.u32 	%rd391, %r318;
	mul.wide.u32 	%rd392, %r318, 4;
	add.s64 	%rd393, %rd1, %rd392;
	add.s64 	%rd394, %rd2, %rd392;
	add.s64 	%rd395, %rd112, %rd391;
	ld.global.u32 	%r319, [%rd393];
	ld.global.u32 	%r320, [%rd394];
	setp.ne.s32 	%p210, %r319, %r320;
	selp.u16 	%rs275, 1, 0, %p210;
	setp.ne.s16 	%p212, %rs274, 0;
	and.pred  	%p213, %p212, %p210;
	min.s64 	%rd396, %rd395, %rd390;
	setp.eq.s16 	%p214, %rs274, 0;
	selp.b64 	%rd397, %rd395, %rd390, %p214;
	selp.b16 	%rs276, %rs275, %rs273, %p214;
	selp.b64 	%rd482, %rd396, %rd397, %p213;
	selp.b16 	%rs385, 1, %rs276, %p213;
	add.s32 	%r565, %r565, 1024;
$L__BB7_11:
	and.b32  	%r321, %r10, 3;
	setp.eq.s32 	%p215, %r321, 0;
	@%p215 bra 	$L__BB7_16;
	setp.eq.s32 	%p216, %r321, 1;
	@%p216 bra 	$L__BB7_14;
	add.s32 	%r322, %r4, %r565;
	cvt.u64.u32 	%rd399, %r322;
	mul.wide.u32 	%rd400, %r322, 4;
	add.s64 	%rd401, %rd1, %rd400;
	add.s64 	%rd402, %rd2, %rd400;
	add.s64 	%rd403, %rd112, %rd399;
	ld.global.u32 	%r323, [%rd401];
	ld.global.u32 	%r324, [%rd402];
	setp.ne.s32 	%p217, %r323, %r324;
	selp.u16 	%rs278, 1, 0, %p217;
	and.b16  	%rs279, %rs385, 255;
	setp.ne.s16 	%p219, %rs279, 0;
	and.pred  	%p220, %p219, %p217;
	min.s64 	%rd404, %rd403, %rd482;
	setp.eq.s16 	%p221, %rs279, 0;
	selp.b64 	%rd405, %rd403, %rd482, %p221;
	selp.b16 	%rs280, %rs278, %rs385, %p221;
	selp.b64 	%rd406, %rd404, %rd405, %p220;
	selp.b16 	%rs281, 1, %rs280, %p220;
	and.b16  	%rs282, %rs281, 255;
	add.s32 	%r325, %r322, 256;
	cvt.u64.u32 	%rd407, %r325;
	mul.wide.u32 	%rd408, %r325, 4;
	add.s64 	%rd409, %rd1, %rd408;
	add.s64 	%rd410, %rd2, %rd408;
	add.s64 	%rd411, %rd112, %rd407;
	ld.global.u32 	%r326, [%rd409];
	ld.global.u32 	%r327, [%rd410];
	setp.ne.s32 	%p222, %r326, %r327;
	selp.u16 	%rs283, 1, 0, %p222;
	setp.ne.s16 	%p224, %rs282, 0;
	and.pred  	%p225, %p224, %p222;
	min.s64 	%rd412, %rd411, %rd406;
	setp.eq.s16 	%p226, %rs282, 0;
	selp.b64 	%rd413, %rd411, %rd406, %p226;
	selp.b16 	%rs284, %rs283, %rs281, %p226;
	selp.b64 	%rd482, %rd412, %rd413, %p225;
	selp.b16 	%rs385, 1, %rs284, %p225;
	add.s32 	%r565, %r565, 512;
$L__BB7_14:
	and.b32  	%r328, %r9, 256;
	setp.ne.s32 	%p227, %r328, 0;
	@%p227 bra 	$L__BB7_16;
	add.s32 	%r329, %r4, %r565;
	cvt.u64.u32 	%rd414, %r329;
	mul.wide.u32 	%rd415, %r329, 4;
	add.s64 	%rd416, %rd1, %rd415;
	add.s64 	%rd417, %rd2, %rd415;
	add.s64 	%rd418, %rd112, %rd414;
	ld.global.u32 	%r330, [%rd416];
	ld.global.u32 	%r331, [%rd417];
	setp.ne.s32 	%p228, %r330, %r331;
	selp.u16 	%rs285, 1, 0, %p228;
	and.b16  	%rs286, %rs385, 255;
	setp.ne.s16 	%p230, %rs286, 0;
	and.pred  	%p231, %p230, %p228;
	min.s64 	%rd419, %rd418, %rd482;
	setp.eq.s16 	%p232, %rs286, 0;
	selp.b64 	%rd420, %rd418, %rd482, %p232;
	selp.b16 	%rs287, %rs285, %rs385, %p232;
	selp.b64 	%rd482, %rd419, %rd420, %p231;
	selp.b16 	%rs385, 1, %rs287, %p231;
$L__BB7_16:
	setp.lt.u32 	%p233, %r5, 256;
	@%p233 bra 	$L__BB7_41;
	// begin inline asm
	mov.u32 %r450, %laneid;
	// end inline asm
	cvt.u32.u16 	%r471, %rs385;
	and.b32  	%r452, %r471, 255;
	mov.b32 	%r468, 1;
	mov.b32 	%r469, 31;
	mov.b32 	%r470, -1;
	// begin inline asm
	shfl.sync.down.b32 %r451, %r452, %r468, %r469, %r470;
	// end inline asm
	// begin inline asm
	shfl.sync.down.b32 %r456, %r457, %r468, %r469, %r470;
	// end inline asm
	mov.b64 	{%r462, %r467}, %rd482;
	// begin inline asm
	shfl.sync.down.b32 %r461, %r462, %r468, %r469, %r470;
	// end inline asm
	// begin inline asm
	shfl.sync.down.b32 %r466, %r467, %r468, %r469, %r470;
	// end inline asm
	mov.b64 	%rd18, {%r461, %r466};
	cvt.u16.u32 	%rs15, %r451;
	setp.gt.s32 	%p283, %r450, 30;
	@%p283 bra 	$L__BB7_21;
	and.b16  	%rs329, %rs385, 255;
	setp.eq.s16 	%p284, %rs329, 0;
	and.b16  	%rs330, %rs15, 255;
	setp.eq.s16 	%p285, %rs330, 0;
	or.pred  	%p286, %p284, %p285;
	@%p286 bra 	$L__BB7_20;
	min.s64 	%rd482, %rd18, %rd482;
	mov.b16 	%rs385, 1;
	bra.uni 	$L__BB7_21;
$L__BB7_20:
	setp.eq.s16 	%p287, %rs329, 0;
	selp.b64 	%rd482, %rd18, %rd482, %p287;
	selp.b16 	%rs385, %rs15, %rs385, %p287;
$L__BB7_21:
	cvt.u32.u16 	%r492, %rs385;
	and.b32  	%r473, %r492, 255;
	mov.b32 	%r489, 2;
	mov.b32 	%r490, 31;
	mov.b32 	%r491, -1;
	// begin inline asm
	shfl.sync.down.b32 %r472, %r473, %r489, %r490, %r491;
	// end inline asm
	// begin inline asm
	shfl.sync.down.b32 %r477, %r478, %r489, %r490, %r491;
	// end inline asm
	mov.b64 	{%r483, %r488}, %rd482;
	// begin inline asm
	shfl.sync.down.b32 %r482, %r483, %r489, %r490, %r491;
	// end inline asm
	// begin inline asm
	shfl.sync.down.b32 %r487, %r488, %r489, %r490, %r491;
	// end inline asm
	mov.b64 	%rd22, {%r482, %r487};
	cvt.u16.u32 	%rs18, %r472;
	setp.gt.s32 	%p288, %r450, 29;
	@%p288 bra 	$L__BB7_25;
	and.b16  	%rs333, %rs385, 255;
	setp.eq.s16 	%p289, %rs333, 0;
	and.b16  	%rs334, %rs18, 255;
	setp.eq.s16 	%p290, %rs334, 0;
	or.pred  	%p291, %p289, %p290;
	@%p291 bra 	$L__BB7_24;
	min.s64 	%rd482, %rd22, %rd482;
	mov.b16 	%rs385, 1;
	bra.uni 	$L__BB7_25;
$L__BB7_24:
	setp.eq.s16 	%p292, %rs333, 0;
	selp.b64 	%rd482, %rd22, %rd482, %p292;
	selp.b16 	%rs385, %rs18, %rs385, %p292;
$L__BB7_25:
	cvt.u32.u16 	%r513, %rs385;
	and.b32  	%r494, %r513, 255;
	mov.b32 	%r510, 4;
	mov.b32 	%r511, 31;
	mov.b32 	%r512, -1;
	// begin inline asm
	shfl.sync.down.b32 %r493, %r494, %r510, %r511, %r512;
	// end inline asm
	// begin inline asm
	shfl.sync.down.b32 %r498, %r499, %r510, %r511, %r512;
	// end inline asm
	mov.b64 	{%r504, %r509}, %rd482;
	// begin inline asm
	shfl.sync.down.b32 %r503, %r504, %r510, %r511, %r512;
	// end inline asm
	// begin inline asm
	shfl.sync.down.b32 %r508, %r509, %r510, %r511, %r512;
	// end inline asm
	mov.b64 	%rd26, {%r503, %r508};
	cvt.u16.u32 	%rs21, %r493;
	setp.gt.s32 	%p293, %r450, 27;
	@%p293 bra 	$L__BB7_29;
	and.b16  	%rs337, %rs385, 255;
	setp.eq.s16 	%p294, %rs337, 0;
	and.b16  	%rs338, %rs21, 255;
	setp.eq.s16 	%p295, %rs338, 0;
	or.pred  	%p296, %p294, %p295;
	@%p296 bra 	$L__BB7_28;
	min.s64 	%rd482, %rd26, %rd482;
	mov.b16 	%rs385, 1;
	bra.uni 	$L__BB7_29;
$L__BB7_28:
	setp.eq.s16 	%p297, %rs337, 0;
	selp.b16 	%rs385, %rs21, %rs385, %p297;
	selp.b64 	%rd482, %rd26, %rd482, %p297;
$L__BB7_29:
	cvt.u32.u16 	%r534, %rs385;
	and.b32  	%r515, %r534, 255;
	mov.b32 	%r531, 8;
	mov.b32 	%r532, 31;
	mov.b32 	%r533, -1;
	// begin inline asm
	shfl.sync.down.b32 %r514, %r515, %r531, %r532, %r533;
	// end inline asm
	// begin inline asm
	shfl.sync.down.b32 %r519, %r520, %r531, %r532, %r533;
	// end inline asm
	mov.b64 	{%r525, %r530}, %rd482;
	// begin inline asm
	shfl.sync.down.b32 %r524, %r525, %r531, %r532, %r533;
	// end inline asm
	// begin inline asm
	shfl.sync.down.b32 %r529, %r530, %r531, %r532, %r533;
	// end inline asm
	mov.b64 	%rd30, {%r524, %r529};
	cvt.u16.u32 	%rs24, %r514;
	setp.gt.s32 	%p298, %r450, 23;
	@%p298 bra 	$L__BB7_33;
	and.b16  	%rs341, %rs385, 255;
	setp.eq.s16 	%p299, %rs341, 0;
	and.b16  	%rs342, %rs24, 255;
	setp.eq.s16 	%p300, %rs342, 0;
	or.pred  	%p301, %p299, %p300;
	@%p301 bra 	$L__BB7_32;
	min.s64 	%rd482, %rd30, %rd482;
	mov.b16 	%rs385, 1;
	bra.uni 	$L__BB7_33;
$L__BB7_32:
	setp.eq.s16 	%p302, %rs341, 0;
	selp.b16 	%rs385, %rs24, %rs385, %p302;
	selp.b64 	%rd482, %rd30, %rd482, %p302;
$L__BB7_33:
	cvt.u32.u16 	%r555, %rs385;
	and.b32  	%r536, %r555, 255;
	mov.b32 	%r552, 16;
	mov.b32 	%r553, 31;
	mov.b32 	%r554, -1;
	// begin inline asm
	shfl.sync.down.b32 %r535, %r536, %r552, %r553, %r554;
	// end inline asm
	// begin inline asm
	shfl.sync.down.b32 %r540, %r541, %r552, %r553, %r554;
	// end inline asm
	mov.b64 	{%r546, %r551}, %rd482;
	// begin inline asm
	shfl.sync.down.b32 %r545, %r546, %r552, %r553, %r554;
	// end inline asm
	// begin inline asm
	shfl.sync.down.b32 %r550, %r551, %r552, %r553, %r554;
	// end inline asm
	mov.b64 	%rd34, {%r545, %r550};
	cvt.u16.u32 	%rs27, %r535;
	setp.gt.s32 	%p303, %r450, 15;
	@%p303 bra 	$L__BB7_37;
	and.b16  	%rs345, %rs385, 255;
	setp.eq.s16 	%p304, %rs345, 0;
	and.b16  	%rs346, %rs27, 255;
	setp.eq.s16 	%p305, %rs346, 0;
	or.pred  	%p306, %p304, %p305;
	@%p306 bra 	$L__BB7_36;
	min.s64 	%rd482, %rd34, %rd482;
	mov.b16 	%rs385, 1;
	bra.uni 	$L__BB7_37;
$L__BB7_36:
	setp.eq.s16 	%p307, %rs345, 0;
	selp.b16 	%rs385, %rs27, %rs385, %p307;
	selp.b64 	%rd482, %rd34, %rd482, %p307;
$L__BB7_37:
	setp.ne.s32 	%p308, %r450, 0;
	@%p308 bra 	$L__BB7_39;
	shr.u32 	%r556, %r6, 1;
	and.b32  	%r557, %r556, 496;
	mov.u32 	%r558, _ZZN3cub18CUB_300001_SM_10006detail6reduce18DeviceReduceKernelINS2_10policy_hubIN4cuda3std3__45tupleIJblEEEjN6thrust24THRUST_300001_SM_1000_NS8cuda_cub9__find_if7functorIS9_EEE10Policy1000ENSB_12zip_iteratorINS8_IJNSD_26transform_input_iterator_tIbNSC_6detail35transform_pair_of_input_iterators_tIbNSB_6detail15normal_iteratorINSB_10device_ptrIjEEEESQ_NS7_8equal_toIjEEEENS7_10__not_fn_tINS7_10__identityEEEEENSB_17counting_iteratorIlNSB_11use_defaultESZ_SZ_EEEEEEEjSF_S9_SV_EEvT0_PT3_T1_NS0_13GridEvenShareIS16_EET2_T4_E12temp_storage;
	add.s32 	%r559, %r558, %r557;
	st.shared.u8 	[%r559+8], %rs385;
	st.shared.u64 	[%r559+16], %rd482;
$L__BB7_39:
	bar.sync 	0;
	setp.ne.s32 	%p309, %r6, 0;
	@%p309 bra 	$L__BB7_119;
	ld.shared.u8 	%rs349, [_ZZN3cub18CUB_300001_SM_10006detail6reduce18DeviceReduceKernelINS2_10policy_hubIN4cuda3std3__45tupleIJblEEEjN6thrust24THRUST_300001_SM_1000_NS8cuda_cub9__find_if7functorIS9_EEE10Policy1000ENSB_12zip_iteratorINS8_IJNSD_26transform_input_iterator_tIbNSC_6detail35transform_pair_of_input_iterators_tIbNSB_6detail15normal_iteratorINSB_10device_ptrIjEEEESQ_NS7_8equal_toIjEEEENS7_10__not_fn_tINS7_10__identityEEEEENSB_17counting_iteratorIlNSB_11use_defaultESZ_SZ_EEEEEEEjSF_S9_SV_EEvT0_PT3_T1_NS0_13GridEvenShareIS16_EET2_T4_E12temp_storage+24];
	ld.shared.u64 	%rd442, [_ZZN3cub18CUB_300001_SM_10006detail6reduce18DeviceReduceKernelINS2_10policy_hubIN4cuda3std3__45tupleIJblEEEjN6thrust24THRUST_300001_SM_1000_NS8cuda_cub9__find_if7functorIS9_EEE10Policy1000ENSB_12zip_iteratorINS8_IJNSD_26transform_input_iterator_tIbNSC_6detail35transform_pair_of_input_iterators_tIbNSB_6detail15normal_iteratorINSB_10device_ptrIjEEEESQ_NS7_8equal_toIjEEEENS7_10__not_fn_tINS7_10__identityEEEEENSB_17counting_iteratorIlNSB_11use_defaultESZ_SZ_EEEEEEEjSF_S9_SV_EEvT0_PT3_T1_NS0_13GridEvenShareIS16_EET2_T4_E12temp_storage+32];
	and.b16  	%rs350, %rs385, 255;
	setp.eq.s16 	%p310, %rs350, 0;
	setp.eq.s16 	%p311, %rs349, 0;
	min.s64 	%rd443, %rd442, %rd482;
	selp.b16 	%rs351, %rs385, 1, %p311;
	selp.b16 	%rs352, %rs349, %rs351, %p310;
	and.b16  	%rs353, %rs352, 255;
	selp.b64 	%rd444, %rd482, %rd443, %p311;
	selp.b64 	%rd445, %rd442, %rd444, %p310;
	ld.shared.u8 	%rs354, [_ZZN3cub18CUB_300001_SM_10006detail6reduce18DeviceReduceKernelINS2_10policy_hubIN4cuda3std3__45tupleIJblEEEjN6thrust24THRUST_300001_SM_1000_NS8cuda_cub9__find_if7functorIS9_EEE10Policy1000ENSB_12zip_iteratorINS8_IJNSD_26transform_input_iterator_tIbNSC_6detail35transform_pair_of_input_iterators_tIbNSB_6detail15normal_iteratorINSB_10device_ptrIjEEEESQ_NS7_8equal_toIjEEEENS7_10__not_fn_tINS7_10__identityEEEEENSB_17counting_iteratorIlNSB_11use_defaultESZ_SZ_EEEEEEEjSF_S9_SV_EEvT0_PT3_T1_NS0_13GridEvenShareIS16_EET2_T4_E12temp_storage+40];
	ld.shared.u64 	%rd446, [_ZZN3cub18CUB_300001_SM_10006detail6reduce18DeviceReduceKernelINS2_10policy_hubIN4cuda3std3__45tupleIJblEEEjN6thrust24THRUST_300001_SM_1000_NS8cuda_cub9__find_if7functorIS9_EEE10Policy1000ENSB_12zip_iteratorINS8_IJNSD_26transform_input_iterator_tIbNSC_6detail35transform_pair_of_input_iterators_tIbNSB_6detail15normal_iteratorINSB_10device_ptrIjEEEESQ_NS7_8equal_toIjEEEENS7_10__not_fn_tINS7_10__identityEEEEENSB_17counting_iteratorIlNSB_11use_defaultESZ_SZ_EEEEEEEjSF_S9_SV_EEvT0_PT3_T1_NS0_13GridEvenShareIS16_EET2_T4_E12temp_storage+48];
	setp.eq.s16 	%p312, %rs353, 0;
	setp.eq.s16 	%p313, %rs354, 0;
	min.s64 	%rd447, %rd446, %rd445;
	selp.b16 	%rs355, %rs352, 1, %p313;
	selp.b16 	%rs356, %rs354, %rs355, %p312;
	and.b16  	%rs357, %rs356, 255;
	selp.b64 	%rd448, %rd445, %rd447, %p313;
	selp.b64 	%rd449, %rd446, %rd448, %p312;
	ld.shared.u8 	%rs358, [_ZZN3cub18CUB_300001_SM_10006detail6reduce18DeviceReduceKernelINS2_10policy_hubIN4cuda3std3__45tupleIJblEEEjN6thrust24THRUST_300001_SM_1000_NS8cuda_cub9__find_if7functorIS9_EEE10Policy1000ENSB_12zip_iteratorINS8_IJNSD_26transform_input_iterator_tIbNSC_6detail35transform_pair_of_input_iterators_tIbNSB_6detail15normal_iteratorINSB_10device_ptrIjEEEESQ_NS7_8equal_toIjEEEENS7_10__not_fn_tINS7_10__identityEEEEENSB_17counting_iteratorIlNSB_11use_defaultESZ_SZ_EEEEEEEjSF_S9_SV_EEvT0_PT3_T1_NS0_13GridEvenShareIS16_EET2_T4_E12temp_storage+56];
	ld.shared.u64 	%rd450, [_ZZN3cub18CUB_300001_SM_10006detail6reduce18DeviceReduceKernelINS2_10policy_hubIN4cuda3std3__45tupleIJblEEEjN6thrust24THRUST_300001_SM_1000_NS8cuda_cub9__find_if7functorIS9_EEE10Policy1000ENSB_12zip_iteratorINS8_IJNSD_26transform_input_iterator_tIbNSC_6detail35transform_pair_of_input_iterators_tIbNSB_6detail15normal_iteratorINSB_10device_ptrIjEEEESQ_NS7_8equal_toIjEEEENS7_10__not_fn_tINS7_10__identityEEEEENSB_17counting_iteratorIlNSB_11use_defaultESZ_SZ_EEEEEEEjSF_S9_SV_EEvT0_PT3_T1_NS0_13GridEvenShareIS16_EET2_T4_E12temp_storage+64];
	setp.eq.s16 	%p314, %rs357, 0;
	setp.eq.s16 	%p315, %rs358, 0;
	min.s64 	%rd451, %rd450, %rd449;
	selp.b16 	%rs359, %rs356, 1, %p315;
	selp.b16 	%rs360, %rs358, %rs359, %p314;
	and.b16  	%rs361, %rs360, 255;
	selp.b64 	%rd452, %rd449, %rd451, %p315;
	selp.b64 	%rd453, %rd450, %rd452, %p314;
	ld.shared.u8 	%rs362, [_ZZN3cub18CUB_300001_SM_10006detail6reduce18DeviceReduceKernelINS2_10policy_hubIN4cuda3std3__45tupleIJblEEEjN6thrust24THRUST_300001_SM_1000_NS8cuda_cub9__find_if7functorIS9_EEE10Policy1000ENSB_12zip_iteratorINS8_IJNSD_26transform_input_iterator_tIbNSC_6detail35transform_pair_of_input_iterators_tIbNSB_6detail15normal_iteratorINSB_10device_ptrIjEEEESQ_NS7_8equal_toIjEEEENS7_10__not_fn_tINS7_10__identityEEEEENSB_17counting_iteratorIlNSB_11use_defaultESZ_SZ_EEEEEEEjSF_S9_SV_EEvT0_PT3_T1_NS0_13GridEvenShareIS16_EET2_T4_E12temp_storage+72];
	ld.shared.u64 	%rd454, [_ZZN3cub18CUB_300001_SM_10006detail6reduce18DeviceReduceKernelINS2_10policy_hubIN4cuda3std3__45tupleIJblEEEjN6thrust24THRUST_300001_SM_1000_NS8cuda_cub9__find_if7functorIS9_EEE10Policy1000ENSB_12zip_iteratorINS8_IJNSD_26transform_input_iterator_tIbNSC_6detail35transform_pair_of_input_iterators_tIbNSB_6detail15normal_iteratorINSB_10device_ptrIjEEEESQ_NS7_8equal_toIjEEEENS7_10__not_fn_tINS7_10__identityEEEEENSB_17counting_iteratorIlNSB_11use_defaultESZ_SZ_EEEEEEEjSF_S9_SV_EEvT0_PT3_T1_NS0_13GridEvenShareIS16_EET2_T4_E12temp_storage+80];
	setp.eq.s16 	%p316, %rs361, 0;
	setp.eq.s16 	%p317, %rs362, 0;
	min.s64 	%rd455, %rd454, %rd453;
	selp.b16 	%rs363, %rs360, 1, %p317;
	selp.b16 	%rs364, %rs362, %rs363, %p316;
	and.b16  	%rs365, %rs364, 255;
	selp.b64 	%rd456, %rd453, %rd455, %p317;
	selp.b64 	%rd457, %rd454, %rd456, %p316;
	ld.shared.u8 	%rs366, [_ZZN3cub18CUB_300001_SM_10006detail6reduce18DeviceReduceKernelINS2_10policy_hubIN4cuda3std3__45tupleIJblEEEjN6thrust24THRUST_300001_SM_1000_NS8cuda_cub9__find_if7functorIS9_EEE10Policy1000ENSB_12zip_iteratorINS8_IJNSD_26transform_input_iterator_tIbNSC_6detail35transform_pair_of_input_iterators_tIbNSB_6detail15normal_iteratorINSB_10device_ptrIjEEEESQ_NS7_8equal_toIjEEEENS7_10__not_fn_tINS7_10__identityEEEEENSB_17counting_iteratorIlNSB_11use_defaultESZ_SZ_EEEEEEEjSF_S9_SV_EEvT0_PT3_T1_NS0_13GridEvenShareIS16_EET2_T4_E12temp_storage+88];
	ld.shared.u64 	%rd458, [_ZZN3cub18CUB_300001_SM_10006detail6reduce18DeviceReduceKernelINS2_10policy_hubIN4cuda3std3__45tupleIJblEEEjN6thrust24THRUST_300001_SM_1000_NS8cuda_cub9__find_if7functorIS9_EEE10Policy1000ENSB_12zip_iteratorINS8_IJNSD_26transform_input_iterator_tIbNSC_6detail35transform_pair_of_input_iterators_tIbNSB_6detail15normal_iteratorINSB_10device_ptrIjEEEESQ_NS7_8equal_toIjEEEENS7_10__not_fn_tINS7_10__identityEEEEENSB_17counting_iteratorIlNSB_11use_defaultESZ_SZ_EEEEEEEjSF_S9_SV_EEvT0_PT3_T1_NS0_13GridEvenShareIS16_EET2_T4_E12temp_storage+96];
	setp.eq.s16 	%p318, %rs365, 0;
	setp.eq.s16 	%p319, %rs366, 0;
	min.s64 	%rd459, %rd458, %rd457;
	selp.b16 	%rs367, %rs364, 1, %p319;
	selp.b16 	%rs368, %rs366, %rs367, %p318;
	and.b16  	%rs369, %rs368, 255;
	selp.b64 	%rd460, %rd457, %rd459, %p319;
	selp.b64 	%rd461, %rd458, %rd460, %p318;
	ld.shared.u8 	%rs370, [_ZZN3cub18CUB_300001_SM_10006detail6reduce18DeviceReduceKernelINS2_10policy_hubIN4cuda3std3__45tupleIJblEEEjN6thrust24THRUST_300001_SM_1000_NS8cuda_cub9__find_if7functorIS9_EEE10Policy1000ENSB_12zip_iteratorINS8_IJNSD_26transform_input_iterator_tIbNSC_6detail35transform_pair_of_input_iterators_tIbNSB_6detail15normal_iteratorINSB_10device_ptrIjEEEESQ_NS7_8equal_toIjEEEENS7_10__not_fn_tINS7_10__identityEEEEENSB_17counting_iteratorIlNSB_11use_defaultESZ_SZ_EEEEEEEjSF_S9_SV_EEvT0_PT3_T1_NS0_13GridEvenShareIS16_EET2_T4_E12temp_storage+104];
	ld.shared.u64 	%rd462, [_ZZN3cub18CUB_300001_SM_10006detail6reduce18DeviceReduceKernelINS2_10policy_hubIN4cuda3std3__45tupleIJblEEEjN6thrust24THRUST_300001_SM_1000_NS8cuda_cub9__find_if7functorIS9_EEE10Policy1000ENSB_12zip_iteratorINS8_IJNSD_26transform_input_iterator_tIbNSC_6detail35transform_pair_of_input_iterators_tIbNSB_6detail15normal_iteratorINSB_10device_ptrIjEEEESQ_NS7_8equal_toIjEEEENS7_10__not_fn_tINS7_10__identityEEEEENSB_17counting_iteratorIlNSB_11use_defaultESZ_SZ_EEEEEEEjSF_S9_SV_EEvT0_PT3_T1_NS0_13GridEvenShareIS16_EET2_T4_E12temp_storage+112];
	setp.eq.s16 	%p320, %rs369, 0;
	setp.eq.s16 	%p321, %rs370, 0;
	min.s64 	%rd463, %rd462, %rd461;
	selp.b16 	%rs371, %rs368, 1, %p321;
	selp.b16 	%rs372, %rs370, %rs371, %p320;
	and.b16  	%rs373, %rs372, 255;
	selp.b64 	%rd464, %rd461, %rd463, %p321;
	selp.b64 	%rd465, %rd462, %rd464, %p320;
	ld.shared.u8 	%rs374, [_ZZN3cub18CUB_300001_SM_10006detail6reduce18DeviceReduceKernelINS2_10policy_hubIN4cuda3std3__45tupleIJblEEEjN6thrust24THRUST_300001_SM_1000_NS8cuda_cub9__find_if7functorIS9_EEE10Policy1000ENSB_12zip_iteratorINS8_IJNSD_26transform_input_iterator_tIbNSC_6detail35transform_pair_of_input_iterators_tIbNSB_6detail15normal_iteratorINSB_10device_ptrIjEEEESQ_NS7_8equal_toIjEEEENS7_10__not_fn_tINS7_10__identityEEEEENSB_17counting_iteratorIlNSB_11use_defaultESZ_SZ_EEEEEEEjSF_S9_SV_EEvT0_PT3_T1_NS0_13GridEvenShareIS16_EET2_T4_E12temp_storage+120];
	ld.shared.u64 	%rd466, [_ZZN3cub18CUB_300001_SM_10006detail6reduce18DeviceReduceKernelINS2_10policy_hubIN4cuda3std3__45tupleIJblEEEjN6thrust24THRUST_300001_SM_1000_NS8cuda_cub9__find_if7functorIS9_EEE10Policy1000ENSB_12zip_iteratorINS8_IJNSD_26transform_input_iterator_tIbNSC_6detail35transform_pair_of_input_iterators_tIbNSB_6detail15normal_iteratorINSB_10device_ptrIjEEEESQ_NS7_8equal_toIjEEEENS7_10__not_fn_tINS7_10__identityEEEEENSB_17counting_iteratorIlNSB_11use_defaultESZ_SZ_EEEEEEEjSF_S9_SV_EEvT0_PT3_T1_NS0_13GridEvenShareIS16_EET2_T4_E12temp_storage+128];
	setp.eq.s16 	%p322, %rs373, 0;
	setp.eq.s16 	%p323, %rs374, 0;
	min.s64 	%rd467, %rd466, %rd465;
	selp.b16 	%rs375, %rs372, 1, %p323;
	selp.b16 	%rs385, %rs374, %rs375, %p322;
	selp.b64 	%rd468, %rd465, %rd467, %p323;
	selp.b64 	%rd482, %rd466, %rd468, %p322;
	bra.uni 	$L__BB7_119;
$L__BB7_41:
	// begin inline asm
	mov.u32 %r332, %laneid;
	// end inline asm
	and.b32  	%r353, %r6, 992;
	add.s32 	%r354, %r353, 32;
	setp.gt.u32 	%p234, %r354, %r5;
	not.b32 	%r355, %r353;
	add.s32 	%r356, %r5, %r355;
	selp.b32 	%r351, %r356, 31, %p234;
	cvt.u32.u16 	%r357, %rs385;
	and.b32  	%r334, %r357, 255;
	mov.b32 	%r350, 1;
	mov.b32 	%r352, -1;
	// begin inline asm
	shfl.sync.down.b32 %r333, %r334, %r350, %r351, %r352;
	// end inline asm
	// begin inline asm
	shfl.sync.down.b32 %r338, %r339, %r350, %r351, %r352;
	// end inline asm
	mov.b64 	{%r344, %r349}, %rd482;
	// begin inline asm
	shfl.sync.down.b32 %r343, %r344, %r350, %r351, %r352;
	// end inline asm
	// begin inline asm
	shfl.sync.down.b32 %r348, %r349, %r350, %r351, %r352;
	// end inline asm
	mov.b64 	%rd39, {%r343, %r348};
	cvt.u16.u32 	%rs31, %r333;
	setp.ge.s32 	%p235, %r332, %r351;
	@%p235 bra 	$L__BB7_45;
	and.b16  	%rs288, %rs385, 255;
	setp.eq.s16 	%p236, %rs288, 0;
	and.b16  	%rs289, %rs31, 255;
	setp.eq.s16 	%p237, %rs289, 0;
	or.pred  	%p238, %p236, %p237;
	@%p238 bra 	$L__BB7_44;
	min.s64 	%rd482, %rd39, %rd482;
	mov.b16 	%rs385, 1;
	bra.uni 	$L__BB7_45;
$L__BB7_44:
	setp.eq.s16 	%p239, %rs288, 0;
	selp.b16 	%rs385, %rs31, %rs385, %p239;
	selp.b64 	%rd482, %rd39, %rd482, %p239;
$L__BB7_45:
	cvt.u32.u16 	%r378, %rs385;
	and.b32  	%r359, %r378, 255;
	mov.b32 	%r375, 2;
	mov.b32 	%r377, -1;
	// begin inline asm
	shfl.sync.down.b32 %r358, %r359, %r375, %r351, %r377;
	// end inline asm
	// begin inline asm
	shfl.sync.down.b32 %r363, %r364, %r375, %r351, %r377;
	// end inline asm
	mov.b64 	{%r369, %r374}, %rd482;
	// begin inline asm
	shfl.sync.down.b32 %r368, %r369, %r375, %r351, %r377;
	// end inline asm
	// begin inline asm
	shfl.sync.down.b32 %r373, %r374, %r375, %r351, %r377;
	// end inline asm
	mov.b64 	%rd43, {%r368, %r373};
	cvt.u16.u32 	%rs34, %r358;
	add.s32 	%r379, %r332, 2;
	setp.gt.s32 	%p240, %r379, %r351;
	@%p240 bra 	$L__BB7_49;
	and.b16  	%rs292, %rs385, 255;
	setp.eq.s16 	%p241, %rs292, 0;
	and.b16  	%rs293, %rs34, 255;
	setp.eq.s16 	%p242, %rs293, 0;
	or.pred  	%p243, %p241, %p242;
	@%p243 bra 	$L__BB7_48;
	min.s64 	%rd482, %rd43, %rd482;
	mov.b16 	%rs385, 1;
	bra.uni 	$L__BB7_49;
$L__BB7_48:
	setp.eq.s16 	%p244, %rs292, 0;
	selp.b16 	%rs385, %rs34, %rs385, %p244;
	selp.b64 	%rd482, %rd43, %rd482, %p244;
$L__BB7_49:
	cvt.u32.u16 	%r400, %rs385;
	and.b32  	%r381, %r400, 255;
	mov.b32 	%r397, 4;
	mov.b32 	%r399, -1;
	// begin inline asm
	shfl.sync.down.b32 %r380, %r381, %r397, %r351, %r399;
	// end inline asm
	// begin inline asm
	shfl.sync.down.b32 %r385, %r386, %r397, %r351, %r399;
	// end inline asm
	mov.b64 	{%r391, %r396}, %rd482;
	// begin inline asm
	shfl.sync.down.b32 %r390, %r391, %r397, %r351, %r399;
	// end inline asm
	// begin inline asm
	shfl.sync.down.b32 %r395, %r396, %r397, %r351, %r399;
	// end inline asm
	mov.b64 	%rd47, {%r390, %r395};
	cvt.u16.u32 	%rs37, %r380;
	add.s32 	%r401, %r332, 4;
	setp.gt.s32 	%p245, %r401, %r351;
	@%p245 bra 	$L__BB7_53;
	and.b16  	%rs296, %rs385, 255;
	setp.eq.s16 	%p246, %rs296, 0;
	and.b16  	%rs297, %rs37, 255;
	setp.eq.s16 	%p247, %rs297, 0;
	or.pred  	%p248, %p246, %p247;
	@%p248 bra 	$L__BB7_52;
	min.s64 	%rd482, %rd47, %rd482;
	mov.b16 	%rs385, 1;
	bra.uni 	$L__BB7_53;
$L__BB7_52:
	setp.eq.s16 	%p249, %rs296, 0;
	selp.b16 	%rs385, %rs37, %rs385, %p249;
	selp.b64 	%rd482, %rd47, %rd482, %p249;
$L__BB7_53:
	cvt.u32.u16 	%r422, %rs385;
	and.b32  	%r403, %r422, 255;
	mov.b32 	%r419, 8;
	mov.b32 	%r421, -1;
	// begin inline asm
	shfl.sync.down.b32 %r402, %r403, %r419, %r351, %r421;
	// end inline asm
	// begin inline asm
	shfl.sync.down.b32 %r407, %r408, %r419, %r351, %r421;
	// end inline asm
	mov.b64 	{%r413, %r418}, %rd482;
	// begin inline asm
	shfl.sync.down.b32 %r412, %r413, %r419, %r351, %r421;
	// end inline asm
	// begin inline asm
	shfl.sync.down.b32 %r417, %r418, %r419, %r351, %r421;
	// end inline asm
	mov.b64 	%rd51, {%r412, %r417};
	cvt.u16.u32 	%rs40, %r402;
	add.s32 	%r423, %r332, 8;
	setp.gt.s32 	%p250, %r423, %r351;
	@%p250 bra 	$L__BB7_57;
	and.b16  	%rs300, %rs385, 255;
	setp.eq.s16 	%p251, %rs300, 0;
	and.b16  	%rs301, %rs40, 255;
	setp.eq.s16 	%p252, %rs301, 0;
	or.pred  	%p253, %p251, %p252;
	@%p253 bra 	$L__BB7_56;
	min.s64 	%rd482, %rd51, %rd482;
	mov.b16 	%rs385, 1;
	bra.uni 	$L__BB7_57;
$L__BB7_56:
	setp.eq.s16 	%p254, %rs300, 0;
	selp.b16 	%rs385, %rs40, %rs385, %p254;
	selp.b64 	%rd482, %rd51, %rd482, %p254;
$L__BB7_57:
	cvt.u32.u16 	%r444, %rs385;
	and.b32  	%r425, %r444, 255;
	mov.b32 	%r441, 16;
	mov.b32 	%r443, -1;
	// begin inline asm
	shfl.sync.down.b32 %r424, %r425, %r441, %r351, %r443;
	// end inline asm
	// begin inline asm
	shfl.sync.down.b32 %r429, %r430, %r441, %r351, %r443;
	// end inline asm
	mov.b64 	{%r435, %r440}, %rd482;
	// begin inline asm
	shfl.sync.down.b32 %r434, %r435, %r441, %r351, %r443;
	// end inline asm
	// begin inline asm
	shfl.sync.down.b32 %r439, %r440, %r441, %r351, %r443;
	// end inline asm
	mov.b64 	%rd55, {%r434, %r439};
	cvt.u16.u32 	%rs43, %r424;
	add.s32 	%r445, %r332, 16;
	setp.gt.s32 	%p255, %r445, %r351;
	@%p255 bra 	$L__BB7_61;
	and.b16  	%rs304, %rs385, 255;
	setp.eq.s16 	%p256, %rs304, 0;
	and.b16  	%rs305, %rs43, 255;
	setp.eq.s16 	%p257, %rs305, 0;
	or.pred  	%p258, %p256, %p257;
	@%p258 bra 	$L__BB7_60;
	min.s64 	%rd482, %rd55, %rd482;
	mov.b16 	%rs385, 1;
	bra.uni 	$L__BB7_61;
$L__BB7_60:
	setp.eq.s16 	%p259, %rs304, 0;
	selp.b16 	%rs385, %rs43, %rs385, %p259;
	selp.b64 	%rd482, %rd55, %rd482, %p259;
$L__BB7_61:
	setp.ne.s32 	%p260, %r332, 0;
	@%p260 bra 	$L__BB7_63;
	shr.u32 	%r446, %r6, 1;
	and.b32  	%r447, %r446, 496;
	mov.u32 	%r448, _ZZN3cub18CUB_300001_SM_10006detail6reduce18DeviceReduceKernelINS2_10policy_hubIN4cuda3std3__45tupleIJblEEEjN6thrust24THRUST_300001_SM_1000_NS8cuda_cub9__find_if7functorIS9_EEE10Policy1000ENSB_12zip_iteratorINS8_IJNSD_26transform_input_iterator_tIbNSC_6detail35transform_pair_of_input_iterators_tIbNSB_6detail15normal_iteratorINSB_10device_ptrIjEEEESQ_NS7_8equal_toIjEEEENS7_10__not_fn_tINS7_10__identityEEEEENSB_17counting_iteratorIlNSB_11use_defaultESZ_SZ_EEEEEEEjSF_S9_SV_EEvT0_PT3_T1_NS0_13GridEvenShareIS16_EET2_T4_E12temp_storage;
	add.s32 	%r449, %r448, %r447;
	st.shared.u8 	[%r449+8], %rs385;
	st.shared.u64 	[%r449+16], %rd482;
$L__BB7_63:
	bar.sync 	0;
	setp.ne.s32 	%p261, %r6, 0;
	@%p261 bra 	$L__BB7_119;
	setp.lt.u32 	%p262, %r5, 33;
	@%p262 bra 	$L__BB7_66;
	ld.shared.u8 	%rs308, [_ZZN3cub18CUB_300001_SM_10006detail6reduce18DeviceReduceKernelINS2_10policy_hubIN4cuda3std3__45tupleIJblEEEjN6thrust24THRUST_300001_SM_1000_NS8cuda_cub9__find_if7functorIS9_EEE10Policy1000ENSB_12zip_iteratorINS8_IJNSD_26transform_input_iterator_tIbNSC_6detail35transform_pair_of_input_iterators_tIbNSB_6detail15normal_iteratorINSB_10device_ptrIjEEEESQ_NS7_8equal_toIjEEEENS7_10__not_fn_tINS7_10__identityEEEEENSB_17counting_iteratorIlNSB_11use_defaultESZ_SZ_EEEEEEEjSF_S9_SV_EEvT0_PT3_T1_NS0_13GridEvenShareIS16_EET2_T4_E12temp_storage+24];
	ld.shared.u64 	%rd421, [_ZZN3cub18CUB_300001_SM_10006detail6reduce18DeviceReduceKernelINS2_10policy_hubIN4cuda3std3__45tupleIJblEEEjN6thrust24THRUST_300001_SM_1000_NS8cuda_cub9__find_if7functorIS9_EEE10Policy1000ENSB_12zip_iteratorINS8_IJNSD_26transform_input_iterator_tIbNSC_6detail35transform_pair_of_input_iterators_tIbNSB_6detail15normal_iteratorINSB_10device_ptrIjEEEESQ_NS7_8equal_toIjEEEENS7_10__not_fn_tINS7_10__identityEEEEENSB_17counting_iteratorIlNSB_11use_defaultESZ_SZ_EEEEEEEjSF_S9_SV_EEvT0_PT3_T1_NS0_13GridEvenShareIS16_EET2_T4_E12temp_storage+32];
	and.b16  	%rs309, %rs385, 255;
	setp.eq.s16 	%p263, %rs309, 0;
	setp.eq.s16 	%p264, %rs308, 0;
	min.s64 	%rd422, %rd421, %rd482;
	selp.b16 	%rs310, %rs385, 1, %p264;
	selp.b16 	%rs385, %rs308, %rs310, %p263;
	selp.b64 	%rd423, %rd482, %rd422, %p264;
	selp.b64 	%rd482, %rd421, %rd423, %p263;
$L__BB7_66:
	setp.lt.u32 	%p265, %r5, 65;
	@%p265 bra 	$L__BB7_68;
	ld.shared.u8 	%rs311, [_ZZN3cub18CUB_300001_SM_10006detail6reduce18DeviceReduceKernelINS2_10policy_hubIN4cuda3std3__45tupleIJblEEEjN6thrust24THRUST_300001_SM_1000_NS8cuda_cub9__find_if7functorIS9_EEE10Policy1000ENSB_12zip_iteratorINS8_IJNSD_26transform_input_iterator_tIbNSC_6detail35transform_pair_of_input_iterators_tIbNSB_6detail15normal_iteratorINSB_10device_ptrIjEEEESQ_NS7_8equal_toIjEEEENS7_10__not_fn_tINS7_10__identityEEEEENSB_17counting_iteratorIlNSB_11use_defaultESZ_SZ_EEEEEEEjSF_S9_SV_EEvT0_PT3_T1_NS0_13GridEvenShareIS16_EET2_T4_E12temp_storage+40];
	ld.shared.u64 	%rd424, [_ZZN3cub18CUB_300001_SM_10006detail6reduce18DeviceReduceKernelINS2_10policy_hubIN4cuda3std3__45tupleIJblEEEjN6thrust24THRUST_300001_SM_1000_NS8cuda_cub9__find_if7functorIS9_EEE10Policy1000ENSB_12zip_iteratorINS8_IJNSD_26transform_input_iterator_tIbNSC_6detail35transform_pair_of_input_iterators_tIbNSB_6detail15normal_iteratorINSB_10device_ptrIjEEEESQ_NS7_8equal_toIjEEEENS7_10__not_fn_tINS7_10__identityEEEEENSB_17counting_iteratorIlNSB_11use_defaultESZ_SZ_EEEEEEEjSF_S9_SV_EEvT0_PT3_T1_NS0_13GridEvenShareIS16_EET2_T4_E12temp_storage+48];
	and.b16  	%rs312, %rs385, 255;
	setp.eq.s16 	%p266, %rs312, 0;
	setp.eq.s16 	%p267, %rs311, 0;
	min.s64 	%rd425, %rd424, %rd482;
	selp.b16 	%rs313, %rs385, 1, %p267;
	selp.b16 	%rs385, %rs311, %rs313, %p266;
	selp.b64 	%rd426, %rd482, %rd425, %p267;
	selp.b64 	%rd482, %rd424, %rd426, %p266;
$L__BB7_68:
	setp.lt.u32 	%p268, %r5, 97;
	@%p268 bra 	$L__BB7_70;
	ld.shared.u8 	%rs314, [_ZZN3cub18CUB_300001_SM_10006detail6reduce18DeviceReduceKernelINS2_10policy_hubIN4cuda3std3__45tupleIJblEEEjN6thrust24THRUST_300001_SM_1000_NS8cuda_cub9__find_if7functorIS9_EEE10Policy1000ENSB_12zip_iteratorINS8_IJNSD_26transform_input_iterator_tIbNSC_6detail35transform_pair_of_input_iterators_tIbNSB_6detail15normal_iteratorINSB_10device_ptrIjEEEESQ_NS7_8equal_toIjEEEENS7_10__not_fn_tINS7_10__identityEEEEENSB_17counting_iteratorIlNSB_11use_defaultESZ_SZ_EEEEEEEjSF_S9_SV_EEvT0_PT3_T1_NS0_13GridEvenShareIS16_EET2_T4_E12temp_storage+56];
	ld.shared.u64 	%rd427, [_ZZN3cub18CUB_300001_SM_10006detail6reduce18DeviceReduceKernelINS2_10policy_hubIN4cuda3std3__45tupleIJblEEEjN6thrust24THRUST_300001_SM_1000_NS8cuda_cub9__find_if7functorIS9_EEE10Policy1000ENSB_12zip_iteratorINS8_IJNSD_26transform_input_iterator_tIbNSC_6detail35transform_pair_of_input_iterators_tIbNSB_6detail15normal_iteratorINSB_10device_ptrIjEEEESQ_NS7_8equal_toIjEEEENS7_10__not_fn_tINS7_10__identityEEEEENSB_17counting_iteratorIlNSB_11use_defaultESZ_SZ_EEEEEEEjSF_S9_SV_EEvT0_PT3_T1_NS0_13GridEvenShareIS16_EET2_T4_E12temp_storage+64];
	and.b16  	%rs315, %rs385, 255;
	setp.eq.s16 	%p269, %rs315, 0;
	setp.eq.s16 	%p270, %rs314, 0;
	min.s64 	%rd428, %rd427, %rd482;
	selp.b16 	%rs316, %rs385, 1, %p270;
	selp.b16 	%rs385, %rs314, %rs316, %p269;
	selp.b64 	%rd429, %rd482, %rd428, %p270;
	selp.b64 	%rd482, %rd427, %rd429, %p269;
$L__BB7_70:
	setp.lt.u32 	%p271, %r5, 129;
	@%p271 bra 	$L__BB7_72;
	ld.shared.u8 	%rs317, [_ZZN3cub18CUB_300001_SM_10006detail6reduce18DeviceReduceKernelINS2_10policy_hubIN4cuda3std3__45tupleIJblEEEjN6thrust24THRUST_300001_SM_1000_NS8cuda_cub9__find_if7functorIS9_EEE10Policy1000ENSB_12zip_iteratorINS8_IJNSD_26transform_input_iterator_tIbNSC_6detail35transform_pair_of_input_iterators_tIbNSB_6detail15normal_iteratorINSB_10device_ptrIjEEEESQ_NS7_8equal_toIjEEEENS7_10__not_fn_tINS7_10__identityEEEEENSB_17counting_iteratorIlNSB_11use_defaultESZ_SZ_EEEEEEEjSF_S9_SV_EEvT0_PT3_T1_NS0_13GridEvenShareIS16_EET2_T4_E12temp_storage+72];
	ld.shared.u64 	%rd430, [_ZZN3cub18CUB_300001_SM_10006detail6reduce18DeviceReduceKernelINS2_10policy_hubIN4cuda3std3__45tupleIJblEEEjN6thrust24THRUST_300001_SM_1000_NS8cuda_cub9__find_if7functorIS9_EEE10Policy1000ENSB_12zip_iteratorINS8_IJNSD_26transform_input_iterator_tIbNSC_6detail35transform_pair_of_input_iterators_tIbNSB_6detail15normal_iteratorINSB_10device_ptrIjEEEESQ_NS7_8equal_toIjEEEENS7_10__not_fn_tINS7_10__identityEEEEENSB_17counting_iteratorIlNSB_11use_defaultESZ_SZ_EEEEEEEjSF_S9_SV_EEvT0_PT3_T1_NS0_13GridEvenShareIS16_EET2_T4_E12temp_storage+80];
	and.b16  	%rs318, %rs385, 255;
	setp.eq.s16 	%p272, %rs318, 0;
	setp.eq.s16 	%p273, %rs317, 0;
	min.s64 	%rd431, %rd430, %rd482;
	selp.b16 	%rs319, %rs385, 1, %p273;
	selp.b16 	%rs385, %rs317, %rs319, %p272;
	selp.b64 	%rd432, %rd482, %rd431, %p273;
	selp.b64 	%rd482, %rd430, %rd432, %p272;
$L__BB7_72:
	setp.lt.u32 	%p274, %r5, 161;
	@%p274 bra 	$L__BB7_74;
	ld.shared.u8 	%rs320, [_ZZN3cub18CUB_300001_SM_10006detail6reduce18DeviceReduceKernelINS2_10policy_hubIN4cuda3std3__45tupleIJblEEEjN6thrust24THRUST_300001_SM_1000_NS8cuda_cub9__find_if7functorIS9_EEE10Policy1000ENSB_12zip_iteratorINS8_IJNSD_26transform_input_iterator_tIbNSC_6detail35transform_pair_of_input_iterators_tIbNSB_6detail15normal_iteratorINSB_10device_ptrIjEEEESQ_NS7_8equal_toIjEEEENS7_10__not_fn_tINS7_10__identityEEEEENSB_17counting_iteratorIlNSB_11use_defaultESZ_SZ_EEEEEEEjSF_S9_SV_EEvT0_PT3_T1_NS0_13GridEvenShareIS16_EET2_T4_E12temp_storage+88];
	ld.shared.u64 	%rd433, [_ZZN3cub18CUB_300001_SM_10006detail6reduce18DeviceReduceKernelINS2_10policy_hubIN4cuda3std3__45tupleIJblEEEjN6thrust24THRUST_300001_SM_1000_NS8cuda_cub9__find_if7functorIS9_EEE10Policy1000ENSB_12zip_iteratorINS8_IJNSD_26transform_input_iterator_tIbNSC_6detail35transform_pair_of_input_iterators_tIbNSB_6detail15normal_iteratorINSB_10device_ptrIjEEEESQ_NS7_8equal_toIjEEEENS7_10__not_fn_tINS7_10__identityEEEEENSB_17counting_iteratorIlNSB_11use_defaultESZ_SZ_EEEEEEEjSF_S9_SV_EEvT0_PT3_T1_NS0_13GridEvenShareIS16_EET2_T4_E12temp_storage+96];
	and.b16  	%rs321, %rs385, 255;
	setp.eq.s16 	%p275, %rs321, 0;
	setp.eq.s16 	%p276, %rs320, 0;
	min.s64 	%rd434, %rd433, %rd482;
	selp.b16 	%rs322, %rs385, 1, %p276;
	selp.b16 	%rs385, %rs320, %rs322, %p275;
	selp.b64 	%rd435, %rd482, %rd434, %p276;
	selp.b64 	%rd482, %rd433, %rd435, %p275;
$L__BB7_74:
	setp.lt.u32 	%p277, %r5, 193;
	@%p277 bra 	$L__BB7_76;
	ld.shared.u8 	%rs323, [_ZZN3cub18CUB_300001_SM_10006detail6reduce18DeviceReduceKernelINS2_10policy_hubIN4cuda3std3__45tupleIJblEEEjN6thrust24THRUST_300001_SM_1000_NS8cuda_cub9__find_if7functorIS9_EEE10Policy1000ENSB_12zip_iteratorINS8_IJNSD_26transform_input_iterator_tIbNSC_6detail35transform_pair_of_input_iterators_tIbNSB_6detail15normal_iteratorINSB_10device_ptrIjEEEESQ_NS7_8equal_toIjEEEENS7_10__not_fn_tINS7_10__identityEEEEENSB_17counting_iteratorIlNSB_11use_defaultESZ_SZ_EEEEEEEjSF_S9_SV_EEvT0_PT3_T1_NS0_13GridEvenShareIS16_EET2_T4_E12temp_storage+104];
	ld.shared.u64 	%rd436, [_ZZN3cub18CUB_300001_SM_10006detail6reduce18DeviceReduceKernelINS2_10policy_hubIN4cuda3std3__45tupleIJblEEEjN6thrust24THRUST_300001_SM_1000_NS8cuda_cub9__find_if7functorIS9_EEE10Policy1000ENSB_12zip_iteratorINS8_IJNSD_26transform_input_iterator_tIbNSC_6detail35transform_pair_of_input_iterators_tIbNSB_6detail15normal_iteratorINSB_10device_ptrIjEEEESQ_NS7_8equal_toIjEEEENS7_10__not_fn_tINS7_10__identityEEEEENSB_17counting_iteratorIlNSB_11use_defaultESZ_SZ_EEEEEEEjSF_S9_SV_EEvT0_PT3_T1_NS0_13GridEvenShareIS16_EET2_T4_E12temp_storage+112];
	and.b16  	%rs324, %rs385, 255;
	setp.eq.s16 	%p278, %rs324, 0;
	setp.eq.s16 	%p279, %rs323, 0;
	min.s64 	%rd437, %rd436, %rd482;
	selp.b16 	%rs325, %rs385, 1, %p279;
	selp.b16 	%rs385, %rs323, %rs325, %p278;
	selp.b64 	%rd438, %rd482, %rd437, %p279;
	selp.b64 	%rd482, %rd436, %rd438, %p278;
$L__BB7_76:
	setp.lt.u32 	%p280, %r5, 225;
	@%p280 bra 	$L__BB7_119;
	ld.shared.u8 	%rs326, [_ZZN3cub18CUB_300001_SM_10006detail6reduce18DeviceReduceKernelINS2_10policy_hubIN4cuda3std3__45tupleIJblEEEjN6thrust24THRUST_300001_SM_1000_NS8cuda_cub9__find_if7functorIS9_EEE10Policy1000ENSB_12zip_iteratorINS8_IJNSD_26transform_input_iterator_tIbNSC_6detail35transform_pair_of_input_iterators_tIbNSB_6detail15normal_iteratorINSB_10device_ptrIjEEEESQ_NS7_8equal_toIjEEEENS7_10__not_fn_tINS7_10__identityEEEEENSB_17counting_iteratorIlNSB_11use_defaultESZ_SZ_EEEEEEEjSF_S9_SV_EEvT0_PT3_T1_NS0_13GridEvenShareIS16_EET2_T4_E12temp_storage+120];
	ld.shared.u64 	%rd439, [_ZZN3cub18CUB_300001_SM_10006detail6reduce18DeviceReduceKernelINS2_10policy_hubIN4cuda3std3__45tupleIJblEEEjN6thrust24THRUST_300001_SM_1000_NS8cuda_cub9__find_if7functorIS9_EEE10Policy1000ENSB_12zip_iteratorINS8_IJNSD_26transform_input_iterator_tIbNSC_6detail35transform_pair_of_input_iterators_tIbNSB_6detail15normal_iteratorINSB_10device_ptrIjEEEESQ_NS7_8equal_toIjEEEENS7_10__not_fn_tINS7_10__identityEEEEENSB_17counting_iteratorIlNSB_11use_defaultESZ_SZ_EEEEEEEjSF_S9_SV_EEvT0_PT3_T1_NS0_13GridEvenShareIS16_EET2_T4_E12temp_storage+128];
	and.b16  	%rs327, %rs385, 255;
	setp.eq.s16 	%p281, %rs327, 0;
	setp.eq.s16 	%p282, %rs326, 0;
	min.s64 	%rd440, %rd439, %rd482;
	selp.b16 	%rs328, %rs385, 1, %p282;
	selp.b16 	%rs385, %rs326, %rs328, %p281;
	selp.b64 	%rd441, %rd482, %rd440, %p282;
	selp.b64 	%rd482, %rd439, %rd441, %p281;
	bra.uni 	$L__BB7_119;
$L__BB7_78:
	mov.u32 	%r30, %tid.x;
	cvt.u64.u32 	%rd114, %r4;
	add.s64 	%rd115, %rd112, %rd114;
	cvt.u64.u32 	%rd116, %r30;
	add.s64 	%rd117, %rd116, %rd114;
	shl.b64 	%rd118, %rd117, 2;
	add.s64 	%rd119, %rd1, %rd118;
	add.s64 	%rd120, %rd2, %rd118;
	ld.global.u32 	%r81, [%rd119];
	ld.global.u32 	%r82, [%rd120];
	setp.ne.s32 	%p2, %r81, %r82;
	add.s32 	%r83, %r30, 256;
	cvt.u64.u32 	%rd121, %r83;
	ld.global.u32 	%r84, [%rd119+1024];
	ld.global.u32 	%r86, [%rd120+1024];
	setp.ne.s32 	%p3, %r84, %r86;
	add.s32 	%r88, %r30, 512;
	cvt.u64.u32 	%rd122, %r88;
	add.s64 	%rd123, %rd115, %rd122;
	ld.global.u32 	%r89, [%rd119+2048];
	ld.global.u32 	%r90, [%rd120+2048];
	setp.ne.s32 	%p4, %r89, %r90;
	add.s64 	%rd124, %rd123, 256;
	ld.global.u32 	%r91, [%rd119+3072];
	ld.global.u32 	%r92, [%rd120+3072];
	setp.ne.s32 	%p6, %r91, %r92;
	or.pred  	%p8, %p2, %p3;
	selp.b64 	%rd125, %rd116, %rd121, %p2;
	add.s64 	%rd126, %rd115, %rd125;
	min.s64 	%rd127, %rd123, %rd126;
	selp.b64 	%rd128, %rd127, %rd126, %p4;
	or.pred  	%p9, %p8, %p4;
	selp.b64 	%rd129, %rd128, %rd123, %p8;
	min.s64 	%rd130, %rd124, %rd129;
	selp.b64 	%rd131, %rd130, %rd129, %p6;
	or.pred  	%p10, %p9, %p6;
	selp.u16 	%rs385, 1, 0, %p10;
	selp.b64 	%rd482, %rd131, %rd124, %p9;
	shl.b32 	%r31, %r2, 10;
	setp.lt.u32 	%p11, %r5, %r31;
	@%p11 bra 	$L__BB7_95;
	add.s32 	%r94, %r30, %r31;
	add.s32 	%r95, %r94, %r4;
	add.s32 	%r569, %r95, 1024;
	not.b32 	%r96, %r30;
	add.s32 	%r97, %r96, %r1;
	sub.s32 	%r98, %r97, %r31;
	sub.s32 	%r568, %r98, %r4;
	mov.b32 	%r570, 0;
	mov.u32 	%r571, %r4;
$L__BB7_80:
	shl.b32 	%r38, %r2, 10;
	add.s32 	%r571, %r571, %r38;
	add.s32 	%r99, %r1, -1024;
	setp.gt.u32 	%p12, %r571, %r99;
	@%p12 bra 	$L__BB7_82;
	add.s32 	%r100, %r30, %r571;
	cvt.u64.u32 	%rd132, %r100;
	mul.wide.u32 	%rd133, %r100, 4;
	add.s64 	%rd134, %rd1, %rd133;
	add.s64 	%rd135, %rd2, %rd133;
	add.s64 	%rd136, %rd112, %rd132;
	ld.global.u32 	%r101, [%rd134];
	ld.global.u32 	%r102, [%rd135];
	setp.ne.s32 	%p13, %r101, %r102;
	add.s64 	%rd137, %rd136, 256;
	ld.global.u32 	%r103, [%rd134+1024];
	ld.global.u32 	%r104, [%rd135+1024];
	setp.ne.s32 	%p14, %r103, %r104;
	selp.u16 	%rs107, 1, 0, %p14;
	add.s64 	%rd138, %rd136, 512;
	ld.global.u32 	%r105, [%rd134+2048];
	ld.global.u32 	%r106, [%rd135+2048];
	setp.ne.s32 	%p15, %r105, %r106;
	selp.u16 	%rs108, 1, 0, %p15;
	add.s64 	%rd139, %rd136, 768;
	ld.global.u32 	%r107, [%rd134+3072];
	ld.global.u32 	%r108, [%rd135+3072];
	setp.ne.s32 	%p16, %r107, %r108;
	selp.u16 	%rs109, 1, 0, %p16;
	and.b16  	%rs110, %rs385, 255;
	setp.eq.s16 	%p17, %rs110, 0;
	selp.u16 	%rs111, 1, 0, %p13;
	min.s64 	%rd140, %rd136, %rd482;
	selp.b16 	%rs112, 1, %rs385, %p13;
	selp.b64 	%rd141, %rd140, %rd482, %p13;
	selp.b16 	%rs113, %rs111, %rs112, %p17;
	and.b16  	%rs114, %rs113, 255;
	selp.b64 	%rd142, %rd136, %rd141, %p17;
	setp.eq.s16 	%p18, %rs114, 0;
	min.s64 	%rd143, %rd137, %rd142;
	selp.b16 	%rs115, 1, %rs113, %p14;
	selp.b64 	%rd144, %rd143, %rd142, %p14;
	selp.b16 	%rs116, %rs107, %rs115, %p18;
	and.b16  	%rs117, %rs116, 255;
	selp.b64 	%rd145, %rd137, %rd144, %p18;
	setp.eq.s16 	%p19, %rs117, 0;
	min.s64 	%rd146, %rd138, %rd145;
	selp.b16 	%rs118, 1, %rs116, %p15;
	selp.b64 	%rd147, %rd146, %rd145, %p15;
	selp.b16 	%rs119, %rs108, %rs118, %p19;
	and.b16  	%rs120, %rs119, 255;
	selp.b64 	%rd148, %rd138, %rd147, %p19;
	setp.eq.s16 	%p20, %rs120, 0;
	min.s64 	%rd149, %rd139, %rd148;
	selp.b16 	%rs121, 1, %rs119, %p16;
	selp.b64 	%rd150, %rd149, %rd148, %p16;
	selp.b16 	%rs385, %rs109, %rs121, %p20;
	selp.b64 	%rd482, %rd139, %rd150, %p20;
	sub.s32 	%r109, %r1, %r571;
	shl.b32 	%r110, %r2, 10;
	setp.lt.u32 	%p21, %r109, %r110;
	add.s32 	%r570, %r570, 1;
	add.s32 	%r569, %r569, %r110;
	sub.s32 	%r568, %r568, %r110;
	@%p21 bra 	$L__BB7_95;
	bra.uni 	$L__BB7_80;
$L__BB7_82:
	setp.le.u32 	%p22, %r1, %r571;
	sub.s32 	%r111, %r1, %r571;
	setp.ge.s32 	%p23, %r30, %r111;
	or.pred  	%p24, %p22, %p23;
	@%p24 bra 	$L__BB7_95;
	not.b32 	%r113, %r30;
	add.s32 	%r43, %r1, %r113;
	add.s32 	%r114, %r38, %r4;
	sub.s32 	%r115, %r43, %r114;
	mul.lo.s32 	%r116, %r2, %r570;
	shl.b32 	%r117, %r116, 10;
	sub.s32 	%r118, %r115, %r117;
	shr.u32 	%r119, %r118, 8;
	add.s32 	%r44, %r119, 1;
	and.b32  	%r45, %r44, 7;
	setp.lt.u32 	%p25, %r118, 1792;
	mov.u32 	%r576, %r30;
	@%p25 bra 	$L__BB7_87;
	or.b32  	%r574, %r30, 1024;
	shr.u32 	%r120, %r568, 8;
	add.s32 	%r121, %r120, 1;
	and.b32  	%r122, %r121, 33554424;
	neg.s32 	%r572, %r122;
$L__BB7_85:
	.pragma "nounroll";
	add.s32 	%r123, %r569, -1024;
	cvt.u64.u32 	%rd152, %r123;
	mul.wide.u32 	%rd153, %r123, 4;
	add.s64 	%rd154, %rd1, %rd153;
	add.s64 	%rd155, %rd2, %rd153;
	add.s64 	%rd156, %rd112, %rd152;
	ld.global.u32 	%r124, [%rd154];
	ld.global.u32 	%r125, [%rd155];
	setp.ne.s32 	%p26, %r124, %r125;
	selp.u16 	%rs123, 1, 0, %p26;
	and.b16  	%rs124, %rs385, 255;
	setp.ne.s16 	%p28, %rs124, 0;
	and.pred  	%p29, %p28, %p26;
	min.s64 	%rd157, %rd156, %rd482;
	setp.eq.s16 	%p30, %rs124, 0;
	selp.b16 	%rs125, %rs123, %rs385, %p30;
	selp.b64 	%rd158, %rd156, %rd482, %p30;
	selp.b16 	%rs126, 1, %rs125, %p29;
	and.b16  	%rs127, %rs126, 255;
	selp.b64 	%rd159, %rd157, %rd158, %p29;
	add.s32 	%r126, %r569, -768;
	cvt.u64.u32 	%rd160, %r126;
	mul.wide.u32 	%rd161, %r126, 4;
	add.s64 	%rd162, %rd1, %rd161;
	add.s64 	%rd163, %rd2, %rd161;
	add.s64 	%rd164, %rd112, %rd160;
	ld.global.u32 	%r127, [%rd162];
	ld.global.u32 	%r128, [%rd163];
	setp.ne.s32 	%p31, %r127, %r128;
	selp.u16 	%rs128, 1, 0, %p31;
	setp.ne.s16 	%p33, %rs127, 0;
	and.pred  	%p34, %p33, %p31;
	min.s64 	%rd165, %rd164, %rd159;
	setp.eq.s16 	%p35, %rs127, 0;
	selp.b16 	%rs129, %rs128, %rs126, %p35;
	selp.b64 	%rd166, %rd164, %rd159, %p35;
	selp.b16 	%rs130, 1, %rs129, %p34;
	and.b16  	%rs131, %rs130, 255;
	selp.b64 	%rd167, %rd165, %rd166, %p34;
	add.s32 	%r129, %r569, -512;
	cvt.u64.u32 	%rd168, %r129;
	mul.wide.u32 	%rd169, %r129, 4;
	add.s64 	%rd170, %rd1, %rd169;
	add.s64 	%rd171, %rd2, %rd169;
	add.s64 	%rd172, %rd112, %rd168;
	ld.global.u32 	%r130, [%rd170];
	ld.global.u32 	%r131, [%rd171];
	setp.ne.s32 	%p36, %r130, %r131;
	selp.u16 	%rs132, 1, 0, %p36;
	setp.ne.s16 	%p38, %rs131, 0;
	and.pred  	%p39, %p38, %p36;
	min.s64 	%rd173, %rd172, %rd167;
	setp.eq.s16 	%p40, %rs131, 0;
	selp.b16 	%rs133, %rs132, %rs130, %p40;
	selp.b64 	%rd174, %rd172, %rd167, %p40;
	selp.b16 	%rs134, 1, %rs133, %p39;
	and.b16  	%rs135, %rs134, 255;
	selp.b64 	%rd175, %rd173, %rd174, %p39;
	add.s32 	%r132, %r569, 768;
	add.s32 	%r133, %r569, -256;
	cvt.u64.u32 	%rd176, %r133;
	mul.wide.u32 	%rd177, %r133, 4;
	add.s64 	%rd178, %rd1, %rd177;
	add.s64 	%rd179, %rd2, %rd177;
	add.s64 	%rd180, %rd112, %rd176;
	ld.global.u32 	%r134, [%rd178];
	ld.global.u32 	%r135, [%rd179];
	setp.ne.s32 	%p41, %r134, %r135;
	selp.u16 	%rs136, 1, 0, %p41;
	setp.ne.s16 	%p43, %rs135, 0;
	and.pred  	%p44, %p43, %p41;
	min.s64 	%rd181, %rd180, %rd175;
	setp.eq.s16 	%p45, %rs135, 0;
	selp.b16 	%rs137, %rs136, %rs134, %p45;
	selp.b64 	%rd182, %rd180, %rd175, %p45;
	selp.b16 	%rs138, 1, %rs137, %p44;
	and.b16  	%rs139, %rs138, 255;
	selp.b64 	%rd183, %rd181, %rd182, %p44;
	cvt.u64.u32 	%rd184, %r569;
	mul.wide.u32 	%rd185, %r569, 4;
	add.s64 	%rd186, %rd1, %rd185;
	add.s64 	%rd187, %rd2, %rd185;
	add.s64 	%rd188, %rd112, %rd184;
	ld.global.u32 	%r136, [%rd186];
	ld.global.u32 	%r137, [%rd187];
	setp.ne.s32 	%p46, %r136, %r137;
	selp.u16 	%rs140, 1, 0, %p46;
	setp.ne.s16 	%p48, %rs139, 0;
	and.pred  	%p49, %p48, %p46;
	min.s64 	%rd189, %rd188, %rd183;
	setp.eq.s16 	%p50, %rs139, 0;
	selp.b16 	%rs141, %rs140, %rs138, %p50;
	selp.b64 	%rd190, %rd188, %rd183, %p50;
	selp.b16 	%rs142, 1, %rs141, %p49;
	and.b16  	%rs143, %rs142, 255;
	selp.b64 	%rd191, %rd189, %rd190, %p49;
	add.s32 	%r138, %r569, 256;
	cvt.u64.u32 	%rd192, %r138;
	mul.wide.u32 	%rd193, %r138, 4;
	add.s64 	%rd194, %rd1, %rd193;
	add.s64 	%rd195, %rd2, %rd193;
	add.s64 	%rd196, %rd112, %rd192;
	ld.global.u32 	%r139, [%rd194];
	ld.global.u32 	%r140, [%rd195];
	setp.ne.s32 	%p51, %r139, %r140;
	selp.u16 	%rs144, 1, 0, %p51;
	setp.ne.s16 	%p53, %rs143, 0;
	and.pred  	%p54, %p53, %p51;
	min.s64 	%rd197, %rd196, %rd191;
	setp.eq.s16 	%p55, %rs143, 0;
	selp.b16 	%rs145, %rs144, %rs142, %p55;
	selp.b64 	%rd198, %rd196, %rd191, %p55;
	selp.b16 	%rs146, 1, %rs145, %p54;
	and.b16  	%rs147, %rs146, 255;
	selp.b64 	%rd199, %rd197, %rd198, %p54;
	add.s32 	%r141, %r569, 512;
	cvt.u64.u32 	%rd200, %r141;
	mul.wide.u32 	%rd201, %r141, 4;
	add.s64 	%rd202, %rd1, %rd201;
	add.s64 	%rd203, %rd2, %rd201;
	add.s64 	%rd204, %rd112, %rd200;
	ld.global.u32 	%r142, [%rd202];
	ld.global.u32 	%r143, [%rd203];
	setp.ne.s32 	%p56, %r142, %r143;
	selp.u16 	%rs148, 1, 0, %p56;
	setp.ne.s16 	%p58, %rs147, 0;
	and.pred  	%p59, %p58, %p56;
	min.s64 	%rd205, %rd204, %rd199;
	setp.eq.s16 	%p60, %rs147, 0;
	selp.b16 	%rs149, %rs148, %rs146, %p60;
	selp.b64 	%rd206, %rd204, %rd199, %p60;
	selp.b16 	%rs150, 1, %rs149, %p59;
	and.b16  	%rs151, %rs150, 255;
	selp.b64 	%rd207, %rd205, %rd206, %p59;
	cvt.u64.u32 	%rd208, %r132;
	mul.wide.u32 	%rd209, %r132, 4;
	add.s64 	%rd210, %rd1, %rd209;
	add.s64 	%rd211, %rd2, %rd209;
	add.s64 	%rd212, %rd112, %rd208;
	ld.global.u32 	%r144, [%rd210];
	ld.global.u32 	%r145, [%rd211];
	setp.ne.s32 	%p61, %r144, %r145;
	selp.u16 	%rs152, 1, 0, %p61;
	setp.ne.s16 	%p63, %rs151, 0;
	and.pred  	%p64, %p63, %p61;
	min.s64 	%rd213, %rd212, %rd207;
	setp.eq.s16 	%p65, %rs151, 0;
	selp.b16 	%rs153, %rs152, %rs150, %p65;
	selp.b64 	%rd214, %rd212, %rd207, %p65;
	selp.b16 	%rs385, 1, %rs153, %p64;
	selp.b64 	%rd482, %rd213, %rd214, %p64;
	add.s32 	%r574, %r574, 2048;
	add.s32 	%r569, %r569, 2048;
	add.s32 	%r572, %r572, 8;
	setp.ne.s32 	%p66, %r572, 0;
	@%p66 bra 	$L__BB7_85;
	add.s32 	%r576, %r574, -1024;
$L__BB7_87:
	setp.eq.s32 	%p67, %r45, 0;
	@%p67 bra 	$L__BB7_95;
	setp.lt.u32 	%p68, %r45, 4;
	@%p68 bra 	$L__BB7_90;
	add.s32 	%r146, %r576, %r571;
	cvt.u64.u32 	%rd216, %r146;
	mul.wide.u32 	%rd217, %r146, 4;
	add.s64 	%rd218, %rd1, %rd217;
	add.s64 	%rd219, %rd2, %rd217;
	add.s64 	%rd220, %rd112, %rd216;
	ld.global.u32 	%r147, [%rd218];
	ld.global.u32 	%r148, [%rd219];
	setp.ne.s32 	%p69, %r147, %r148;
	selp.u16 	%rs155, 1, 0, %p69;
	and.b16  	%rs156, %rs385, 255;
	setp.ne.s16 	%p71, %rs156, 0;
	and.pred  	%p72, %p71, %p69;
	min.s64 	%rd221, %rd220, %rd482;
	setp.eq.s16 	%p73, %rs156, 0;
	selp.b16 	%rs157, %rs155, %rs385, %p73;
	selp.b64 	%rd222, %rd220, %rd482, %p73;
	selp.b16 	%rs158, 1, %rs157, %p72;
	and.b16  	%rs159, %rs158, 255;
	selp.b64 	%rd223, %rd221, %rd222, %p72;
	add.s32 	%r149, %r146, 256;
	cvt.u64.u32 	%rd224, %r149;
	mul.wide.u32 	%rd225, %r149, 4;
	add.s64 	%rd226, %rd1, %rd225;
	add.s64 	%rd227, %rd2, %rd225;
	add.s64 	%rd228, %rd112, %rd224;
	ld.global.u32 	%r150, [%rd226];
	ld.global.u32 	%r151, [%rd227];
	setp.ne.s32 	%p74, %r150, %r151;
	selp.u16 	%rs160, 1, 0, %p74;
	setp.ne.s16 	%p76, %rs159, 0;
	and.pred  	%p77, %p76, %p74;
	min.s64 	%rd229, %rd228, %rd223;
	setp.eq.s16 	%p78, %rs159, 0;
	selp.b16 	%rs161, %rs160, %rs158, %p78;
	selp.b64 	%rd230, %rd228, %rd223, %p78;
	selp.b16 	%rs162, 1, %rs161, %p77;
	and.b16  	%rs163, %rs162, 255;
	selp.b64 	%rd231, %rd229, %rd230, %p77;
	add.s32 	%r152, %r146, 512;
	cvt.u64.u32 	%rd232, %r152;
	mul.wide.u32 	%rd233, %r152, 4;
	add.s64 	%rd234, %rd1, %rd233;
	add.s64 	%rd235, %rd2, %rd233;
	add.s64 	%rd236, %rd112, %rd232;
	ld.global.u32 	%r153, [%rd234];
	ld.global.u32 	%r154, [%rd235];
	setp.ne.s32 	%p79, %r153, %r154;
	selp.u16 	%rs164, 1, 0, %p79;
	setp.ne.s16 	%p81, %rs163, 0;
	and.pred  	%p82, %p81, %p79;
	min.s64 	%rd237, %rd236, %rd231;
	setp.eq.s16 	%p83, %rs163, 0;
	selp.b16 	%rs165, %rs164, %rs162, %p83;
	selp.b64 	%rd238, %rd236, %rd231, %p83;
	selp.b16 	%rs166, 1, %rs165, %p82;
	and.b16  	%rs167, %rs166, 255;
	selp.b64 	%rd239, %rd237, %rd238, %p82;
	add.s32 	%r155, %r146, 768;
	cvt.u64.u32 	%rd240, %r155;
	mul.wide.u32 	%rd241, %r155, 4;
	add.s64 	%rd242, %rd1, %rd241;
	add.s64 	%rd243, %rd2, %rd241;
	add.s64 	%rd244, %rd112, %rd240;
	ld.global.u32 	%r156, [%rd242];
	ld.global.u32 	%r157, [%rd243];
	setp.ne.s32 	%p84, %r156, %r157;
	selp.u16 	%rs168, 1, 0, %p84;
	setp.ne.s16 	%p86, %rs167, 0;
	and.pred  	%p87, %p86, %p84;
	min.s64 	%rd245, %rd244, %rd239;
	setp.eq.s16 	%p88, %rs167, 0;
	selp.b16 	%rs169, %rs168, %rs166, %p88;
	selp.b64 	%rd246, %rd244, %rd239, %p88;
	selp.b16 	%rs385, 1, %rs169, %p87;
	selp.b64 	%rd482, %rd245, %rd246, %p87;
	add.s32 	%r576, %r576, 1024;
$L__BB7_90:
	and.b32  	%r158, %r44, 3;
	setp.eq.s32 	%p89, %r158, 0;
	@%p89 bra 	$L__BB7_95;
	setp.eq.s32 	%p90, %r158, 1;
	@%p90 bra 	$L__BB7_93;
	add.s32 	%r159, %r576, %r571;
	cvt.u64.u32 	%rd248, %r159;
	mul.wide.u32 	%rd249, %r159, 4;
	add.s64 	%rd250, %rd1, %rd249;
	add.s64 	%rd251, %rd2, %rd249;
	add.s64 	%rd252, %rd112, %rd248;
	ld.global.u32 	%r160, [%rd250];
	ld.global.u32 	%r161, [%rd251];
	setp.ne.s32 	%p91, %r160, %r161;
	selp.u16 	%rs171, 1, 0, %p91;
	and.b16  	%rs172, %rs385, 255;
	setp.ne.s16 	%p93, %rs172, 0;
	and.pred  	%p94, %p93, %p91;
	min.s64 	%rd253, %rd252, %rd482;
	setp.eq.s16 	%p95, %rs172, 0;
	selp.b16 	%rs173, %rs171, %rs385, %p95;
	selp.b64 	%rd254, %rd252, %rd482, %p95;
	selp.b16 	%rs174, 1, %rs173, %p94;
	and.b16  	%rs175, %rs174, 255;
	selp.b64 	%rd255, %rd253, %rd254, %p94;
	add.s32 	%r162, %r159, 256;
	cvt.u64.u32 	%rd256, %r162;
	mul.wide.u32 	%rd257, %r162, 4;
	add.s64 	%rd258, %rd1, %rd257;
	add.s64 	%rd259, %rd2, %rd257;
	add.s64 	%rd260, %rd112, %rd256;
	ld.global.u32 	%r163, [%rd258];
	ld.global.u32 	%r164, [%rd259];
	setp.ne.s32 	%p96, %r163, %r164;
	selp.u16 	%rs176, 1, 0, %p96;
	setp.ne.s16 	%p98, %rs175, 0;
	and.pred  	%p99, %p98, %p96;
	min.s64 	%rd261, %rd260, %rd255;
	setp.eq.s16 	%p100, %rs175, 0;
	selp.b16 	%rs177, %rs176, %rs174, %p100;
	selp.b64 	%rd262, %rd260, %rd255, %p100;
	selp.b16 	%rs385, 1, %rs177, %p99;
	selp.b64 	%rd482, %rd261, %rd262, %p99;
	add.s32 	%r576, %r576, 512;
$L__BB7_93:
	and.b32  	%r165, %r43, 256;
	setp.ne.s32 	%p101, %r165, 0;
	@%p101 bra 	$L__BB7_95;
	add.s32 	%r166, %r576, %r571;
	cvt.u64.u32 	%rd263, %r166;
	mul.wide.u32 	%rd264, %r166, 4;
	add.s64 	%rd265, %rd1, %rd264;
	add.s64 	%rd266, %rd2, %rd264;
	add.s64 	%rd267, %rd112, %rd263;
	ld.global.u32 	%r167, [%rd265];
	ld.global.u32 	%r168, [%rd266];
	setp.ne.s32 	%p102, %r167, %r168;
	selp.u16 	%rs178, 1, 0, %p102;
	and.b16  	%rs179, %rs385, 255;
	setp.ne.s16 	%p104, %rs179, 0;
	and.pred  	%p105, %p104, %p102;
	min.s64 	%rd268, %rd267, %rd482;
	setp.eq.s16 	%p106, %rs179, 0;
	selp.b16 	%rs180, %rs178, %rs385, %p106;
	selp.b64 	%rd269, %rd267, %rd482, %p106;
	selp.b16 	%rs385, 1, %rs180, %p105;
	selp.b64 	%rd482, %rd268, %rd269, %p105;
$L__BB7_95:
	// begin inline asm
	mov.u32 %r169, %laneid;
	// end inline asm
	cvt.u32.u16 	%r190, %rs385;
	and.b32  	%r171, %r190, 255;
	mov.b32 	%r187, 1;
	mov.b32 	%r188, 31;
	mov.b32 	%r189, -1;
	// begin inline asm
	shfl.sync.down.b32 %r170, %r171, %r187, %r188, %r189;
	// end inline asm
	// begin inline asm
	shfl.sync.down.b32 %r175, %r176, %r187, %r188, %r189;
	// end inline asm
	mov.b64 	{%r181, %r186}, %rd482;
	// begin inline asm
	shfl.sync.down.b32 %r180, %r181, %r187, %r188, %r189;
	// end inline asm
	// begin inline asm
	shfl.sync.down.b32 %r185, %r186, %r187, %r188, %r189;
	// end inline asm
	mov.b64 	%rd88, {%r180, %r185};
	cvt.u16.u32 	%rs74, %r170;
	setp.gt.s32 	%p107, %r169, 30;
	@%p107 bra 	$L__BB7_99;
	and.b16  	%rs181, %rs385, 255;
	setp.eq.s16 	%p108, %rs181, 0;
	and.b16  	%rs182, %rs74, 255;
	setp.eq.s16 	%p109, %rs182, 0;
	or.pred  	%p110, %p108, %p109;
	@%p110 bra 	$L__BB7_98;
	min.s64 	%rd482, %rd88, %rd482;
	mov.b16 	%rs385, 1;
	bra.uni 	$L__BB7_99;
$L__BB7_98:
	setp.eq.s16 	%p111, %rs181, 0;
	selp.b16 	%rs385, %rs74, %rs385, %p111;
	selp.b64 	%rd482, %rd88, %rd482, %p111;
$L__BB7_99:
	cvt.u32.u16 	%r211, %rs385;
	and.b32  	%r192, %r211, 255;
	mov.b32 	%r208, 2;
	mov.b32 	%r209, 31;
	mov.b32 	%r210, -1;
	// begin inline asm
	shfl.sync.down.b32 %r191, %r192, %r208, %r209, %r210;
	// end inline asm
	// begin inline asm
	shfl.sync.down.b32 %r196, %r197, %r208, %r209, %r210;
	// end inline asm
	mov.b64 	{%r202, %r207}, %rd482;
	// begin inline asm
	shfl.sync.down.b32 %r201, %r202, %r208, %r209, %r210;
	// end inline asm
	// begin inline asm
	shfl.sync.down.b32 %r206, %r207, %r208, %r209, %r210;
	// end inline asm
	mov.b64 	%rd92, {%r201, %r206};
	cvt.u16.u32 	%rs77, %r191;
	setp.gt.s32 	%p112, %r169, 29;
	@%p112 bra 	$L__BB7_103;
	and.b16  	%rs185, %rs385, 255;
	setp.eq.s16 	%p113, %rs185, 0;
	and.b16  	%rs186, %rs77, 255;
	setp.eq.s16 	%p114, %rs186, 0;
	or.pred  	%p115, %p113, %p114;
	@%p115 bra 	$L__BB7_102;
	min.s64 	%rd482, %rd92, %rd482;
	mov.b16 	%rs385, 1;
	bra.uni 	$L__BB7_103;
$L__BB7_102:
	setp.eq.s16 	%p116, %rs185, 0;
	selp.b16 	%rs385, %rs77, %rs385, %p116;
	selp.b64 	%rd482, %rd92, %rd482, %p116;
$L__BB7_103:
	cvt.u32.u16 	%r232, %rs385;
	and.b32  	%r213, %r232, 255;
	mov.b32 	%r229, 4;
	mov.b32 	%r230, 31;
	mov.b32 	%r231, -1;
	// begin inline asm
	shfl.sync.down.b32 %r212, %r213, %r229, %r230, %r231;
	// end inline asm
	// begin inline asm
	shfl.sync.down.b32 %r217, %r218, %r229, %r230, %r231;
	// end inline asm
	mov.b64 	{%r223, %r228}, %rd482;
	// begin inline asm
	shfl.sync.down.b32 %r222, %r223, %r229, %r230, %r231;
	// end inline asm
	// begin inline asm
	shfl.sync.down.b32 %r227, %r228, %r229, %r230, %r231;
	// end inline asm
	mov.b64 	%rd96, {%r222, %r227};
	cvt.u16.u32 	%rs80, %r212;
	setp.gt.s32 	%p117, %r169, 27;
	@%p117 bra 	$L__BB7_107;
	and.b16  	%rs189, %rs385, 255;
	setp.eq.s16 	%p118, %rs189, 0;
	and.b16  	%rs190, %rs80, 255;
	setp.eq.s16 	%p119, %rs190, 0;
	or.pred  	%p120, %p118, %p119;
	@%p120 bra 	$L__BB7_106;
	min.s64 	%rd482, %rd96, %rd482;
	mov.b16 	%rs385, 1;
	bra.uni 	$L__BB7_107;
$L__BB7_106:
	setp.eq.s16 	%p121, %rs189, 0;
	selp.b16 	%rs385, %rs80, %rs385, %p121;
	selp.b64 	%rd482, %rd96, %rd482, %p121;
$L__BB7_107:
	cvt.u32.u16 	%r253, %rs385;
	and.b32  	%r234, %r253, 255;
	mov.b32 	%r250, 8;
	mov.b32 	%r251, 31;
	mov.b32 	%r252, -1;
	// begin inline asm
	shfl.sync.down.b32 %r233, %r234, %r250, %r251, %r252;
	// end inline asm
	// begin inline asm
	shfl.sync.down.b32 %r238, %r239, %r250, %r251, %r252;
	// end inline asm
	mov.b64 	{%r244, %r249}, %rd482;
	// begin inline asm
	shfl.sync.down.b32 %r243, %r244, %r250, %r251, %r252;
	// end inline asm
	// begin inline asm
	shfl.sync.down.b32 %r248, %r249, %r250, %r251, %r252;
	// end inline asm
	mov.b64 	%rd100, {%r243, %r248};
	cvt.u16.u32 	%rs83, %r233;
	setp.gt.s32 	%p122, %r169, 23;
	@%p122 bra 	$L__BB7_111;
	and.b16  	%rs193, %rs385, 255;
	setp.eq.s16 	%p123, %rs193, 0;
	and.b16  	%rs194, %rs83, 255;
	setp.eq.s16 	%p124, %rs194, 0;
	or.pred  	%p125, %p123, %p124;
	@%p125 bra 	$L__BB7_110;
	min.s64 	%rd482, %rd100, %rd482;
	mov.b16 	%rs385, 1;
	bra.uni 	$L__BB7_111;
$L__BB7_110:
	setp.eq.s16 	%p126, %rs193, 0;
	selp.b16 	%rs385, %rs83, %rs385, %p126;
	selp.b64 	%rd482, %rd100, %rd482, %p126;
$L__BB7_111:
	cvt.u32.u16 	%r274, %rs385;
	and.b32  	%r255, %r274, 255;
	mov.b32 	%r271, 16;
	mov.b32 	%r272, 31;
	mov.b32 	%r273, -1;
	// begin inline asm
	shfl.sync.down.b32 %r254, %r255, %r271, %r272, %r273;
	// end inline asm
	// begin inline asm
	shfl.sync.down.b32 %r259, %r260, %r271, %r272, %r273;
	// end inline asm
	mov.b64 	{%r265, %r270}, %rd482;
	// begin inline asm
	shfl.sync.down.b32 %r264, %r265, %r271, %r272, %r273;
	// end inline asm
	// begin inline asm
	shfl.sync.down.b32 %r269, %r270, %r271, %r272, %r273;
	// end inline asm
	mov.b64 	%rd104, {%r264, %r269};
	cvt.u16.u32 	%rs86, %r254;
	setp.gt.s32 	%p127, %r169, 15;
	@%p127 bra 	$L__BB7_115;
	and.b16  	%rs197, %rs385, 255;
	setp.eq.s16 	%p128, %rs197, 0;
	and.b16  	%rs198, %rs86, 255;
	setp.eq.s16 	%p129, %rs198, 0;
	or.pred  	%p130, %p128, %p129;
	@%p130 bra 	$L__BB7_114;
	min.s64 	%rd482, %rd104, %rd482;
	mov.b16 	%rs385, 1;
	bra.uni 	$L__BB7_115;
$L__BB7_114:
	setp.eq.s16 	%p131, %rs197, 0;
	selp.b16 	%rs385, %rs86, %rs385, %p131;
	selp.b64 	%rd482, %rd104, %rd482, %p131;
$L__BB7_115:
	setp.ne.s32 	%p132, %r169, 0;
	@%p132 bra 	$L__BB7_117;
	shr.u32 	%r275, %r30, 1;
	and.b32  	%r276, %r275, 496;
	mov.u32 	%r277, _ZZN3cub18CUB_300001_SM_10006detail6reduce18DeviceReduceKernelINS2_10policy_hubIN4cuda3std3__45tupleIJblEEEjN6thrust24THRUST_300001_SM_1000_NS8cuda_cub9__find_if7functorIS9_EEE10Policy1000ENSB_12zip_iteratorINS8_IJNSD_26transform_input_iterator_tIbNSC_6detail35transform_pair_of_input_iterators_tIbNSB_6detail15normal_iteratorINSB_10device_ptrIjEEEESQ_NS7_8equal_toIjEEEENS7_10__not_fn_tINS7_10__identityEEEEENSB_17counting_iteratorIlNSB_11use_defaultESZ_SZ_EEEEEEEjSF_S9_SV_EEvT0_PT3_T1_NS0_13GridEvenShareIS16_EET2_T4_E12temp_storage;
	add.s32 	%r278, %r277, %r276;
	st.shared.u8 	[%r278+8], %rs385;
	st.shared.u64 	[%r278+16], %rd482;
$L__BB7_117:
	bar.sync 	0;
	setp.ne.s32 	%p133, %r30, 0;
	@%p133 bra 	$L__BB7_119;
	ld.shared.u8 	%rs201, [_ZZN3cub18CUB_300001_SM_10006detail6reduce18DeviceReduceKernelINS2_10policy_hubIN4cuda3std3__45tupleIJblEEEjN6thrust24THRUST_300001_SM_1000_NS8cuda_cub9__find_if7functorIS9_EEE10Policy1000ENSB_12zip_iteratorINS8_IJNSD_26transform_input_iterator_tIbNSC_6detail35transform_pair_of_input_iterators_tIbNSB_6detail15normal_iteratorINSB_10device_ptrIjEEEESQ_NS7_8equal_toIjEEEENS7_10__not_fn_tINS7_10__identityEEEEENSB_17counting_iteratorIlNSB_11use_defaultESZ_SZ_EEEEEEEjSF_S9_SV_EEvT0_PT3_T1_NS0_13GridEvenShareIS16_EET2_T4_E12temp_storage+24];
	ld.shared.u64 	%rd270, [_ZZN3cub18CUB_300001_SM_10006detail6reduce18DeviceReduceKernelINS2_10policy_hubIN4cuda3std3__45tupleIJblEEEjN6thrust24THRUST_300001_SM_1000_NS8cuda_cub9__find_if7functorIS9_EEE10Policy1000ENSB_12zip_iteratorINS8_IJNSD_26transform_input_iterator_tIbNSC_6detail35transform_pair_of_input_iterators_tIbNSB_6detail15normal_iteratorINSB_10device_ptrIjEEEESQ_NS7_8equal_toIjEEEENS7_10__not_fn_tINS7_10__identityEEEEENSB_17counting_iteratorIlNSB_11use_defaultESZ_SZ_EEEEEEEjSF_S9_SV_EEvT0_PT3_T1_NS0_13GridEvenShareIS16_EET2_T4_E12temp_storage+32];
	and.b16  	%rs202, %rs385, 255;
	setp.eq.s16 	%p134, %rs202, 0;
	setp.eq.s16 	%p135, %rs201, 0;
	min.s64 	%rd271, %rd270, %rd482;
	selp.b16 	%rs203, %rs385, 1, %p135;
	selp.b16 	%rs204, %rs201, %rs203, %p134;
	and.b16  	%rs205, %rs204, 255;
	selp.b64 	%rd272, %rd482, %rd271, %p135;
	selp.b64 	%rd273, %rd270, %rd272, %p134;
	ld.shared.u8 	%rs206, [_ZZN3cub18CUB_300001_SM_10006detail6reduce18DeviceReduceKernelINS2_10policy_hubIN4cuda3std3__45tupleIJblEEEjN6thrust24THRUST_300001_SM_1000_NS8cuda_cub9__find_if7functorIS9_EEE10Policy1000ENSB_12zip_iteratorINS8_IJNSD_26transform_input_iterator_tIbNSC_6detail35transform_pair_of_input_iterators_tIbNSB_6detail15normal_iteratorINSB_10device_ptrIjEEEESQ_NS7_8equal_toIjEEEENS7_10__not_fn_tINS7_10__identityEEEEENSB_17counting_iteratorIlNSB_11use_defaultESZ_SZ_EEEEEEEjSF_S9_SV_EEvT0_PT3_T1_NS0_13GridEvenShareIS16_EET2_T4_E12temp_storage+40];
	ld.shared.u64 	%rd274, [_ZZN3cub18CUB_300001_SM_10006detail6reduce18DeviceReduceKernelINS2_10policy_hubIN4cuda3std3__45tupleIJblEEEjN6thrust24THRUST_300001_SM_1000_NS8cuda_cub9__find_if7functorIS9_EEE10Policy1000ENSB_12zip_iteratorINS8_IJNSD_26transform_input_iterator_tIbNSC_6detail35transform_pair_of_input_iterators_tIbNSB_6detail15normal_iteratorINSB_10device_ptrIjEEEESQ_NS7_8equal_toIjEEEENS7_10__not_fn_tINS7_10__identityEEEEENSB_17counting_iteratorIlNSB_11use_defaultESZ_SZ_EEEEEEEjSF_S9_SV_EEvT0_PT3_T1_NS0_13GridEvenShareIS16_EET2_T4_E12temp_storage+48];
	setp.eq.s16 	%p136, %rs205, 0;
	setp.eq.s16 	%p137, %rs206, 0;
	min.s64 	%rd275, %rd274, %rd273;
	selp.b16 	%rs207, %rs204, 1, %p137;
	selp.b16 	%rs208, %rs206, %rs207, %p136;
	and.b16  	%rs209, %rs208, 255;
	selp.b64 	%rd276, %rd273, %rd275, %p137;
	selp.b64 	%rd277, %rd274, %rd276, %p136;
	ld.shared.u8 	%rs210, [_ZZN3cub18CUB_300001_SM_10006detail6reduce18DeviceReduceKernelINS2_10policy_hubIN4cuda3std3__45tupleIJblEEEjN6thrust24THRUST_300001_SM_1000_NS8cuda_cub9__find_if7functorIS9_EEE10Policy1000ENSB_12zip_iteratorINS8_IJNSD_26transform_input_iterator_tIbNSC_6detail35transform_pair_of_input_iterators_tIbNSB_6detail15normal_iteratorINSB_10device_ptrIjEEEESQ_NS7_8equal_toIjEEEENS7_10__not_fn_tINS7_10__identityEEEEENSB_17counting_iteratorIlNSB_11use_defaultESZ_SZ_EEEEEEEjSF_S9_SV_EEvT0_PT3_T1_NS0_13GridEvenShareIS16_EET2_T4_E12temp_storage+56];
	ld.shared.u64 	%rd278, [_ZZN3cub18CUB_300001_SM_10006detail6reduce18DeviceReduceKernelINS2_10policy_hubIN4cuda3std3__45tupleIJblEEEjN6thrust24THRUST_300001_SM_1000_NS8cuda_cub9__find_if7functorIS9_EEE10Policy1000ENSB_12zip_iteratorINS8_IJNSD_26transform_input_iterator_tIbNSC_6detail35transform_pair_of_input_iterators_tIbNSB_6detail15normal_iteratorINSB_10device_ptrIjEEEESQ_NS7_8equal_toIjEEEENS7_10__not_fn_tINS7_10__identityEEEEENSB_17counting_iteratorIlNSB_11use_defaultESZ_SZ_EEEEEEEjSF_S9_SV_EEvT0_PT3_T1_NS0_13GridEvenShareIS16_EET2_T4_E12temp_storage+64];
	setp.eq.s16 	%p138, %rs209, 0;
	setp.eq.s16 	%p139, %rs210, 0;
	min.s64 	%rd279, %rd278, %rd277;
	selp.b16 	%rs211, %rs208, 1, %p139;
	selp.b16 	%rs212, %rs210, %rs211, %p138;
	and.b16  	%rs213, %rs212, 255;
	selp.b64 	%rd280, %rd277, %rd279, %p139;
	selp.b64 	%rd281, %rd278, %rd280, %p138;
	ld.shared.u8 	%rs214, [_ZZN3cub18CUB_300001_SM_10006detail6reduce18DeviceReduceKernelINS2_10policy_hubIN4cuda3std3__45tupleIJblEEEjN6thrust24THRUST_300001_SM_1000_NS8cuda_cub9__find_if7functorIS9_EEE10Policy1000ENSB_12zip_iteratorINS8_IJNSD_26transform_input_iterator_tIbNSC_6detail35transform_pair_of_input_iterators_tIbNSB_6detail15normal_iteratorINSB_10device_ptrIjEEEESQ_NS7_8equal_toIjEEEENS7_10__not_fn_tINS7_10__identityEEEEENSB_17counting_iteratorIlNSB_11use_defaultESZ_SZ_EEEEEEEjSF_S9_SV_EEvT0_PT3_T1_NS0_13GridEvenShareIS16_EET2_T4_E12temp_storage+72];
	ld.shared.u64 	%rd282, [_ZZN3cub18CUB_300001_SM_10006detail6reduce18DeviceReduceKernelINS2_10policy_hubIN4cuda3std3__45tupleIJblEEEjN6thrust24THRUST_300001_SM_1000_NS8cuda_cub9__find_if7functorIS9_EEE10Policy1000ENSB_12zip_iteratorINS8_IJNSD_26transform_input_iterator_tIbNSC_6detail35transform_pair_of_input_iterators_tIbNSB_6detail15normal_iteratorINSB_10device_ptrIjEEEESQ_NS7_8equal_toIjEEEENS7_10__not_fn_tINS7_10__identityEEEEENSB_17counting_iteratorIlNSB_11use_defaultESZ_SZ_EEEEEEEjSF_S9_SV_EEvT0_PT3_T1_NS0_13GridEvenShareIS16_EET2_T4_E12temp_storage+80];
	setp.eq.s16 	%p140, %rs213, 0;
	setp.eq.s16 	%p141, %rs214, 0;
	min.s64 	%rd283, %rd282, %rd281;
	selp.b16 	%rs215, %rs212, 1, %p141;
	selp.b16 	%rs216, %rs214, %rs215, %p140;
	and.b16  	%rs217, %rs216, 255;
	selp.b64 	%rd284, %rd281, %rd283, %p141;
	selp.b64 	%rd285, %rd282, %rd284, %p140;
	ld.shared.u8 	%rs218, [_ZZN3cub18CUB_300001_SM_10006detail6reduce18DeviceReduceKernelINS2_10policy_hubIN4cuda3std3__45tupleIJblEEEjN6thrust24THRUST_300001_SM_1000_NS8cuda_cub9__find_if7functorIS9_EEE10Policy1000ENSB_12zip_iteratorINS8_IJNSD_26transform_input_iterator_tIbNSC_6detail35transform_pair_of_input_iterators_tIbNSB_6detail15normal_iteratorINSB_10device_ptrIjEEEESQ_NS7_8equal_toIjEEEENS7_10__not_fn_tINS7_10__identityEEEEENSB_17counting_iteratorIlNSB_11use_defaultESZ_SZ_EEEEEEEjSF_S9_SV_EEvT0_PT3_T1_NS0_13GridEvenShareIS16_EET2_T4_E12temp_storage+88];
	ld.shared.u64 	%rd286, [_ZZN3cub18CUB_300001_SM_10006detail6reduce18DeviceReduceKernelINS2_10policy_hubIN4cuda3std3__45tupleIJblEEEjN6thrust24THRUST_300001_SM_1000_NS8cuda_cub9__find_if7functorIS9_EEE10Policy1000ENSB_12zip_iteratorINS8_IJNSD_26transform_input_iterator_tIbNSC_6detail35transform_pair_of_input_iterators_tIbNSB_6detail15normal_iteratorINSB_10device_ptrIjEEEESQ_NS7_8equal_toIjEEEENS7_10__not_fn_tINS7_10__identityEEEEENSB_17counting_iteratorIlNSB_11use_defaultESZ_SZ_EEEEEEEjSF_S9_SV_EEvT0_PT3_T1_NS0_13GridEvenShareIS16_EET2_T4_E12temp_storage+96];
	setp.eq.s16 	%p142, %rs217, 0;
	setp.eq.s16 	%p143, %rs218, 0;
	min.s64 	%rd287, %rd286, %rd285;
	selp.b16 	%rs219, %rs216, 1, %p143;
	selp.b16 	%rs220, %rs218, %rs219, %p142;
	and.b16  	%rs221, %rs220, 255;
	selp.b64 	%rd288, %rd285, %rd287, %p143;
	selp.b64 	%rd289, %rd286, %rd288, %p142;
	ld.shared.u8 	%rs222, [_ZZN3cub18CUB_300001_SM_10006detail6reduce18DeviceReduceKernelINS2_10policy_hubIN4cuda3std3__45tupleIJblEEEjN6thrust24THRUST_300001_SM_1000_NS8cuda_cub9__find_if7functorIS9_EEE10Policy1000ENSB_12zip_iteratorINS8_IJNSD_26transform_input_iterator_tIbNSC_6detail35transform_pair_of_input_iterators_tIbNSB_6detail15normal_iteratorINSB_10device_ptrIjEEEESQ_NS7_8equal_toIjEEEENS7_10__not_fn_tINS7_10__identityEEEEENSB_17counting_iteratorIlNSB_11use_defaultESZ_SZ_EEEEEEEjSF_S9_SV_EEvT0_PT3_T1_NS0_13GridEvenShareIS16_EET2_T4_E12temp_storage+104];
	ld.shared.u64 	%rd290, [_ZZN3cub18CUB_300001_SM_10006detail6reduce18DeviceReduceKernelINS2_10policy_hubIN4cuda3std3__45tupleIJblEEEjN6thrust24THRUST_300001_SM_1000_NS8cuda_cub9__find_if7functorIS9_EEE10Policy1000ENSB_12zip_iteratorINS8_IJNSD_26transform_input_iterator_tIbNSC_6detail35transform_pair_of_input_iterators_tIbNSB_6detail15normal_iteratorINSB_10device_ptrIjEEEESQ_NS7_8equal_toIjEEEENS7_10__not_fn_tINS7_10__identityEEEEENSB_17counting_iteratorIlNSB_11use_defaultESZ_SZ_EEEEEEEjSF_S9_SV_EEvT0_PT3_T1_NS0_13GridEvenShareIS16_EET2_T4_E12temp_storage+112];
	setp.eq.s16 	%p144, %rs221, 0;
	setp.eq.s16 	%p145, %rs222, 0;
	min.s64 	%rd291, %rd290, %rd289;
	selp.b16 	%rs223, %rs220, 1, %p145;
	selp.b16 	%rs224, %rs222, %rs223, %p144;
	and.b16  	%rs225, %rs224, 255;
	selp.b64 	%rd292, %rd289, %rd291, %p145;
	selp.b64 	%rd293, %rd290, %rd292, %p144;
	ld.shared.u8 	%rs226, [_ZZN3cub18CUB_300001_SM_10006detail6reduce18DeviceReduceKernelINS2_10policy_hubIN4cuda3std3__45tupleIJblEEEjN6thrust24THRUST_300001_SM_1000_NS8cuda_cub9__find_if7functorIS9_EEE10Policy1000ENSB_12zip_iteratorINS8_IJNSD_26transform_input_iterator_tIbNSC_6detail35transform_pair_of_input_iterators_tIbNSB_6detail15normal_iteratorINSB_10device_ptrIjEEEESQ_NS7_8equal_toIjEEEENS7_10__not_fn_tINS7_10__identityEEEEENSB_17counting_iteratorIlNSB_11use_defaultESZ_SZ_EEEEEEEjSF_S9_SV_EEvT0_PT3_T1_NS0_13GridEvenShareIS16_EET2_T4_E12temp_storage+120];
	ld.shared.u64 	%rd294, [_ZZN3cub18CUB_300001_SM_10006detail6reduce18DeviceReduceKernelINS2_10policy_hubIN4cuda3std3__45tupleIJblEEEjN6thrust24THRUST_300001_SM_1000_NS8cuda_cub9__find_if7functorIS9_EEE10Policy1000ENSB_12zip_iteratorINS8_IJNSD_26transform_input_iterator_tIbNSC_6detail35transform_pair_of_input_iterators_tIbNSB_6detail15normal_iteratorINSB_10device_ptrIjEEEESQ_NS7_8equal_toIjEEEENS7_10__not_fn_tINS7_10__identityEEEEENSB_17counting_iteratorIlNSB_11use_defaultESZ_SZ_EEEEEEEjSF_S9_SV_EEvT0_PT3_T1_NS0_13GridEvenShareIS16_EET2_T4_E12temp_storage+128];
	setp.eq.s16 	%p146, %rs225, 0;
	setp.eq.s16 	%p147, %rs226, 0;
	min.s64 	%rd295, %rd294, %rd293;
	selp.b16 	%rs227, %rs224, 1, %p147;
	selp.b16 	%rs385, %rs226, %rs227, %p146;
	selp.b64 	%rd296, %rd293, %rd295, %p147;
	selp.b64 	%rd482, %rd294, %rd296, %p146;
$L__BB7_119:
	mov.u32 	%r560, %tid.x;
	setp.ne.s32 	%p324, %r560, 0;
	@%p324 bra 	$L__BB7_121;
	ld.param.u64 	%rd472, [_ZN3cub18CUB_300001_SM_10006detail6reduce18DeviceReduceKernelINS2_10policy_hubIN4cuda3std3__45tupleIJblEEEjN6thrust24THRUST_300001_SM_1000_NS8cuda_cub9__find_if7functorIS9_EEE10Policy1000ENSB_12zip_iteratorINS8_IJNSD_26transform_input_iterator_tIbNSC_6detail35transform_pair_of_input_iterators_tIbNSB_6detail15normal_iteratorINSB_10device_ptrIjEEEESQ_NS7_8equal_toIjEEEENS7_10__not_fn_tINS7_10__identityEEEEENSB_17counting_iteratorIlNSB_11use_defaultESZ_SZ_EEEEEEEjSF_S9_SV_EEvT0_PT3_T1_NS0_13GridEvenShareIS16_EET2_T4__param_1];
	cvta.to.global.u64 	%rd469, %rd472;
	mul.wide.u32 	%rd470, %r3, 16;
	add.s64 	%rd471, %rd469, %rd470;
	st.global.u8 	[%rd471], %rs385;
	st.global.u64 	[%rd471+8], %rd482;
$L__BB7_121:
	ret;

}
	// .globl	_ZN3cub18CUB_300001_SM_10006detail6reduce28DeviceReduceSingleTileKernelINS2_10policy_hubIN4cuda3std3__45tupleIJblEEEjN6thrust24THRUST_300001_SM_1000_NS8cuda_cub9__find_if7functorIS9_EEE10Policy1000EPS9_SI_iSF_S9_S9_NS7_10__identityEEEvT0_T1_T2_T3_T4_T6_
.visible .entry _ZN3cub18CUB_300001_SM_10006detail6reduce28DeviceReduceSingleTileKernelINS2_10policy_hubIN4cuda3std3__45tupleIJblEEEjN6thrust24THRUST_300001_SM_1000_NS8cuda_cub9__find_if7functorIS9_EEE10Policy1000EPS9_SI_iSF_S9_S9_NS7_10__identityEEEvT0_T1_T2_T3_T4_T6_(
	.param .u64 .ptr .align 1 _ZN3cub18CUB_300001_SM_10006detail6reduce28DeviceReduceSingleTileKernelINS2_10policy_hubIN4cuda3std3__45tupleIJblEEEjN6thrust24THRUST_300001_SM_1000_NS8cuda_cub9__find_if7functorIS9_EEE10Policy1000EPS9_SI_iSF_S9_S9_NS7_10__identityEEEvT0_T1_T2_T3_T4_T6__param_0,
	.param .u64 .ptr .align 1 _ZN3cub18CUB_300001_SM_10006detail6reduce28DeviceReduceSingleTileKernelINS2_10policy_hubIN4cuda3std3__45tupleIJblEEEjN6thrust24THRUST_300001_SM_1000_NS8cuda_cub9__find_if7functorIS9_EEE10Policy1000EPS9_SI_iSF_S9_S9_NS7_10__identityEEEvT0_T1_T2_T3_T4_T6__param_1,
	.param .u32 _ZN3cub18CUB_300001_SM_10006detail6reduce28DeviceReduceSingleTileKernelINS2_10policy_hubIN4cuda3std3__45tupleIJblEEEjN6thrust24THRUST_300001_SM_1000_NS8cuda_cub9__find_if7functorIS9_EEE10Policy1000EPS9_SI_iSF_S9_S9_NS7_10__identityEEEvT0_T1_T2_T3_T4_T6__param_2,
	.param .align 1 .b8 _ZN3cub18CUB_300001_SM_10006detail6reduce28DeviceReduceSingleTileKernelINS2_10policy_hubIN4cuda3std3__45tupleIJblEEEjN6thrust24THRUST_300001_SM_1000_NS8cuda_cub9__find_if7functorIS9_EEE10Policy1000EPS9_SI_iSF_S9_S9_NS7_10__identityEEEvT0_T1_T2_T3_T4_T6__param_3[1],
	.param .align 8 .b8 _ZN3cub18CUB_300001_SM_10006detail6reduce28DeviceReduceSingleTileKernelINS2_10policy_hubIN4cuda3std3__45tupleIJblEEEjN6thrust24THRUST_300001_SM_1000_NS8cuda_cub9__find_if7functorIS9_EEE10Policy1000EPS9_SI_iSF_S9_S9_NS7_10__identityEEEvT0_T1_T2_T3_T4_T6__param_4[16],
	.param .align 1 .b8 _ZN3cub18CUB_300001_SM_10006detail6reduce28DeviceReduceSingleTileKernelINS2_10policy_hubIN4cuda3std3__45tupleIJblEEEjN6thrust24THRUST_300001_SM_1000_NS8cuda_cub9__find_if7functorIS9_EEE10Policy1000EPS9_SI_iSF_S9_S9_NS7_10__identityEEEvT0_T1_T2_T3_T4_T6__param_5[1]
)
.maxntid 256
.minnctapersm 1
{
	.reg .pred 	%p<188>;
	.reg .b16 	%rs<340>;
	.reg .b32 	%r<406>;
	.reg .b64 	%rd<359>;
	// demoted variable
	.shared .align 8 .b8 _ZZN3cub18CUB_300001_SM_10006detail6reduce28DeviceReduceSingleTileKernelINS2_10policy_hubIN4cuda3std3__45tupleIJblEEEjN6thrust24THRUST_300001_SM_1000_NS8cuda_cub9__find_if7functorIS9_EEE10Policy1000EPS9_SI_iSF_S9_S9_NS7_10__identityEEEvT0_T1_T2_T3_T4_T6_E12temp_storage[152];
	ld.param.u64 	%rd106, [_ZN3cub18CUB_300001_SM_10006detail6reduce28DeviceReduceSingleTileKernelINS2_10policy_hubIN4cuda3std3__45tupleIJblEEEjN6thrust24THRUST_300001_SM_1000_NS8cuda_cub9__find_if7functorIS9_EEE10Policy1000EPS9_SI_iSF_S9_S9_NS7_10__identityEEEvT0_T1_T2_T3_T4_T6__param_4+8];
	ld.param.u64 	%rd105, [_ZN3cub18CUB_300001_SM_10006detail6reduce28DeviceReduceSingleTileKernelINS2_10policy_hubIN4cuda3std3__45tupleIJblEEEjN6thrust24THRUST_300001_SM_1000_NS8cuda_cub9__find_if7functorIS9_EEE10Policy1000EPS9_SI_iSF_S9_S9_NS7_10__identityEEEvT0_T1_T2_T3_T4_T6__param_0];
	ld.param.u64 	%rd107, [_ZN3cub18CUB_300001_SM_10006detail6reduce28DeviceReduceSingleTileKernelINS2_10policy_hubIN4cuda3std3__45tupleIJblEEEjN6thrust24THRUST_300001_SM_1000_NS8cuda_cub9__find_if7functorIS9_EEE10Policy1000EPS9_SI_iSF_S9_S9_NS7_10__identityEEEvT0_T1_T2_T3_T4_T6__param_1];
	ld.param.u32 	%r38, [_ZN3cub18CUB_300001_SM_10006detail6reduce28DeviceReduceSingleTileKernelINS2_10policy_hubIN4cuda3std3__45tupleIJblEEEjN6thrust24THRUST_300001_SM_1000_NS8cuda_cub9__find_if7functorIS9_EEE10Policy1000EPS9_SI_iSF_S9_S9_NS7_10__identityEEEvT0_T1_T2_T3_T4_T6__param_2];
	ld.param.u8 	%rs82, [_ZN3cub18CUB_300001_SM_10006detail6reduce28DeviceReduceSingleTileKernelINS2_10policy_hubIN4cuda3std3__45tupleIJblEEEjN6thrust24THRUST_300001_SM_1000_NS8cuda_cub9__find_if7functorIS9_EEE10Policy1000EPS9_SI_iSF_S9_S9_NS7_10__identityEEEvT0_T1_T2_T3_T4_T6__param_4];
	cvta.to.global.u64 	%rd1, %rd107;
	setp.ne.s32 	%p1, %r38, 0;
	@%p1 bra 	$L__BB8_3;
	mov.u32 	%r392, %tid.x;
	setp.ne.s32 	%p187, %r392, 0;
	@%p187 bra 	$L__BB8_112;
	st.global.u8 	[%rd1], %rs82;
	st.global.u64 	[%rd1+8], %rd106;
	bra.uni 	$L__BB8_112;
$L__BB8_3:
	setp.gt.s32 	%p2, %r38, 1023;
	@%p2 bra 	$L__BB8_74;
	mov.u32 	%r1, %tid.x;
	setp.ge.s32 	%p77, %r1, %r38;
	mov.b16 	%rs311, 0;
	mov.b64 	%rd329, 0;
	mov.u32 	%r396, %r1;
	@%p77 bra 	$L__BB8_6;
	mul.wide.u32 	%rd234, %r1, 16;
	add.s64 	%rd231, %rd105, %rd234;
	// begin inline asm
	ld.global.nc.u64 %rd230, [%rd231];
	// end inline asm
	add.s64 	%rd233, %rd231, 8;
	// begin inline asm
	ld.global.nc.u64 %rd329, [%rd233];
	// end inline asm
	cvt.u16.u64 	%rs311, %rd230;
	add.s32 	%r396, %r1, 256;
$L__BB8_6:
	setp.ge.s32 	%p78, %r396, %r38;
	@%p78 bra 	$L__BB8_12;
	not.b32 	%r158, %r396;
	add.s32 	%r4, %r38, %r158;
	and.b32  	%r159, %r4, 768;
	setp.eq.s32 	%p79, %r159, 768;
	@%p79 bra 	$L__BB8_10;
	mul.wide.u32 	%rd236, %r396, 16;
	add.s64 	%rd323, %rd105, %rd236;
	shr.u32 	%r160, %r4, 8;
	add.s32 	%r161, %r160, 1;
	and.b32  	%r162, %r161, 3;
	neg.s32 	%r394, %r162;
$L__BB8_9:
	.pragma "nounroll";
	// begin inline asm
	ld.global.nc.u64 %rd237, [%rd323];
	// end inline asm
	add.s64 	%rd240, %rd323, 8;
	// begin inline asm
	ld.global.nc.u64 %rd239, [%rd240];
	// end inline asm
	cvt.u16.u64 	%rs190, %rd237;
	and.b16  	%rs191, %rs190, 255;
	and.b16  	%rs192, %rs311, 255;
	setp.eq.s16 	%p80, %rs192, 0;
	setp.eq.s16 	%p81, %rs191, 0;
	min.s64 	%rd241, %rd239, %rd329;
	selp.b64 	%rd242, %rd329, %rd241, %p81;
	selp.b64 	%rd329, %rd239, %rd242, %p80;
	selp.b16 	%rs193, %rs311, 1, %p81;
	selp.b16 	%rs311, %rs190, %rs193, %p80;
	add.s32 	%r396, %r396, 256;
	add.s64 	%rd323, %rd323, 4096;
	add.s32 	%r394, %r394, 1;
	setp.ne.s32 	%p82, %r394, 0;
	@%p82 bra 	$L__BB8_9;
$L__BB8_10:
	setp.lt.u32 	%p83, %r4, 768;
	@%p83 bra 	$L__BB8_12;
$L__BB8_11:
	mul.wide.s32 	%rd259, %r396, 16;
	add.s64 	%rd244, %rd105, %rd259;
	// begin inline asm
	ld.global.nc.u64 %rd243, [%rd244];
	// end inline asm
	add.s64 	%rd246, %rd244, 8;
	// begin inline asm
	ld.global.nc.u64 %rd245, [%rd246];
	// end inline asm
	cvt.u16.u64 	%rs194, %rd243;
	and.b16  	%rs195, %rs194, 255;
	and.b16  	%rs196, %rs311, 255;
	setp.eq.s16 	%p84, %rs196, 0;
	setp.eq.s16 	%p85, %rs195, 0;
	min.s64 	%rd260, %rd245, %rd329;
	selp.b64 	%rd261, %rd329, %rd260, %p85;
	selp.b64 	%rd262, %rd245, %rd261, %p84;
	selp.b16 	%rs197, %rs311, 1, %p85;
	selp.b16 	%rs198, %rs194, %rs197, %p84;
	and.b16  	%rs199, %rs198, 255;
	add.s64 	%rd248, %rd244, 4096;
	// begin inline asm
	ld.global.nc.u64 %rd247, [%rd248];
	// end inline asm
	add.s64 	%rd250, %rd244, 4104;
	// begin inline asm
	ld.global.nc.u64 %rd249, [%rd250];
	// end inline asm
	cvt.u16.u64 	%rs200, %rd247;
	and.b16  	%rs201, %rs200, 255;
	setp.eq.s16 	%p86, %rs199, 0;
	setp.eq.s16 	%p87, %rs201, 0;
	min.s64 	%rd263, %rd249, %rd262;
	selp.b64 	%rd264, %rd262, %rd263, %p87;
	selp.b64 	%rd265, %rd249, %rd264, %p86;
	selp.b16 	%rs202, %rs198, 1, %p87;
	selp.b16 	%rs203, %rs200, %rs202, %p86;
	and.b16  	%rs204, %rs203, 255;
	add.s64 	%rd252, %rd244, 8192;
	// begin inline asm
	ld.global.nc.u64 %rd251, [%rd252];
	// end inline asm
	add.s64 	%rd254, %rd244, 8200;
	// begin inline asm
	ld.global.nc.u64 %rd253, [%rd254];
	// end inline asm
	cvt.u16.u64 	%rs205, %rd251;
	and.b16  	%rs206, %rs205, 255;
	setp.eq.s16 	%p88, %rs204, 0;
	setp.eq.s16 	%p89, %rs206, 0;
	min.s64 	%rd266, %rd253, %rd265;
	selp.b64 	%rd267, %rd265, %rd266, %p89;
	selp.b64 	%rd268, %rd253, %rd267, %p88;
	selp.b16 	%rs207, %rs203, 1, %p89;
	selp.b16 	%rs208, %rs205, %rs207, %p88;
	and.b16  	%rs209, %rs208, 255;
	add.s64 	%rd256, %rd244, 12288;
	// begin inline asm
	ld.global.nc.u64 %rd255, [%rd256];
	// end inline asm
	add.s64 	%rd258, %rd244, 12296;
	// begin inline asm
	ld.global.nc.u64 %rd257, [%rd258];
	// end inline asm
	cvt.u16.u64 	%rs210, %rd255;
	and.b16  	%rs211, %rs210, 255;
	setp.eq.s16 	%p90, %rs209, 0;
	setp.eq.s16 	%p91, %rs211, 0;
	min.s64 	%rd269, %rd257, %rd268;
	selp.b64 	%rd270, %rd268, %rd269, %p91;
	selp.b64 	%rd329, %rd257, %rd270, %p90;
	selp.b16 	%rs212, %rs208, 1, %p91;
	selp.b16 	%rs311, %rs210, %rs212, %p90;
	add.s32 	%r396, %r396, 1024;
	setp.lt.s32 	%p92, %r396, %r38;
	@%p92 bra 	$L__BB8_11;
$L__BB8_12:
	setp.lt.s32 	%p93, %r38, 256;
	@%p93 bra 	$L__BB8_37;
	// begin inline asm
	mov.u32 %r281, %laneid;
	// end inline asm
	cvt.u32.u16 	%r302, %rs311;
	and.b32  	%r283, %r302, 255;
	mov.b32 	%r299, 1;
	mov.b32 	%r300, 31;
	mov.b32 	%r301, -1;
	// begin inline asm
	shfl.sync.down.b32 %r282, %r283, %r299, %r300, %r301;
	// end inline asm
	// begin inline asm
	shfl.sync.down.b32 %r287, %r288, %r299, %r300, %r301;
	// end inline asm
	mov.b64 	{%r293, %r298}, %rd329;
	// begin inline asm
	shfl.sync.down.b32 %r292, %r293, %r299, %r300, %r301;
	// end inline asm
	// begin inline asm
	shfl.sync.down.b32 %r297, %r298, %r299, %r300, %r301;
	// end inline asm
	mov.b64 	%rd14, {%r292, %r297};
	cvt.u16.u32 	%rs10, %r282;
	setp.gt.s32 	%p143, %r281, 30;
	@%p143 bra 	$L__BB8_17;
	and.b16  	%rs254, %rs311, 255;
	setp.eq.s16 	%p144, %rs254, 0;
	and.b16  	%rs255, %rs10, 255;
	setp.eq.s16 	%p145, %rs255, 0;
	or.pred  	%p146, %p144, %p145;
	@%p146 bra 	$L__BB8_16;
	min.s64 	%rd329, %rd14, %rd329;
	mov.b16 	%rs311, 1;
	bra.uni 	$L__BB8_17;
$L__BB8_16:
	setp.eq.s16 	%p147, %rs254, 0;
	selp.b64 	%rd329, %rd14, %rd329, %p147;
	selp.b16 	%rs311, %rs10, %rs311, %p147;
$L__BB8_17:
	cvt.u32.u16 	%r323, %rs311;
	and.b32  	%r304, %r323, 255;
	mov.b32 	%r320, 2;
	mov.b32 	%r321, 31;
	mov.b32 	%r322, -1;
	// begin inline asm
	shfl.sync.down.b32 %r303, %r304, %r320, %r321, %r322;
	// end inline asm
	// begin inline asm
	shfl.sync.down.b32 %r308, %r309, %r320, %r321, %r322;
	// end inline asm
	mov.b64 	{%r314, %r319}, %rd329;
	// begin inline asm
	shfl.sync.down.b32 %r313, %r314, %r320, %r321, %r322;
	// end inline asm
	// begin inline asm
	shfl.sync.down.b32 %r318, %r319, %r320, %r321, %r322;
	// end inline asm
	mov.b64 	%rd18, {%r313, %r318};
	cvt.u16.u32 	%rs13, %r303;
	setp.gt.s32 	%p148, %r281, 29;
	@%p148 bra 	$L__BB8_21;
	and.b16  	%rs258, %rs311, 255;
	setp.eq.s16 	%p149, %rs258, 0;
	and.b16  	%rs259, %rs13, 255;
	setp.eq.s16 	%p150, %rs259, 0;
	or.pred  	%p151, %p149, %p150;
	@%p151 bra 	$L__BB8_20;
	min.s64 	%rd329, %rd18, %rd329;
	mov.b16 	%rs311, 1;
	bra.uni 	$L__BB8_21;
$L__BB8_20:
	setp.eq.s16 	%p152, %rs258, 0;
	selp.b64 	%rd329, %rd18, %rd329, %p152;
	selp.b16 	%rs311, %rs13, %rs311, %p152;
$L__BB8_21:
	cvt.u32.u16 	%r344, %rs311;
	and.b32  	%r325, %r344, 255;
	mov.b32 	%r341, 4;
	mov.b32 	%r342, 31;
	mov.b32 	%r343, -1;
	// begin inline asm
	shfl.sync.down.b32 %r324, %r325, %r341, %r342, %r343;
	// end inline asm
	// begin inline asm
	shfl.sync.down.b32 %r329, %r330, %r341, %r342, %r343;
	// end inline asm
	mov.b64 	{%r335, %r340}, %rd329;
	// begin inline asm
	shfl.sync.down.b32 %r334, %r335, %r341, %r342, %r343;
	// end inline asm
	// begin inline asm
	shfl.sync.down.b32 %r339, %r340, %r341, %r342, %r343;
	// end inline asm
	mov.b64 	%rd22, {%r334, %r339};
	cvt.u16.u32 	%rs16, %r324;
	setp.gt.s32 	%p153, %r281, 27;
	@%p153 bra 	$L__BB8_25;
	and.b16  	%rs262, %rs311, 255;
	setp.eq.s16 	%p154, %rs262, 0;
	and.b16  	%rs263, %rs16, 255;
	setp.eq.s16 	%p155, %rs263, 0;
	or.pred  	%p156, %p154, %p155;
	@%p156 bra 	$L__BB8_24;
	min.s64 	%rd329, %rd22, %rd329;
	mov.b16 	%rs311, 1;
	bra.uni 	$L__BB8_25;
$L__BB8_24:
	setp.eq.s16 	%p157, %rs262, 0;
	selp.b64 	%rd329, %rd22, %rd329, %p157;
	selp.b16 	%rs311, %rs16, %rs311, %p157;
$L__BB8_25:
	cvt.u32.u16 	%r365, %rs311;
	and.b32  	%r346, %r365, 255;
	mov.b32 	%r362, 8;
	mov.b32 	%r363, 31;
	mov.b32 	%r364, -1;
	// begin inline asm
	shfl.sync.down.b32 %r345, %r346, %r362, %r363, %r364;
	// end inline asm
	// begin inline asm
	shfl.sync.down.b32 %r350, %r351, %r362, %r363, %r364;
	// end inline asm
	mov.b64 	{%r356, %r361}, %rd329;
	// begin inline asm
	shfl.sync.down.b32 %r355, %r356, %r362, %r363, %r364;
	// end inline asm
	// begin inline asm
	shfl.sync.down.b32 %r360, %r361, %r362, %r363, %r364;
	// end inline asm
	mov.b64 	%rd26, {%r355, %r360};
	cvt.u16.u32 	%rs19, %r345;
	setp.gt.s32 	%p158, %r281, 23;
	@%p158 bra 	$L__BB8_29;
	and.b16  	%rs266, %rs311, 255;
	setp.eq.s16 	%p159, %rs266, 0;
	and.b16  	%rs267, %rs19, 255;
	setp.eq.s16 	%p160, %rs267, 0;
	or.pred  	%p161, %p159, %p160;
	@%p161 bra 	$L__BB8_28;
	min.s64 	%rd329, %rd26, %rd329;
	mov.b16 	%rs311, 1;
	bra.uni 	$L__BB8_29;
$L__BB8_28:
	setp.eq.s16 	%p162, %rs266, 0;
	selp.b64 	%rd329, %rd26, %rd329, %p162;
	selp.b16 	%rs311, %rs19, %rs311, %p162;
$L__BB8_29:
	cvt.u32.u16 	%r386, %rs311;
	and.b32  	%r367, %r386, 255;
	mov.b32 	%r383, 16;
	mov.b32 	%r384, 31;
	mov.b32 	%r385, -1;
	// begin inline asm
	shfl.sync.down.b32 %r366, %r367, %r383, %r384, %r385;
	// end inline asm
	// begin inline asm
	shfl.sync.down.b32 %r371, %r372, %r383, %r384, %r385;
	// end inline asm
	mov.b64 	{%r377, %r382}, %rd329;
	// begin inline asm
	shfl.sync.down.b32 %r376, %r377, %r383, %r384, %r385;
	// end inline asm
	// begin inline asm
	shfl.sync.down.b32 %r381, %r382, %r383, %r384, %r385;
	// end inline asm
	mov.b64 	%rd30, {%r376, %r381};
	cvt.u16.u32 	%rs22, %r366;
	setp.gt.s32 	%p163, %r281, 15;
	@%p163 bra 	$L__BB8_33;
	and.b16  	%rs270, %rs311, 255;
	setp.eq.s16 	%p164, %rs270, 0;
	and.b16  	%rs271, %rs22, 255;
	setp.eq.s16 	%p165, %rs271, 0;
	or.pred  	%p166, %p164, %p165;
	@%p166 bra 	$L__BB8_32;
	min.s64 	%rd329, %rd30, %rd329;
	mov.b16 	%rs311, 1;
	bra.uni 	$L__BB8_33;
$L__BB8_32:
	setp.eq.s16 	%p167, %rs270, 0;
	selp.b64 	%rd329, %rd30, %rd329, %p167;
	selp.b16 	%rs311, %rs22, %rs311, %p167;
$L__BB8_33:
	setp.ne.s32 	%p168, %r281, 0;
	@%p168 bra 	$L__BB8_35;
	shr.u32 	%r387, %r1, 1;
	and.b32  	%r388, %r387, 496;
	mov.u32 	%r389, _ZZN3cub18CUB_300001_SM_10006detail6reduce28DeviceReduceSingleTileKernelINS2_10policy_hubIN4cuda3std3__45tupleIJblEEEjN6thrust24THRUST_300001_SM_1000_NS8cuda_cub9__find_if7functorIS9_EEE10Policy1000EPS9_SI_iSF_S9_S9_NS7_10__identityEEEvT0_T1_T2_T3_T4_T6_E12temp_storage;
	add.s32 	%r390, %r389, %r388;
	st.shared.u8 	[%r390+8], %rs311;
	st.shared.u64 	[%r390+16], %rd329;
$L__BB8_35:
	bar.sync 	0;
	setp.ne.s32 	%p169, %r1, 0;
	@%p169 bra 	$L__BB8_110;
	ld.shared.u8 	%rs274, [_ZZN3cub18CUB_300001_SM_10006detail6reduce28DeviceReduceSingleTileKernelINS2_10policy_hubIN4cuda3std3__45tupleIJblEEEjN6thrust24THRUST_300001_SM_1000_NS8cuda_cub9__find_if7functorIS9_EEE10Policy1000EPS9_SI_iSF_S9_S9_NS7_10__identityEEEvT0_T1_T2_T3_T4_T6_E12temp_storage+24];
	ld.shared.u64 	%rd292, [_ZZN3cub18CUB_300001_SM_10006detail6reduce28DeviceReduceSingleTileKernelINS2_10policy_hubIN4cuda3std3__45tupleIJblEEEjN6thrust24THRUST_300001_SM_1000_NS8cuda_cub9__find_if7functorIS9_EEE10Policy1000EPS9_SI_iSF_S9_S9_NS7_10__identityEEEvT0_T1_T2_T3_T4_T6_E12temp_storage+32];
	and.b16  	%rs275, %rs311, 255;
	setp.eq.s16 	%p170, %rs275, 0;
	setp.eq.s16 	%p171, %rs274, 0;
	min.s64 	%rd293, %rd292, %rd329;
	selp.b64 	%rd294, %rd329, %rd293, %p171;
	selp.b64 	%rd295, %rd292, %rd294, %p170;
	selp.b16 	%rs276, %rs311, 1, %p171;
	selp.b16 	%rs277, %rs274, %rs276, %p170;
	and.b16  	%rs278, %rs277, 255;
	ld.shared.u8 	%rs279, [_ZZN3cub18CUB_300001_SM_10006detail6reduce28DeviceReduceSingleTileKernelINS2_10policy_hubIN4cuda3std3__45tupleIJblEEEjN6thrust24THRUST_300001_SM_1000_NS8cuda_cub9__find_if7functorIS9_EEE10Policy1000EPS9_SI_iSF_S9_S9_NS7_10__identityEEEvT0_T1_T2_T3_T4_T6_E12temp_storage+40];
	ld.shared.u64 	%rd296, [_ZZN3cub18CUB_300001_SM_10006detail6reduce28DeviceReduceSingleTileKernelINS2_10policy_hubIN4cuda3std3__45tupleIJblEEEjN6thrust24THRUST_300001_SM_1000_NS8cuda_cub9__find_if7functorIS9_EEE10Policy1000EPS9_SI_iSF_S9_S9_NS7_10__identityEEEvT0_T1_T2_T3_T4_T6_E12temp_storage+48];
	setp.eq.s16 	%p172, %rs278, 0;
	setp.eq.s16 	%p173, %rs279, 0;
	min.s64 	%rd297, %rd296, %rd295;
	selp.b64 	%rd298, %rd295, %rd297, %p173;
	selp.b64 	%rd299, %rd296, %rd298, %p172;
	selp.b16 	%rs280, %rs277, 1, %p173;
	selp.b16 	%rs281, %rs279, %rs280, %p172;
	and.b16  	%rs282, %rs281, 255;
	ld.shared.u8 	%rs283, [_ZZN3cub18CUB_300001_SM_10006detail6reduce28DeviceReduceSingleTileKernelINS2_10policy_hubIN4cuda3std3__45tupleIJblEEEjN6thrust24THRUST_300001_SM_1000_NS8cuda_cub9__find_if7functorIS9_EEE10Policy1000EPS9_SI_iSF_S9_S9_NS7_10__identityEEEvT0_T1_T2_T3_T4_T6_E12temp_storage+56];
	ld.shared.u64 	%rd300, [_ZZN3cub18CUB_300001_SM_10006detail6reduce28DeviceReduceSingleTileKernelINS2_10policy_hubIN4cuda3std3__45tupleIJblEEEjN6thrust24THRUST_300001_SM_1000_NS8cuda_cub9__find_if7functorIS9_EEE10Policy1000EPS9_SI_iSF_S9_S9_NS7_10__identityEEEvT0_T1_T2_T3_T4_T6_E12temp_storage+64];
	setp.eq.s16 	%p174, %rs282, 0;
	setp.eq.s16 	%p175, %rs283, 0;
	min.s64 	%rd301, %rd300, %rd299;
	selp.b16 	%rs284, %rs281, 1, %p175;
	selp.b16 	%rs285, %rs283, %rs284, %p174;
	and.b16  	%rs286, %rs285, 255;
	selp.b64 	%rd302, %rd299, %rd301, %p175;
	selp.b64 	%rd303, %rd300, %rd302, %p174;
	ld.shared.u8 	%rs287, [_ZZN3cub18CUB_300001_SM_10006detail6reduce28DeviceReduceSingleTileKernelINS2_10policy_hubIN4cuda3std3__45tupleIJblEEEjN6thrust24THRUST_300001_SM_1000_NS8cuda_cub9__find_if7functorIS9_EEE10Policy1000EPS9_SI_iSF_S9_S9_NS7_10__identityEEEvT0_T1_T2_T3_T4_T6_E12temp_storage+72];
	ld.shared.u64 	%rd304, [_ZZN3cub18CUB_300001_SM_10006detail6reduce28DeviceReduceSingleTileKernelINS2_10policy_hubIN4cuda3std3__45tupleIJblEEEjN6thrust24THRUST_300001_SM_1000_NS8cuda_cub9__find_if7functorIS9_EEE10Policy1000EPS9_SI_iSF_S9_S9_NS7_10__identityEEEvT0_T1_T2_T3_T4_T6_E12temp_storage+80];
	setp.eq.s16 	%p176, %rs286, 0;
	setp.eq.s16 	%p177, %rs287, 0;
	min.s64 	%rd305, %rd304, %rd303;
	selp.b16 	%rs288, %rs285, 1, %p177;
	selp.b16 	%rs289, %rs287, %rs288, %p176;
	and.b16  	%rs290, %rs289, 255;
	selp.b64 	%rd306, %rd303, %rd305, %p177;
	selp.b64 	%rd307, %rd304, %rd306, %p176;
	ld.shared.u8 	%rs291, [_ZZN3cub18CUB_300001_SM_10006detail6reduce28DeviceReduceSingleTileKernelINS2_10policy_hubIN4cuda3std3__45tupleIJblEEEjN6thrust24THRUST_300001_SM_1000_NS8cuda_cub9__find_if7functorIS9_EEE10Policy1000EPS9_SI_iSF_S9_S9_NS7_10__identityEEEvT0_T1_T2_T3_T4_T6_E12temp_storage+88];
	ld.shared.u64 	%rd308, [_ZZN3cub18CUB_300001_SM_10006detail6reduce28DeviceReduceSingleTileKernelINS2_10policy_hubIN4cuda3std3__45tupleIJblEEEjN6thrust24THRUST_300001_SM_1000_NS8cuda_cub9__find_if7functorIS9_EEE10Policy1000EPS9_SI_iSF_S9_S9_NS7_10__identityEEEvT0_T1_T2_T3_T4_T6_E12temp_storage+96];
	setp.eq.s16 	%p178, %rs290, 0;
	setp.eq.s16 	%p179, %rs291, 0;
	min.s64 	%rd309, %rd308, %rd307;
	selp.b16 	%rs292, %rs289, 1, %p179;
	selp.b16 	%rs293, %rs291, %rs292, %p178;
	and.b16  	%rs294, %rs293, 255;
	selp.b64 	%rd310, %rd307, %rd309, %p179;
	selp.b64 	%rd311, %rd308, %rd310, %p178;
	ld.shared.u8 	%rs295, [_ZZN3cub18CUB_300001_SM_10006detail6reduce28DeviceReduceSingleTileKernelINS2_10policy_hubIN4cuda3std3__45tupleIJblEEEjN6thrust24THRUST_300001_SM_1000_NS8cuda_cub9__find_if7functorIS9_EEE10Policy1000EPS9_SI_iSF_S9_S9_NS7_10__identityEEEvT0_T1_T2_T3_T4_T6_E12temp_storage+104];
	ld.shared.u64 	%rd312, [_ZZN3cub18CUB_300001_SM_10006detail6reduce28DeviceReduceSingleTileKernelINS2_10policy_hubIN4cuda3std3__45tupleIJblEEEjN6thrust24THRUST_300001_SM_1000_NS8cuda_cub9__find_if7functorIS9_EEE10Policy1000EPS9_SI_iSF_S9_S9_NS7_10__identityEEEvT0_T1_T2_T3_T4_T6_E12temp_storage+112];
	setp.eq.s16 	%p180, %rs294, 0;
	setp.eq.s16 	%p181, %rs295, 0;
	min.s64 	%rd313, %rd312, %rd311;
	selp.b16 	%rs296, %rs293, 1, %p181;
	selp.b16 	%rs297, %rs295, %rs296, %p180;
	and.b16  	%rs298, %rs297, 255;
	selp.b64 	%rd314, %rd311, %rd313, %p181;
	selp.b64 	%rd315, %rd312, %rd314, %p180;
	ld.shared.u8 	%rs299, [_ZZN3cub18CUB_300001_SM_10006detail6reduce28DeviceReduceSingleTileKernelINS2_10policy_hubIN4cuda3std3__45tupleIJblEEEjN6thrust24THRUST_300001_SM_1000_NS8cuda_cub9__find_if7functorIS9_EEE10Policy1000EPS9_SI_iSF_S9_S9_NS7_10__identityEEEvT0_T1_T2_T3_T4_T6_E12temp_storage+120];
	ld.shared.u64 	%rd316, [_ZZN3cub18CUB_300001_SM_10006detail6reduce28DeviceReduceSingleTileKernelINS2_10policy_hubIN4cuda3std3__45tupleIJblEEEjN6thrust24THRUST_300001_SM_1000_NS8cuda_cub9__find_if7functorIS9_EEE10Policy1000EPS9_SI_iSF_S9_S9_NS7_10__identityEEEvT0_T1_T2_T3_T4_T6_E12temp_storage+128];
	setp.eq.s16 	%p182, %rs298, 0;
	setp.eq.s16 	%p183, %rs299, 0;
	min.s64 	%rd317, %rd316, %rd315;
	selp.b16 	%rs300, %rs297, 1, %p183;
	selp.b16 	%rs311, %rs299, %rs300, %p182;
	selp.b64 	%rd318, %rd315, %rd317, %p183;
	selp.b64 	%rd329, %rd316, %rd318, %p182;
	bra.uni 	$L__BB8_110;
$L__BB8_37:
	// begin inline asm
	mov.u32 %r163, %laneid;
	// end inline asm
	and.b32  	%r184, %r1, 992;
	add.s32 	%r185, %r184, 32;
	setp.gt.s32 	%p94, %r185, %r38;
	not.b32 	%r186, %r184;
	add.s32 	%r187, %r38, %r186;
	selp.b32 	%r182, %r187, 31, %p94;
	cvt.u32.u16 	%r188, %rs311;
	and.b32  	%r165, %r188, 255;
	mov.b32 	%r181, 1;
	mov.b32 	%r183, -1;
	// begin inline asm
	shfl.sync.down.b32 %r164, %r165, %r181, %r182, %r183;
	// end inline asm
	// begin inline asm
	shfl.sync.down.b32 %r169, %r170, %r181, %r182, %r183;
	// end inline asm
	mov.b64 	{%r175, %r180}, %rd329;
	// begin inline asm
	shfl.sync.down.b32 %r174, %r175, %r181, %r182, %r183;
	// end inline asm
	// begin inline asm
	shfl.sync.down.b32 %r179, %r180, %r181, %r182, %r183;
	// end inline asm
	mov.b64 	%rd35, {%r174, %r179};
	cvt.u16.u32 	%rs26, %r164;
	setp.ge.s32 	%p95, %r163, %r182;
	@%p95 bra 	$L__BB8_41;
	and.b16  	%rs213, %rs311, 255;
	setp.eq.s16 	%p96, %rs213, 0;
	and.b16  	%rs214, %rs26, 255;
	setp.eq.s16 	%p97, %rs214, 0;
	or.pred  	%p98, %p96, %p97;
	@%p98 bra 	$L__BB8_40;
	min.s64 	%rd329, %rd35, %rd329;
	mov.b16 	%rs311, 1;
	bra.uni 	$L__BB8_41;
$L__BB8_40:
	setp.eq.s16 	%p99, %rs213, 0;
	selp.b16 	%rs311, %rs26, %rs311, %p99;
	selp.b64 	%rd329, %rd35, %rd329, %p99;
$L__BB8_41:
	cvt.u32.u16 	%r209, %rs311;
	and.b32  	%r190, %r209, 255;
	mov.b32 	%r206, 2;
	mov.b32 	%r208, -1;
	// begin inline asm
	shfl.sync.down.b32 %r189, %r190, %r206, %r182, %r208;
	// end inline asm
	// begin inline asm
	shfl.sync.down.b32 %r194, %r195, %r206, %r182, %r208;
	// end inline asm
	mov.b64 	{%r200, %r205}, %rd329;
	// begin inline asm
	shfl.sync.down.b32 %r199, %r200, %r206, %r182, %r208;
	// end inline asm
	// begin inline asm
	shfl.sync.down.b32 %r204, %r205, %r206, %r182, %r208;
	// end inline asm
	mov.b64 	%rd39, {%r199, %r204};
	cvt.u16.u32 	%rs29, %r189;
	add.s32 	%r210, %r163, 2;
	setp.gt.s32 	%p100, %r210, %r182;
	@%p100 bra 	$L__BB8_45;
	and.b16  	%rs217, %rs311, 255;
	setp.eq.s16 	%p101, %rs217, 0;
	and.b16  	%rs218, %rs29, 255;
	setp.eq.s16 	%p102, %rs218, 0;
	or.pred  	%p103, %p101, %p102;
	@%p103 bra 	$L__BB8_44;
	min.s64 	%rd329, %rd39, %rd329;
	mov.b16 	%rs311, 1;
	bra.uni 	$L__BB8_45;
$L__BB8_44:
	setp.eq.s16 	%p104, %rs217, 0;
	selp.b16 	%rs311, %rs29, %rs311, %p104;
	selp.b64 	%rd329, %rd39, %rd329, %p104;
$L__BB8_45:
	cvt.u32.u16 	%r231, %rs311;
	and.b32  	%r212, %r231, 255;
	mov.b32 	%r228, 4;
	mov.b32 	%r230, -1;
	// begin inline asm
	shfl.sync.down.b32 %r211, %r212, %r228, %r182, %r230;
	// end inline asm
	// begin inline asm
	shfl.sync.down.b32 %r216, %r217, %r228, %r182, %r230;
	// end inline asm
	mov.b64 	{%r222, %r227}, %rd329;
	// begin inline asm
	shfl.sync.down.b32 %r221, %r222, %r228, %r182, %r230;
	// end inline asm
	// begin inline asm
	shfl.sync.down.b32 %r226, %r227, %r228, %r182, %r230;
	// end inline asm
	mov.b64 	%rd43, {%r221, %r226};
	cvt.u16.u32 	%rs32, %r211;
	add.s32 	%r232, %r163, 4;
	setp.gt.s32 	%p105, %r232, %r182;
	@%p105 bra 	$L__BB8_49;
	and.b16  	%rs221, %rs311, 255;
	setp.eq.s16 	%p106, %rs221, 0;
	and.b16  	%rs222, %rs32, 255;
	setp.eq.s16 	%p107, %rs222, 0;
	or.pred  	%p108, %p106, %p107;
	@%p108 bra 	$L__BB8_48;
	min.s64 	%rd329, %rd43, %rd329;
	mov.b16 	%rs311, 1;
	bra.uni 	$L__BB8_49;
$L__BB8_48:
	setp.eq.s16 	%p109, %rs221, 0;
	selp.b16 	%rs311, %rs32, %rs311, %p109;
	selp.b64 	%rd329, %rd43, %rd329, %p109;
$L__BB8_49:
	cvt.u32.u16 	%r253, %rs311;
	and.b32  	%r234, %r253, 255;
	mov.b32 	%r250, 8;
	mov.b32 	%r252, -1;
	// begin inline asm
	shfl.sync.down.b32 %r233, %r234, %r250, %r182, %r252;
	// end inline asm
	// begin inline asm
	shfl.sync.down.b32 %r238, %r239, %r250, %r182, %r252;
	// end inline asm
	mov.b64 	{%r244, %r249}, %rd329;
	// begin inline asm
	shfl.sync.down.b32 %r243, %r244, %r250, %r182, %r252;
	// end inline asm
	// begin inline asm
	shfl.sync.down.b32 %r248, %r249, %r250, %r182, %r252;
	// end inline asm
	mov.b64 	%rd47, {%r243, %r248};
	cvt.u16.u32 	%rs35, %r233;
	add.s32 	%r254, %r163, 8;
	setp.gt.s32 	%p110, %r254, %r182;
	@%p110 bra 	$L__BB8_53;
	and.b16  	%rs225, %rs311, 255;
	setp.eq.s16 	%p111, %rs225, 0;
	and.b16  	%rs226, %rs35, 255;
	setp.eq.s16 	%p112, %rs226, 0;
	or.pred  	%p113, %p111, %p112;
	@%p113 bra 	$L__BB8_52;
	min.s64 	%rd329, %rd47, %rd329;
	mov.b16 	%rs311, 1;
	bra.uni 	$L__BB8_53;
$L__BB8_52:
	setp.eq.s16 	%p114, %rs225, 0;
	selp.b16 	%rs311, %rs35, %rs311, %p114;
	selp.b64 	%rd329, %rd47, %rd329, %p114;
$L__BB8_53:
	cvt.u32.u16 	%r275, %rs311;
	and.b32  	%r256, %r275, 255;
	mov.b32 	%r272, 16;
	mov.b32 	%r274, -1;
	// begin inline asm
	shfl.sync.down.b32 %r255, %r256, %r272, %r182, %r274;
	// end inline asm
	// begin inline asm
	shfl.sync.down.b32 %r260, %r261, %r272, %r182, %r274;
	// end inline asm
	mov.b64 	{%r266, %r271}, %rd329;
	// begin inline asm
	shfl.sync.down.b32 %r265, %r266, %r272, %r182, %r274;
	// end inline asm
	// begin inline asm
	shfl.sync.down.b32 %r270, %r271, %r272, %r182, %r274;
	// end inline asm
	mov.b64 	%rd51, {%r265, %r270};
	cvt.u16.u32 	%rs38, %r255;
	add.s32 	%r276, %r163, 16;
	setp.gt.s32 	%p115, %r276, %r182;
	@%p115 bra 	$L__BB8_57;
	and.b16  	%rs229, %rs311, 255;
	setp.eq.s16 	%p116, %rs229, 0;
	and.b16  	%rs230, %rs38, 255;
	setp.eq.s16 	%p117, %rs230, 0;
	or.pred  	%p118, %p116, %p117;
	@%p118 bra 	$L__BB8_56;
	min.s64 	%rd329, %rd51, %rd329;
	mov.b16 	%rs311, 1;
	bra.uni 	$L__BB8_57;
$L__BB8_56:
	setp.eq.s16 	%p119, %rs229, 0;
	selp.b16 	%rs311, %rs38, %rs311, %p119;
	selp.b64 	%rd329, %rd51, %rd329, %p119;
$L__BB8_57:
	setp.ne.s32 	%p120, %r163, 0;
	@%p120 bra 	$L__BB8_59;
	shr.u32 	%r277, %r1, 1;
	and.b32  	%r278, %r277, 496;
	mov.u32 	%r279, _ZZN3cub18CUB_300001_SM_10006detail6reduce28DeviceReduceSingleTileKernelINS2_10policy_hubIN4cuda3std3__45tupleIJblEEEjN6thrust24THRUST_300001_SM_1000_NS8cuda_cub9__find_if7functorIS9_EEE10Policy1000EPS9_SI_iSF_S9_S9_NS7_10__identityEEEvT0_T1_T2_T3_T4_T6_E12temp_storage;
	add.s32 	%r280, %r279, %r278;
	st.shared.u8 	[%r280+8], %rs311;
	st.shared.u64 	[%r280+16], %rd329;
$L__BB8_59:
	bar.sync 	0;
	setp.ne.s32 	%p121, %r1, 0;
	@%p121 bra 	$L__BB8_110;
	setp.lt.s32 	%p122, %r38, 33;
	@%p122 bra 	$L__BB8_62;
	ld.shared.u8 	%rs233, [_ZZN3cub18CUB_300001_SM_10006detail6reduce28DeviceReduceSingleTileKernelINS2_10policy_hubIN4cuda3std3__45tupleIJblEEEjN6thrust24THRUST_300001_SM_1000_NS8cuda_cub9__find_if7functorIS9_EEE10Policy1000EPS9_SI_iSF_S9_S9_NS7_10__identityEEEvT0_T1_T2_T3_T4_T6_E12temp_storage+24];
	ld.shared.u64 	%rd271, [_ZZN3cub18CUB_300001_SM_10006detail6reduce28DeviceReduceSingleTileKernelINS2_10policy_hubIN4cuda3std3__45tupleIJblEEEjN6thrust24THRUST_300001_SM_1000_NS8cuda_cub9__find_if7functorIS9_EEE10Policy1000EPS9_SI_iSF_S9_S9_NS7_10__identityEEEvT0_T1_T2_T3_T4_T6_E12temp_storage+32];
	and.b16  	%rs234, %rs311, 255;
	setp.eq.s16 	%p123, %rs234, 0;
	setp.eq.s16 	%p124, %rs233, 0;
	min.s64 	%rd272, %rd271, %rd329;
	selp.b16 	%rs235, %rs311, 1, %p124;
	selp.b16 	%rs311, %rs233, %rs235, %p123;
	selp.b64 	%rd273, %rd329, %rd272, %p124;
	selp.b64 	%rd329, %rd271, %rd273, %p123;
$L__BB8_62:
	setp.lt.s32 	%p125, %r38, 65;
	@%p125 bra 	$L__BB8_64;
	ld.shared.u8 	%rs236, [_ZZN3cub18CUB_300001_SM_10006detail6reduce28DeviceReduceSingleTileKernelINS2_10policy_hubIN4cuda3std3__45tupleIJblEEEjN6thrust24THRUST_300001_SM_1000_NS8cuda_cub9__find_if7functorIS9_EEE10Policy1000EPS9_SI_iSF_S9_S9_NS7_10__identityEEEvT0_T1_T2_T3_T4_T6_E12temp_storage+40];
	ld.shared.u64 	%rd274, [_ZZN3cub18CUB_300001_SM_10006detail6reduce28DeviceReduceSingleTileKernelINS2_10policy_hubIN4cuda3std3__45tupleIJblEEEjN6thrust24THRUST_300001_SM_1000_NS8cuda_cub9__find_if7functorIS9_EEE10Policy1000EPS9_SI_iSF_S9_S9_NS7_10__identityEEEvT0_T1_T2_T3_T4_T6_E12temp_storage+48];
	and.b16  	%rs237, %rs311, 255;
	setp.eq.s16 	%p126, %rs237, 0;
	setp.eq.s16 	%p127, %rs236, 0;
	min.s64 	%rd275, %rd274, %rd329;
	selp.b16 	%rs238, %rs311, 1, %p127;
	selp.b16 	%rs311, %rs236, %rs238, %p126;
	selp.b64 	%rd276, %rd329, %rd275, %p127;
	selp.b64 	%rd329, %rd274, %rd276, %p126;
$L__BB8_64:
	setp.lt.s32 	%p128, %r38, 97;
	@%p128 bra 	$L__BB8_66;
	ld.shared.u8 	%rs239, [_ZZN3cub18CUB_300001_SM_10006detail6reduce28DeviceReduceSingleTileKernelINS2_10policy_hubIN4cuda3std3__45tupleIJblEEEjN6thrust24THRUST_300001_SM_1000_NS8cuda_cub9__find_if7functorIS9_EEE10Policy1000EPS9_SI_iSF_S9_S9_NS7_10__identityEEEvT0_T1_T2_T3_T4_T6_E12temp_storage+56];
	ld.shared.u64 	%rd277, [_ZZN3cub18CUB_300001_SM_10006detail6reduce28DeviceReduceSingleTileKernelINS2_10policy_hubIN4cuda3std3__45tupleIJblEEEjN6thrust24THRUST_300001_SM_1000_NS8cuda_cub9__find_if7functorIS9_EEE10Policy1000EPS9_SI_iSF_S9_S9_NS7_10__identityEEEvT0_T1_T2_T3_T4_T6_E12temp_storage+64];
	and.b16  	%rs240, %rs311, 255;
	setp.eq.s16 	%p129, %rs240, 0;
	setp.eq.s16 	%p130, %rs239, 0;
	min.s64 	%rd278, %rd277, %rd329;
	selp.b16 	%rs241, %rs311, 1, %p130;
	selp.b16 	%rs311, %rs239, %rs241, %p129;
	selp.b64 	%rd279, %rd329, %rd278, %p130;
	selp.b64 	%rd329, %rd277, %rd279, %p129;
$L__BB8_66:
	setp.lt.s32 	%p131, %r38, 129;
	@%p131 bra 	$L__BB8_68;
	ld.shared.u8 	%rs242, [_ZZN3cub18CUB_300001_SM_10006detail6reduce28DeviceReduceSingleTileKernelINS2_10policy_hubIN4cuda3std3__45tupleIJblEEEjN6thrust24THRUST_300001_SM_1000_NS8cuda_cub9__find_if7functorIS9_EEE10Policy1000EPS9_SI_iSF_S9_S9_NS7_10__identityEEEvT0_T1_T2_T3_T4_T6_E12temp_storage+72];
	ld.shared.u64 	%rd280, [_ZZN3cub18CUB_300001_SM_10006detail6reduce28DeviceReduceSingleTileKernelINS2_10policy_hubIN4cuda3std3__45tupleIJblEEEjN6thrust24THRUST_300001_SM_1000_NS8cuda_cub9__find_if7functorIS9_EEE10Policy1000EPS9_SI_iSF_S9_S9_NS7_10__identityEEEvT0_T1_T2_T3_T4_T6_E12temp_storage+80];
	and.b16  	%rs243, %rs311, 255;
	setp.eq.s16 	%p132, %rs243, 0;
	setp.eq.s16 	%p133, %rs242, 0;
	min.s64 	%rd281, %rd280, %rd329;
	selp.b16 	%rs244, %rs311, 1, %p133;
	selp.b16 	%rs311, %rs242, %rs244, %p132;
	selp.b64 	%rd282, %rd329, %rd281, %p133;
	selp.b64 	%rd329, %rd280, %rd282, %p132;
$L__BB8_68:
	setp.lt.s32 	%p134, %r38, 161;
	@%p134 bra 	$L__BB8_70;
	ld.shared.u8 	%rs245, [_ZZN3cub18CUB_300001_SM_10006detail6reduce28DeviceReduceSingleTileKernelINS2_10policy_hubIN4cuda3std3__45tupleIJblEEEjN6thrust24THRUST_300001_SM_1000_NS8cuda_cub9__find_if7functorIS9_EEE10Policy1000EPS9_SI_iSF_S9_S9_NS7_10__identityEEEvT0_T1_T2_T3_T4_T6_E12temp_storage+88];
	ld.shared.u64 	%rd283, [_ZZN3cub18CUB_300001_SM_10006detail6reduce28DeviceReduceSingleTileKernelINS2_10policy_hubIN4cuda3std3__45tupleIJblEEEjN6thrust24THRUST_300001_SM_1000_NS8cuda_cub9__find_if7functorIS9_EEE10Policy1000EPS9_SI_iSF_S9_S9_NS7_10__identityEEEvT0_T1_T2_T3_T4_T6_E12temp_storage+96];
	and.b16  	%rs246, %rs311, 255;
	setp.eq.s16 	%p135, %rs246, 0;
	setp.eq.s16 	%p136, %rs245, 0;
	min.s64 	%rd284, %rd283, %rd329;
	selp.b16 	%rs247, %rs311, 1, %p136;
	selp.b16 	%rs311, %rs245, %rs247, %p135;
	selp.b64 	%rd285, %rd329, %rd284, %p136;
	selp.b64 	%rd329, %rd283, %rd285, %p135;
$L__BB8_70:
	setp.lt.s32 	%p137, %r38, 193;
	@%p137 bra 	$L__BB8_72;
	ld.shared.u8 	%rs248, [_ZZN3cub18CUB_300001_SM_10006detail6reduce28DeviceReduceSingleTileKernelINS2_10policy_hubIN4cuda3std3__45tupleIJblEEEjN6thrust24THRUST_300001_SM_1000_NS8cuda_cub9__find_if7functorIS9_EEE10Policy1000EPS9_SI_iSF_S9_S9_NS7_10__identityEEEvT0_T1_T2_T3_T4_T6_E12temp_storage+104];
	ld.shared.u64 	%rd286, [_ZZN3cub18CUB_300001_SM_10006detail6reduce28DeviceReduceSingleTileKernelINS2_10policy_hubIN4cuda3std3__45tupleIJblEEEjN6thrust24THRUST_300001_SM_1000_NS8cuda_cub9__find_if7functorIS9_EEE10Policy1000EPS9_SI_iSF_S9_S9_NS7_10__identityEEEvT0_T1_T2_T3_T4_T6_E12temp_storage+112];
	and.b16  	%rs249, %rs311, 255;
	setp.eq.s16 	%p138, %rs249, 0;
	setp.eq.s16 	%p139, %rs248, 0;
	min.s64 	%rd287, %rd286, %rd329;
	selp.b16 	%rs250, %rs311, 1, %p139;
	selp.b16 	%rs311, %rs248, %rs250, %p138;
	selp.b64 	%rd288, %rd329, %rd287, %p139;
	selp.b64 	%rd329, %rd286, %rd288, %p138;
$L__BB8_72:
	setp.lt.s32 	%p140, %r38, 225;
	@%p140 bra 	$L__BB8_110;
	ld.shared.u8 	%rs251, [_ZZN3cub18CUB_300001_SM_10006detail6reduce28DeviceReduceSingleTileKernelINS2_10policy_hubIN4cuda3std3__45tupleIJblEEEjN6thrust24THRUST_300001_SM_1000_NS8cuda_cub9__find_if7functorIS9_EEE10Policy1000EPS9_SI_iSF_S9_S9_NS7_10__identityEEEvT0_T1_T2_T3_T4_T6_E12temp_storage+120];
	ld.shared.u64 	%rd289, [_ZZN3cub18CUB_300001_SM_10006detail6reduce28DeviceReduceSingleTileKernelINS2_10policy_hubIN4cuda3std3__45tupleIJblEEEjN6thrust24THRUST_300001_SM_1000_NS8cuda_cub9__find_if7functorIS9_EEE10Policy1000EPS9_SI_iSF_S9_S9_NS7_10__identityEEEvT0_T1_T2_T3_T4_T6_E12temp_storage+128];
	and.b16  	%rs252, %rs311, 255;
	setp.eq.s16 	%p141, %rs252, 0;
	setp.eq.s16 	%p142, %rs251, 0;
	min.s64 	%rd290, %rd289, %rd329;
	selp.b16 	%rs253, %rs311, 1, %p142;
	selp.b16 	%rs311, %rs251, %rs253, %p141;
	selp.b64 	%rd291, %rd329, %rd290, %p142;
	selp.b64 	%rd329, %rd289, %rd291, %p141;
	bra.uni 	$L__BB8_110;
$L__BB8_74:
	mov.u32 	%r16, %tid.x;
	mul.wide.u32 	%rd124, %r16, 16;
	add.s64 	%rd109, %rd105, %rd124;
	// begin inline asm
	ld.global.nc.u64 %rd108, [%rd109];
	// end inline asm
	add.s64 	%rd111, %rd109, 8;
	// begin inline asm
	ld.global.nc.u64 %rd110, [%rd111];
	// end inline asm
	cvt.u16.u64 	%rs83, %rd108;
	and.b16  	%rs84, %rs83, 255;
	add.s64 	%rd113, %rd109, 4096;
	// begin inline asm
	ld.global.nc.u64 %rd112, [%rd113];
	// end inline asm
	add.s64 	%rd115, %rd109, 4104;
	// begin inline asm
	ld.global.nc.u64 %rd114, [%rd115];
	// end inline asm
	cvt.u16.u64 	%rs85, %rd112;
	and.b16  	%rs86, %rs85, 255;
	add.s64 	%rd117, %rd109, 8192;
	// begin inline asm
	ld.global.nc.u64 %rd116, [%rd117];
	// end inline asm
	add.s64 	%rd119, %rd109, 8200;
	// begin inline asm
	ld.global.nc.u64 %rd118, [%rd119];
	// end inline asm
	cvt.u16.u64 	%rs87, %rd116;
	and.b16  	%rs88, %rs87, 255;
	add.s64 	%rd121, %rd109, 12288;
	// begin inline asm
	ld.global.nc.u64 %rd120, [%rd121];
	// end inline asm
	add.s64 	%rd123, %rd109, 12296;
	// begin inline asm
	ld.global.nc.u64 %rd122, [%rd123];
	// end inline asm
	cvt.u16.u64 	%rs89, %rd120;
	and.b16  	%rs90, %rs89, 255;
	setp.eq.s16 	%p3, %rs84, 0;
	setp.eq.s16 	%p4, %rs86, 0;
	min.s64 	%rd125, %rd114, %rd110;
	selp.b16 	%rs91, %rs83, 1, %p4;
	selp.b64 	%rd126, %rd110, %rd125, %p4;
	selp.b16 	%rs92, %rs85, %rs91, %p3;
	and.b16  	%rs93, %rs92, 255;
	selp.b64 	%rd127, %rd114, %rd126, %p3;
	setp.eq.s16 	%p5, %rs93, 0;
	setp.eq.s16 	%p6, %rs88, 0;
	min.s64 	%rd128, %rd118, %rd127;
	selp.b16 	%rs94, %rs92, 1, %p6;
	selp.b64 	%rd129, %rd127, %rd128, %p6;
	selp.b16 	%rs95, %rs87, %rs94, %p5;
	and.b16  	%rs96, %rs95, 255;
	selp.b64 	%rd130, %rd118, %rd129, %p5;
	setp.eq.s16 	%p7, %rs96, 0;
	setp.eq.s16 	%p8, %rs90, 0;
	min.s64 	%rd131, %rd122, %rd130;
	selp.b16 	%rs97, %rs95, 1, %p8;
	selp.b64 	%rd132, %rd130, %rd131, %p8;
	selp.b16 	%rs311, %rs89, %rs97, %p7;
	selp.b64 	%rd329, %rd122, %rd132, %p7;
	setp.lt.u32 	%p9, %r38, 2048;
	mov.b32 	%r399, 1024;
	@%p9 bra 	$L__BB8_78;
	add.s32 	%r17, %r38, -1024;
	mov.b32 	%r399, 1024;
$L__BB8_76:
	mul.wide.s32 	%rd149, %r399, 16;
	add.s64 	%rd134, %rd109, %rd149;
	// begin inline asm
	ld.global.nc.u64 %rd133, [%rd134];
	// end inline asm
	add.s64 	%rd136, %rd134, 8;
	// begin inline asm
	ld.global.nc.u64 %rd135, [%rd136];
	// end inline asm
	cvt.u16.u64 	%rs98, %rd133;
	and.b16  	%rs99, %rs98, 255;
	add.s64 	%rd138, %rd134, 4096;
	// begin inline asm
	ld.global.nc.u64 %rd137, [%rd138];
	// end inline asm
	add.s64 	%rd140, %rd134, 4104;
	// begin inline asm
	ld.global.nc.u64 %rd139, [%rd140];
	// end inline asm
	cvt.u16.u64 	%rs100, %rd137;
	and.b16  	%rs101, %rs100, 255;
	add.s64 	%rd142, %rd134, 8192;
	// begin inline asm
	ld.global.nc.u64 %rd141, [%rd142];
	// end inline asm
	add.s64 	%rd144, %rd134, 8200;
	// begin inline asm
	ld.global.nc.u64 %rd143, [%rd144];
	// end inline asm
	cvt.u16.u64 	%rs102, %rd141;
	and.b16  	%rs103, %rs102, 255;
	add.s64 	%rd146, %rd134, 12288;
	// begin inline asm
	ld.global.nc.u64 %rd145, [%rd146];
	// end inline asm
	add.s64 	%rd148, %rd134, 12296;
	// begin inline asm
	ld.global.nc.u64 %rd147, [%rd148];
	// end inline asm
	cvt.u16.u64 	%rs104, %rd145;
	and.b16  	%rs105, %rs104, 255;
	and.b16  	%rs106, %rs311, 255;
	setp.eq.s16 	%p10, %rs106, 0;
	setp.eq.s16 	%p11, %rs99, 0;
	min.s64 	%rd150, %rd135, %rd329;
	selp.b16 	%rs107, %rs311, 1, %p11;
	selp.b64 	%rd151, %rd329, %rd150, %p11;
	selp.b16 	%rs108, %rs98, %rs107, %p10;
	and.b16  	%rs109, %rs108, 255;
	selp.b64 	%rd152, %rd135, %rd151, %p10;
	setp.eq.s16 	%p12, %rs109, 0;
	setp.eq.s16 	%p13, %rs101, 0;
	min.s64 	%rd153, %rd139, %rd152;
	selp.b16 	%rs110, %rs108, 1, %p13;
	selp.b64 	%rd154, %rd152, %rd153, %p13;
	selp.b16 	%rs111, %rs100, %rs110, %p12;
	and.b16  	%rs112, %rs111, 255;
	selp.b64 	%rd155, %rd139, %rd154, %p12;
	setp.eq.s16 	%p14, %rs112, 0;
	setp.eq.s16 	%p15, %rs103, 0;
	min.s64 	%rd156, %rd143, %rd155;
	selp.b16 	%rs113, %rs111, 1, %p15;
	selp.b64 	%rd157, %rd155, %rd156, %p15;
	selp.b16 	%rs114, %rs102, %rs113, %p14;
	and.b16  	%rs115, %rs114, 255;
	selp.b64 	%rd158, %rd143, %rd157, %p14;
	setp.eq.s16 	%p16, %rs115, 0;
	setp.eq.s16 	%p17, %rs105, 0;
	min.s64 	%rd159, %rd147, %rd158;
	selp.b16 	%rs116, %rs114, 1, %p17;
	selp.b64 	%rd160, %rd158, %rd159, %p17;
	selp.b16 	%rs311, %rs104, %rs116, %p16;
	selp.b64 	%rd329, %rd147, %rd160, %p16;
	sub.s32 	%r41, %r38, %r399;
	setp.lt.s32 	%p18, %r41, 1024;
	@%p18 bra 	$L__BB8_86;
	add.s32 	%r399, %r399, 1024;
	setp.le.s32 	%p19, %r399, %r17;
	@%p19 bra 	$L__BB8_76;
$L__BB8_78:
	setp.le.s32 	%p20, %r38, %r399;
	@%p20 bra 	$L__BB8_86;
	sub.s32 	%r21, %r38, %r399;
	setp.ge.s32 	%p21, %r16, %r21;
	@%p21 bra 	$L__BB8_86;
	not.b32 	%r42, %r16;
	add.s32 	%r43, %r38, %r42;
	sub.s32 	%r22, %r43, %r399;
	and.b32  	%r44, %r22, 768;
	setp.eq.s32 	%p22, %r44, 768;
	mov.u32 	%r403, %r16;
	@%p22 bra 	$L__BB8_83;
	add.s32 	%r401, %r16, %r399;
	shr.u32 	%r45, %r22, 8;
	add.s32 	%r46, %r45, 1;
	and.b32  	%r47, %r46, 3;
	neg.s32 	%r400, %r47;
	mov.u32 	%r403, %r16;
$L__BB8_82:
	.pragma "nounroll";
	mul.wide.u32 	%rd166, %r401, 16;
	add.s64 	%rd163, %rd105, %rd166;
	// begin inline asm
	ld.global.nc.u64 %rd162, [%rd163];
	// end inline asm
	add.s64 	%rd165, %rd163, 8;
	// begin inline asm
	ld.global.nc.u64 %rd164, [%rd165];
	// end inline asm
	cvt.u16.u64 	%rs118, %rd162;
	and.b16  	%rs119, %rs118, 255;
	and.b16  	%rs120, %rs311, 255;
	setp.eq.s16 	%p23, %rs120, 0;
	setp.eq.s16 	%p24, %rs119, 0;
	min.s64 	%rd167, %rd164, %rd329;
	selp.b16 	%rs121, %rs311, 1, %p24;
	selp.b16 	%rs311, %rs118, %rs121, %p23;
	selp.b64 	%rd168, %rd329, %rd167, %p24;
	selp.b64 	%rd329, %rd164, %rd168, %p23;
	add.s32 	%r403, %r403, 256;
	add.s32 	%r401, %r401, 256;
	add.s32 	%r400, %r400, 1;
	setp.ne.s32 	%p25, %r400, 0;
	@%p25 bra 	$L__BB8_82;
$L__BB8_83:
	setp.lt.u32 	%p26, %r22, 768;
	@%p26 bra 	$L__BB8_86;
	cvt.u64.u32 	%rd169, %r403;
	cvt.u64.u32 	%rd170, %r399;
	add.s64 	%rd171, %rd169, %rd170;
	shl.b64 	%rd172, %rd171, 4;
	add.s64 	%rd173, %rd172, %rd105;
	add.s64 	%rd350, %rd173, 12296;
	add.s32 	%r404, %r403, %r399;
$L__BB8_85:
	mul.wide.u32 	%rd190, %r404, 16;
	add.s64 	%rd175, %rd105, %rd190;
	// begin inline asm
	ld.global.nc.u64 %rd174, [%rd175];
	// end inline asm
	add.s64 	%rd177, %rd175, 8;
	// begin inline asm
	ld.global.nc.u64 %rd176, [%rd177];
	// end inline asm
	cvt.u16.u64 	%rs122, %rd174;
	and.b16  	%rs123, %rs122, 255;
	and.b16  	%rs124, %rs311, 255;
	setp.eq.s16 	%p27, %rs124, 0;
	setp.eq.s16 	%p28, %rs123, 0;
	min.s64 	%rd191, %rd176, %rd329;
	selp.b16 	%rs125, %rs311, 1, %p28;
	selp.b16 	%rs126, %rs122, %rs125, %p27;
	and.b16  	%rs127, %rs126, 255;
	selp.b64 	%rd192, %rd329, %rd191, %p28;
	selp.b64 	%rd193, %rd176, %rd192, %p27;
	add.s64 	%rd179, %rd350, -8200;
	// begin inline asm
	ld.global.nc.u64 %rd178, [%rd179];
	// end inline asm
	add.s64 	%rd181, %rd350, -8192;
	// begin inline asm
	ld.global.nc.u64 %rd180, [%rd181];
	// end inline asm
	cvt.u16.u64 	%rs128, %rd178;
	and.b16  	%rs129, %rs128, 255;
	setp.eq.s16 	%p29, %rs127, 0;
	setp.eq.s16 	%p30, %rs129, 0;
	min.s64 	%rd194, %rd180, %rd193;
	selp.b16 	%rs130, %rs126, 1, %p30;
	selp.b16 	%rs131, %rs128, %rs130, %p29;
	and.b16  	%rs132, %rs131, 255;
	selp.b64 	%rd195, %rd193, %rd194, %p30;
	selp.b64 	%rd196, %rd180, %rd195, %p29;
	add.s64 	%rd183, %rd350, -4104;
	// begin inline asm
	ld.global.nc.u64 %rd182, [%rd183];
	// end inline asm
	add.s64 	%rd185, %rd350, -4096;
	// begin inline asm
	ld.global.nc.u64 %rd184, [%rd185];
	// end inline asm
	cvt.u16.u64 	%rs133, %rd182;
	and.b16  	%rs134, %rs133, 255;
	setp.eq.s16 	%p31, %rs132, 0;
	setp.eq.s16 	%p32, %rs134, 0;
	min.s64 	%rd197, %rd184, %rd196;
	selp.b16 	%rs135, %rs131, 1, %p32;
	selp.b16 	%rs136, %rs133, %rs135, %p31;
	and.b16  	%rs137, %rs136, 255;
	selp.b64 	%rd198, %rd196, %rd197, %p32;
	selp.b64 	%rd199, %rd184, %rd198, %p31;
	add.s64 	%rd187, %rd350, -8;
	// begin inline asm
	ld.global.nc.u64 %rd186, [%rd187];
	// end inline asm
	// begin inline asm
	ld.global.nc.u64 %rd188, [%rd350];
	// end inline asm
	cvt.u16.u64 	%rs138, %rd186;
	and.b16  	%rs139, %rs138, 255;
	setp.eq.s16 	%p33, %rs137, 0;
	setp.eq.s16 	%p34, %rs139, 0;
	min.s64 	%rd200, %rd188, %rd199;
	selp.b16 	%rs140, %rs136, 1, %p34;
	selp.b16 	%rs311, %rs138, %rs140, %p33;
	selp.b64 	%rd201, %rd199, %rd200, %p34;
	selp.b64 	%rd329, %rd188, %rd201, %p33;
	add.s32 	%r403, %r403, 1024;
	add.s64 	%rd350, %rd350, 16384;
	add.s32 	%r404, %r404, 1024;
	setp.lt.s32 	%p35, %r403, %r21;
	@%p35 bra 	$L__BB8_85;
$L__BB8_86:
	// begin inline asm
	mov.u32 %r48, %laneid;
	// end inline asm
	cvt.u32.u16 	%r69, %rs311;
	and.b32  	%r50, %r69, 255;
	mov.b32 	%r66, 1;
	mov.b32 	%r67, 31;
	mov.b32 	%r68, -1;
	// begin inline asm
	shfl.sync.down.b32 %r49, %r50, %r66, %r67, %r68;
	// end inline asm
	// begin inline asm
	shfl.sync.down.b32 %r54, %r55, %r66, %r67, %r68;
	// end inline asm
	mov.b64 	{%r60, %r65}, %rd329;
	// begin inline asm
	shfl.sync.down.b32 %r59, %r60, %r66, %r67, %r68;
	// end inline asm
	// begin inline asm
	shfl.sync.down.b32 %r64, %r65, %r66, %r67, %r68;
	// end inline asm
	mov.b64 	%rd83, {%r59, %r64};
	cvt.u16.u32 	%rs65, %r49;
	setp.gt.s32 	%p36, %r48, 30;
	@%p36 bra 	$L__BB8_90;
	and.b16  	%rs141, %rs311, 255;
	setp.eq.s16 	%p37, %rs141, 0;
	and.b16  	%rs142, %rs65, 255;
	setp.eq.s16 	%p38, %rs142, 0;
	or.pred  	%p39, %p37, %p38;
	@%p39 bra 	$L__BB8_89;
	min.s64 	%rd329, %rd83, %rd329;
	mov.b16 	%rs311, 1;
	bra.uni 	$L__BB8_90;
$L__BB8_89:
	setp.eq.s16 	%p40, %rs141, 0;
	selp.b16 	%rs311, %rs65, %rs311, %p40;
	selp.b64 	%rd329, %rd83, %rd329, %p40;
$L__BB8_90:
	cvt.u32.u16 	%r90, %rs311;
	and.b32  	%r71, %r90, 255;
	mov.b32 	%r87, 2;
	mov.b32 	%r88, 31;
	mov.b32 	%r89, -1;
	// begin inline asm
	shfl.sync.down.b32 %r70, %r71, %r87, %r88, %r89;
	// end inline asm
	// begin inline asm
	shfl.sync.down.b32 %r75, %r76, %r87, %r88, %r89;
	// end inline asm
	mov.b64 	{%r81, %r86}, %rd329;
	// begin inline asm
	shfl.sync.down.b32 %r80, %r81, %r87, %r88, %r89;
	// end inline asm
	// begin inline asm
	shfl.sync.down.b32 %r85, %r86, %r87, %r88, %r89;
	// end inline asm
	mov.b64 	%rd87, {%r80, %r85};
	cvt.u16.u32 	%rs68, %r70;
	setp.gt.s32 	%p41, %r48, 29;
	@%p41 bra 	$L__BB8_94;
	and.b16  	%rs145, %rs311, 255;
	setp.eq.s16 	%p42, %rs145, 0;
	and.b16  	%rs146, %rs68, 255;
	setp.eq.s16 	%p43, %rs146, 0;
	or.pred  	%p44, %p42, %p43;
	@%p44 bra 	$L__BB8_93;
	min.s64 	%rd329, %rd87, %rd329;
	mov.b16 	%rs311, 1;
	bra.uni 	$L__BB8_94;
$L__BB8_93:
	setp.eq.s16 	%p45, %rs145, 0;
	selp.b16 	%rs311, %rs68, %rs311, %p45;
	selp.b64 	%rd329, %rd87, %rd329, %p45;
$L__BB8_94:
	cvt.u32.u16 	%r111, %rs311;
	and.b32  	%r92, %r111, 255;
	mov.b32 	%r108, 4;
	mov.b32 	%r109, 31;
	mov.b32 	%r110, -1;
	// begin inline asm
	shfl.sync.down.b32 %r91, %r92, %r108, %r109, %r110;
	// end inline asm
	// begin inline asm
	shfl.sync.down.b32 %r96, %r97, %r108, %r109, %r110;
	// end inline asm
	mov.b64 	{%r102, %r107}, %rd329;
	// begin inline asm
	shfl.sync.down.b32 %r101, %r102, %r108, %r109, %r110;
	// end inline asm
	// begin inline asm
	shfl.sync.down.b32 %r106, %r107, %r108, %r109, %r110;
	// end inline asm
	mov.b64 	%rd91, {%r101, %r106};
	cvt.u16.u32 	%rs71, %r91;
	setp.gt.s32 	%p46, %r48, 27;
	@%p46 bra 	$L__BB8_98;
	and.b16  	%rs149, %rs311, 255;
	setp.eq.s16 	%p47, %rs149, 0;
	and.b16  	%rs150, %rs71, 255;
	setp.eq.s16 	%p48, %rs150, 0;
	or.pred  	%p49, %p47, %p48;
	@%p49 bra 	$L__BB8_97;
	min.s64 	%rd329, %rd91, %rd329;
	mov.b16 	%rs311, 1;
	bra.uni 	$L__BB8_98;
$L__BB8_97:
	setp.eq.s16 	%p50, %rs149, 0;
	selp.b16 	%rs311, %rs71, %rs311, %p50;
	selp.b64 	%rd329, %rd91, %rd329, %p50;
$L__BB8_98:
	cvt.u32.u16 	%r132, %rs311;
	and.b32  	%r113, %r132, 255;
	mov.b32 	%r129, 8;
	mov.b32 	%r130, 31;
	mov.b32 	%r131, -1;
	// begin inline asm
	shfl.sync.down.b32 %r112, %r113, %r129, %r130, %r131;
	// end inline asm
	// begin inline asm
	shfl.sync.down.b32 %r117, %r118, %r129, %r130, %r131;
	// end inline asm
	mov.b64 	{%r123, %r128}, %rd329;
	// begin inline asm
	shfl.sync.down.b32 %r122, %r123, %r129, %r130, %r131;
	// end inline asm
	// begin inline asm
	shfl.sync.down.b32 %r127, %r128, %r129, %r130, %r131;
	// end inline asm
	mov.b64 	%rd95, {%r122, %r127};
	cvt.u16.u32 	%rs74, %r112;
	setp.gt.s32 	%p51, %r48, 23;
	@%p51 bra 	$L__BB8_102;
	and.b16  	%rs153, %rs311, 255;
	setp.eq.s16 	%p52, %rs153, 0;
	and.b16  	%rs154, %rs74, 255;
	setp.eq.s16 	%p53, %rs154, 0;
	or.pred  	%p54, %p52, %p53;
	@%p54 bra 	$L__BB8_101;
	min.s64 	%rd329, %rd95, %rd329;
	mov.b16 	%rs311, 1;
	bra.uni 	$L__BB8_102;
$L__BB8_101:
	setp.eq.s16 	%p55, %rs153, 0;
	selp.b16 	%rs311, %rs74, %rs311, %p55;
	selp.b64 	%rd329, %rd95, %rd329, %p55;
$L__BB8_102:
	cvt.u32.u16 	%r153, %rs311;
	and.b32  	%r134, %r153, 255;
	mov.b32 	%r150, 16;
	mov.b32 	%r151, 31;
	mov.b32 	%r152, -1;
	// begin inline asm
	shfl.sync.down.b32 %r133, %r134, %r150, %r151, %r152;
	// end inline asm
	// begin inline asm
	shfl.sync.down.b32 %r138, %r139, %r150, %r151, %r152;
	// end inline asm
	mov.b64 	{%r144, %r149}, %rd329;
	// begin inline asm
	shfl.sync.down.b32 %r143, %r144, %r150, %r151, %r152;
	// end inline asm
	// begin inline asm
	shfl.sync.down.b32 %r148, %r149, %r150, %r151, %r152;
	// end inline asm
	mov.b64 	%rd99, {%r143, %r148};
	cvt.u16.u32 	%rs77, %r133;
	setp.gt.s32 	%p56, %r48, 15;
	@%p56 bra 	$L__BB8_106;
	and.b16  	%rs157, %rs311, 255;
	setp.eq.s16 	%p57, %rs157, 0;
	and.b16  	%rs158, %rs77, 255;
	setp.eq.s16 	%p58, %rs158, 0;
	or.pred  	%p59, %p57, %p58;
	@%p59 bra 	$L__BB8_105;
	min.s64 	%rd329, %rd99, %rd329;
	mov.b16 	%rs311, 1;
	bra.uni 	$L__BB8_106;
$L__BB8_105:
	setp.eq.s16 	%p60, %rs157, 0;
	selp.b16 	%rs311, %rs77, %rs311, %p60;
	selp.b64 	%rd329, %rd99, %rd329, %p60;
$L__BB8_106:
	setp.ne.s32 	%p61, %r48, 0;
	@%p61 bra 	$L__BB8_108;
	shr.u32 	%r154, %r16, 1;
	and.b32  	%r155, %r154, 496;
	mov.u32 	%r156, _ZZN3cub18CUB_300001_SM_10006detail6reduce28DeviceReduceSingleTileKernelINS2_10policy_hubIN4cuda3std3__45tupleIJblEEEjN6thrust24THRUST_300001_SM_1000_NS8cuda_cub9__find_if7functorIS9_EEE10Policy1000EPS9_SI_iSF_S9_S9_NS7_10__identityEEEvT0_T1_T2_T3_T4_T6_E12temp_storage;
	add.s32 	%r157, %r156, %r155;
	st.shared.u8 	[%r157+8], %rs311;
	st.shared.u64 	[%r157+16], %rd329;
$L__BB8_108:
	bar.sync 	0;
	setp.ne.s32 	%p62, %r16, 0;
	@%p62 bra 	$L__BB8_110;
	ld.shared.u8 	%rs161, [_ZZN3cub18CUB_300001_SM_10006detail6reduce28DeviceReduceSingleTileKernelINS2_10policy_hubIN4cuda3std3__45tupleIJblEEEjN6thrust24THRUST_300001_SM_1000_NS8cuda_cub9__find_if7functorIS9_EEE10Policy1000EPS9_SI_iSF_S9_S9_NS7_10__identityEEEvT0_T1_T2_T3_T4_T6_E12temp_storage+24];
	ld.shared.u64 	%rd202, [_ZZN3cub18CUB_300001_SM_10006detail6reduce28DeviceReduceSingleTileKernelINS2_10policy_hubIN4cuda3std3__45tupleIJblEEEjN6thrust24THRUST_300001_SM_1000_NS8cuda_cub9__find_if7functorIS9_EEE10Policy1000EPS9_SI_iSF_S9_S9_NS7_10__identityEEEvT0_T1_T2_T3_T4_T6_E12temp_storage+32];
	and.b16  	%rs162, %rs311, 255;
	setp.eq.s16 	%p63, %rs162, 0;
	setp.eq.s16 	%p64, %rs161, 0;
	min.s64 	%rd203, %rd202, %rd329;
	selp.b16 	%rs163, %rs311, 1, %p64;
	selp.b16 	%rs164, %rs161, %rs163, %p63;
	and.b16  	%rs165, %rs164, 255;
	selp.b64 	%rd204, %rd329, %rd203, %p64;
	selp.b64 	%rd205, %rd202, %rd204, %p63;
	ld.shared.u8 	%rs166, [_ZZN3cub18CUB_300001_SM_10006detail6reduce28DeviceReduceSingleTileKernelINS2_10policy_hubIN4cuda3std3__45tupleIJblEEEjN6thrust24THRUST_300001_SM_1000_NS8cuda_cub9__find_if7functorIS9_EEE10Policy1000EPS9_SI_iSF_S9_S9_NS7_10__identityEEEvT0_T1_T2_T3_T4_T6_E12temp_storage+40];
	ld.shared.u64 	%rd206, [_ZZN3cub18CUB_300001_SM_10006detail6reduce28DeviceReduceSingleTileKernelINS2_10policy_hubIN4cuda3std3__45tupleIJblEEEjN6thrust24THRUST_300001_SM_1000_NS8cuda_cub9__find_if7functorIS9_EEE10Policy1000EPS9_SI_iSF_S9_S9_NS7_10__identityEEEvT0_T1_T2_T3_T4_T6_E12temp_storage+48];
	setp.eq.s16 	%p65, %rs165, 0;
	setp.eq.s16 	%p66, %rs166, 0;
	min.s64 	%rd207, %rd206, %rd205;
	selp.b16 	%rs167, %rs164, 1, %p66;
	selp.b16 	%rs168, %rs166, %rs167, %p65;
	and.b16  	%rs169, %rs168, 255;
	selp.b64 	%rd208, %rd205, %rd207, %p66;
	selp.b64 	%rd209, %rd206, %rd208, %p65;
	ld.shared.u8 	%rs170, [_ZZN3cub18CUB_300001_SM_10006detail6reduce28DeviceReduceSingleTileKernelINS2_10policy_hubIN4cuda3std3__45tupleIJblEEEjN6thrust24THRUST_300001_SM_1000_NS8cuda_cub9__find_if7functorIS9_EEE10Policy1000EPS9_SI_iSF_S9_S9_NS7_10__identityEEEvT0_T1_T2_T3_T4_T6_E12temp_storage+56];
	ld.shared.u64 	%rd210, [_ZZN3cub18CUB_300001_SM_10006detail6reduce28DeviceReduceSingleTileKernelINS2_10policy_hubIN4cuda3std3__45tupleIJblEEEjN6thrust24THRUST_300001_SM_1000_NS8cuda_cub9__find_if7functorIS9_EEE10Policy1000EPS9_SI_iSF_S9_S9_NS7_10__identityEEEvT0_T1_T2_T3_T4_T6_E12temp_storage+64];
	setp.eq.s16 	%p67, %rs169, 0;
	setp.eq.s16 	%p68, %rs170, 0;
	min.s64 	%rd211, %rd210, %rd209;
	selp.b16 	%rs171, %rs168, 1, %p68;
	selp.b16 	%rs172, %rs170, %rs171, %p67;
	and.b16  	%rs173, %rs172, 255;
	selp.b64 	%rd212, %rd209, %rd211, %p68;
	selp.b64 	%rd213, %rd210, %rd212, %p67;
	ld.shared.u8 	%rs174, [_ZZN3cub18CUB_300001_SM_10006detail6reduce28DeviceReduceSingleTileKernelINS2_10policy_hubIN4cuda3std3__45tupleIJblEEEjN6thrust24THRUST_300001_SM_1000_NS8cuda_cub9__find_if7functorIS9_EEE10Policy1000EPS9_SI_iSF_S9_S9_NS7_10__identityEEEvT0_T1_T2_T3_T4_T6_E12temp_storage+72];
	ld.shared.u64 	%rd214, [_ZZN3cub18CUB_300001_SM_10006detail6reduce28DeviceReduceSingleTileKernelINS2_10policy_hubIN4cuda3std3__45tupleIJblEEEjN6thrust24THRUST_300001_SM_1000_NS8cuda_cub9__find_if7functorIS9_EEE10Policy1000EPS9_SI_iSF_S9_S9_NS7_10__identityEEEvT0_T1_T2_T3_T4_T6_E12temp_storage+80];
	setp.eq.s16 	%p69, %rs173, 0;
	setp.eq.s16 	%p70, %rs174, 0;
	min.s64 	%rd215, %rd214, %rd213;
	selp.b16 	%rs175, %rs172, 1, %p70;
	selp.b16 	%rs176, %rs174, %rs175, %p69;
	and.b16  	%rs177, %rs176, 255;
	selp.b64 	%rd216, %rd213, %rd215, %p70;
	selp.b64 	%rd217, %rd214, %rd216, %p69;
	ld.shared.u8 	%rs178, [_ZZN3cub18CUB_300001_SM_10006detail6reduce28DeviceReduceSingleTileKernelINS2_10policy_hubIN4cuda3std3__45tupleIJblEEEjN6thrust24THRUST_300001_SM_1000_NS8cuda_cub9__find_if7functorIS9_EEE10Policy1000EPS9_SI_iSF_S9_S9_NS7_10__identityEEEvT0_T1_T2_T3_T4_T6_E12temp_storage+88];
	ld.shared.u64 	%rd218, [_ZZN3cub18CUB_300001_SM_10006detail6reduce28DeviceReduceSingleTileKernelINS2_10policy_hubIN4cuda3std3__45tupleIJblEEEjN6thrust24THRUST_300001_SM_1000_NS8cuda_cub9__find_if7functorIS9_EEE10Policy1000EPS9_SI_iSF_S9_S9_NS7_10__identityEEEvT0_T1_T2_T3_T4_T6_E12temp_storage+96];
	setp.eq.s16 	%p71, %rs177, 0;
	setp.eq.s16 	%p72, %rs178, 0;
	min.s64 	%rd219, %rd218, %rd217;
	selp.b16 	%rs179, %rs176, 1, %p72;
	selp.b16 	%rs180, %rs178, %rs179, %p71;
	and.b16  	%rs181, %rs180, 255;
	selp.b64 	%rd220, %rd217, %rd219, %p72;
	selp.b64 	%rd221, %rd218, %rd220, %p71;
	ld.shared.u8 	%rs182, [_ZZN3cub18CUB_300001_SM_10006detail6reduce28DeviceReduceSingleTileKernelINS2_10policy_hubIN4cuda3std3__45tupleIJblEEEjN6thrust24THRUST_300001_SM_1000_NS8cuda_cub9__find_if7functorIS9_EEE10Policy1000EPS9_SI_iSF_S9_S9_NS7_10__identityEEEvT0_T1_T2_T3_T4_T6_E12temp_storage+104];
	ld.shared.u64 	%rd222, [_ZZN3cub18CUB_300001_SM_10006detail6reduce28DeviceReduceSingleTileKernelINS2_10policy_hubIN4cuda3std3__45tupleIJblEEEjN6thrust24THRUST_300001_SM_1000_NS8cuda_cub9__find_if7functorIS9_EEE10Policy1000EPS9_SI_iSF_S9_S9_NS7_10__identityEEEvT0_T1_T2_T3_T4_T6_E12temp_storage+112];
	setp.eq.s16 	%p73, %rs181, 0;
	setp.eq.s16 	%p74, %rs182, 0;
	min.s64 	%rd223, %rd222, %rd221;
	selp.b16 	%rs183, %rs180, 1, %p74;
	selp.b16 	%rs184, %rs182, %rs183, %p73;
	and.b16  	%rs185, %rs184, 255;
	selp.b64 	%rd224, %rd221, %rd223, %p74;
	selp.b64 	%rd225, %rd222, %rd224, %p73;
	ld.shared.u8 	%rs186, [_ZZN3cub18CUB_300001_SM_10006detail6reduce28DeviceReduceSingleTileKernelINS2_10policy_hubIN4cuda3std3__45tupleIJblEEEjN6thrust24THRUST_300001_SM_1000_NS8cuda_cub9__find_if7functorIS9_EEE10Policy1000EPS9_SI_iSF_S9_S9_NS7_10__identityEEEvT0_T1_T2_T3_T4_T6_E12temp_storage+120];
	ld.shared.u64 	%rd226, [_ZZN3cub18CUB_300001_SM_10006detail6reduce28DeviceReduceSingleTileKernelINS2_10policy_hubIN4cuda3std3__45tupleIJblEEEjN6thrust24THRUST_300001_SM_1000_NS8cuda_cub9__find_if7functorIS9_EEE10Policy1000EPS9_SI_iSF_S9_S9_NS7_10__identityEEEvT0_T1_T2_T3_T4_T6_E12temp_storage+128];
	setp.eq.s16 	%p75, %rs185, 0;
	setp.eq.s16 	%p76, %rs186, 0;
	min.s64 	%rd227, %rd226, %rd225;
	selp.b16 	%rs187, %rs184, 1, %p76;
	selp.b16 	%rs311, %rs186, %rs187, %p75;
	selp.b64 	%rd228, %rd225, %rd227, %p76;
	selp.b64 	%rd329, %rd226, %rd228, %p75;
$L__BB8_110:
	mov.u32 	%r391, %tid.x;
	setp.ne.s32 	%p184, %r391, 0;
	@%p184 bra 	$L__BB8_112;
	setp.eq.s16 	%p185, %rs82, 0;
	and.b16  	%rs302, %rs311, 255;
	setp.eq.s16 	%p186, %rs302, 0;
	min.s64 	%rd319, %rd329, %rd106;
	selp.b16 	%rs303, %rs82, 1, %p186;
	selp.b16 	%rs304, %rs311, %rs303, %p185;
	selp.b64 	%rd320, %rd106, %rd319, %p186;
	selp.b64 	%rd321, %rd329, %rd320, %p185;
	st.global.u8 	[%rd1], %rs304;
	st.global.u64 	[%rd1+8], %rd321;
$L__BB8_112:
	ret;

}
	// .globl	_ZN3cub18CUB_300001_SM_10006detail6reduce28DeviceReduceSingleTileKernelINS2_10policy_hubIN4cuda3std3__45tupleIJblEEEyN6thrust24THRUST_300001_SM_1000_NS8cuda_cub9__find_if7functorIS9_EEE10Policy1000ENSB_12zip_iteratorINS8_IJNSD_26transform_input_iterator_tIbNSC_6detail35transform_pair_of_input_iterators_tIbNSB_6detail15normal_iteratorINSB_10device_ptrIjEEEESQ_NS7_8equal_toIjEEEENS7_10__not_fn_tINS7_10__identityEEEEENSB_17counting_iteratorIlNSB_11use_defaultESZ_SZ_EEEEEEEPS9_ySF_S9_S9_SV_EEvT0_T1_T2_T3_T4_T6_
.visible .entry _ZN3cub18CUB_300001_SM_10006detail6reduce28DeviceReduceSingleTileKernelINS2_10policy_hubIN4cuda3std3__45tupleIJblEEEyN6thrust24THRUST_300001_SM_1000_NS8cuda_cub9__find_if7functorIS9_EEE10Policy1000ENSB_12zip_iteratorINS8_IJNSD_26transform_input_iterator_tIbNSC_6detail35transform_pair_of_input_iterators_tIbNSB_6detail15normal_iteratorINSB_10device_ptrIjEEEESQ_NS7_8equal_toIjEEEENS7_10__not_fn_tINS7_10__identityEEEEENSB_17counting_iteratorIlNSB_11use_defaultESZ_SZ_EEEEEEEPS9_ySF_S9_S9_SV_EEvT0_T1_T2_T3_T4_T6_(
	.param .align 8 .b8 _ZN3cub18CUB_300001_SM_10006detail6reduce28DeviceReduceSingleTileKernelINS2_10policy_hubIN4cuda3std3__45tupleIJblEEEyN6thrust24THRUST_300001_SM_1000_NS8cuda_cub9__find_if7functorIS9_EEE10Policy1000ENSB_12zip_iteratorINS8_IJNSD_26transform_input_iterator_tIbNSC_6detail35transform_pair_of_input_iterators_tIbNSB_6detail15normal_iteratorINSB_10device_ptrIjEEEESQ_NS7_8equal_toIjEEEENS7_10__not_fn_tINS7_10__identityEEEEENSB_17counting_iteratorIlNSB_11use_defaultESZ_SZ_EEEEEEEPS9_ySF_S9_S9_SV_EEvT0_T1_T2_T3_T4_T6__param_0[40],
	.param .u64 .ptr .align 1 _ZN3cub18CUB_300001_SM_10006detail6reduce28DeviceReduceSingleTileKernelINS2_10policy_hubIN4cuda3std3__45tupleIJblEEEyN6thrust24THRUST_300001_SM_1000_NS8cuda_cub9__find_if7functorIS9_EEE10Policy1000ENSB_12zip_iteratorINS8_IJNSD_26transform_input_iterator_tIbNSC_6detail35transform_pair_of_input_iterators_tIbNSB_6detail15normal_iteratorINSB_10device_ptrIjEEEESQ_NS7_8equal_toIjEEEENS7_10__not_fn_tINS7_10__identityEEEEENSB_17counting_iteratorIlNSB_11use_defaultESZ_SZ_EEEEEEEPS9_ySF_S9_S9_SV_EEvT0_T1_T2_T3_T4_T6__param_1,
	.param .u64 _ZN3cub18CUB_300001_SM_10006detail6reduce28DeviceReduceSingleTileKernelINS2_10policy_hubIN4cuda3std3__45tupleIJblEEEyN6thrust24THRUST_300001_SM_1000_NS8cuda_cub9__find_if7functorIS9_EEE10Policy1000ENSB_12zip_iteratorINS8_IJNSD_26transform_input_iterator_tIbNSC_6detail35transform_pair_of_input_iterators_tIbNSB_6detail15normal_iteratorINSB_10device_ptrIjEEEESQ_NS7_8equal_toIjEEEENS7_10__not_fn_tINS7_10__identityEEEEENSB_17counting_iteratorIlNSB_11use_defaultESZ_SZ_EEEEEEEPS9_ySF_S9_S9_SV_EEvT0_T1_T2_T3_T4_T6__param_2,
	.param .align 1 .b8 _ZN3cub18CUB_300001_SM_10006detail6reduce28DeviceReduceSingleTileKernelINS2_10policy_hubIN4cuda3std3__45tupleIJblEEEyN6thrust24THRUST_300001_SM_1000_NS8cuda_cub9__find_if7functorIS9_EEE10Policy1000ENSB_12zip_iteratorINS8_IJNSD_26transform_input_iterator_tIbNSC_6detail35transform_pair_of_input_iterators_tIbNSB_6detail15normal_iteratorINSB_10device_ptrIjEEEESQ_NS7_8equal_toIjEEEENS7_10__not_fn_tINS7_10__identityEEEEENSB_17counting_iteratorIlNSB_11use_defaultESZ_SZ_EEEEEEEPS9_ySF_S9_S9_SV_EEvT0_T1_T2_T3_T4_T6__param_3[1],
	.param .align 8 .b8 _ZN3cub18CUB_300001_SM_10006detail6reduce28DeviceReduceSingleTileKernelINS2_10policy_hubIN4cuda3std3__45tupleIJblEEEyN6thrust24THRUST_300001_SM_1000_NS8cuda_cub9__find_if7functorIS9_EEE10Policy1000ENSB_12zip_iteratorINS8_IJNSD_26transform_input_iterator_tIbNSC_6detail35transform_pair_of_input_iterators_tIbNSB_6detail15normal_iteratorINSB_10device_ptrIjEEEESQ_NS7_8equal_toIjEEEENS7_10__not_fn_tINS7_10__identityEEEEENSB_17counting_iteratorIlNSB_11use_defaultESZ_SZ_EEEEEEEPS9_ySF_S9_S9_SV_EEvT0_T1_T2_T3_T4_T6__param_4[16],
	.param .align 1 .b8 _ZN3cub18CUB_300001_SM_10006detail6reduce28DeviceReduceSingleTileKernelINS2_10policy_hubIN4cuda3std3__45tupleIJblEEEyN6thrust24THRUST_300001_SM_1000_NS8cuda_cub9__find_if7functorIS9_EEE10Policy1000ENSB_12zip_iteratorINS8_IJNSD_26transform_input_iterator_tIbNSC_6detail35transform_pair_of_input_iterators_tIbNSB_6detail15normal_iteratorINSB_10device_ptrIjEEEESQ_NS7_8equal_toIjEEEENS7_10__not_fn_tINS7_10__identityEEEEENSB_17counting_iteratorIlNSB_11use_defaultESZ_SZ_EEEEEEEPS9_ySF_S9_S9_SV_EEvT0_T1_T2_T3_T4_T6__param_5[1]
)
.maxntid 256
.minnctapersm 1
{
	.reg .pred 	%p<329>;
	.reg .b16 	%rs<423>;
	.reg .b32 	%r<514>;
	.reg .b64 	%rd<450>;
	// demoted variable
	.shared .align 8 .b8 _ZZN3cub18CUB_300001_SM_10006detail6reduce28DeviceReduceSingleTileKernelINS2_10policy_hubIN4cuda3std3__45tupleIJblEEEyN6thrust24THRUST_300001_SM_1000_NS8cuda_cub9__find_if7functorIS9_EEE10Policy1000ENSB_12zip_iteratorINS8_IJNSD_26transform_input_iterator_tIbNSC_6detail35transform_pair_of_input_iterators_tIbNSB_6detail15normal_iteratorINSB_10device_ptrIjEEEESQ_NS7_8equal_toIjEEEENS7_10__not_fn_tINS7_10__identityEEEEENSB_17counting_iteratorIlNSB_11use_defaultESZ_SZ_EEEEEEEPS9_ySF_S9_S9_SV_EEvT0_T1_T2_T3_T4_T6_E12temp_storage[152];
	ld.param.u64 	%rd122, [_ZN3cub18CUB_300001_SM_10006detail6reduce28DeviceReduceSingleTileKernelINS2_10policy_hubIN4cuda3std3__45tupleIJblEEEyN6thrust24THRUST_300001_SM_1000_NS8cuda_cub9__find_if7functorIS9_EEE10Policy1000ENSB_12zip_iteratorINS8_IJNSD_26transform_input_iterator_tIbNSC_6detail35transform_pair_of_input_iterators_tIbNSB_6detail15normal_iteratorINSB_10device_ptrIjEEEESQ_NS7_8equal_toIjEEEENS7_10__not_fn_tINS7_10__identityEEEEENSB_17counting_iteratorIlNSB_11use_defaultESZ_SZ_EEEEEEEPS9_ySF_S9_S9_SV_EEvT0_T1_T2_T3_T4_T6__param_4+8];
	ld.param.u64 	%rd120, [_ZN3cub18CUB_300001_SM_10006detail6reduce28DeviceReduceSingleTileKernelINS2_10policy_hubIN4cuda3std3__45tupleIJblEEEyN6thrust24THRUST_300001_SM_1000_NS8cuda_cub9__find_if7functorIS9_EEE10Policy1000ENSB_12zip_iteratorINS8_IJNSD_26transform_input_iterator_tIbNSC_6detail35transform_pair_of_input_iterators_tIbNSB_6detail15normal_iteratorINSB_10device_ptrIjEEEESQ_NS7_8equal_toIjEEEENS7_10__not_fn_tINS7_10__identityEEEEENSB_17counting_iteratorIlNSB_11use_defaultESZ_SZ_EEEEEEEPS9_ySF_S9_S9_SV_EEvT0_T1_T2_T3_T4_T6__param_0+32];
	ld.param.u64 	%rd119, [_ZN3cub18CUB_300001_SM_10006detail6reduce28DeviceReduceSingleTileKernelINS2_10policy_hubIN4cuda3std3__45tupleIJblEEEyN6thrust24THRUST_300001_SM_1000_NS8cuda_cub9__find_if7functorIS9_EEE10Policy1000ENSB_12zip_iteratorINS8_IJNSD_26transform_input_iterator_tIbNSC_6detail35transform_pair_of_input_iterators_tIbNSB_6detail15normal_iteratorINSB_10device_ptrIjEEEESQ_NS7_8equal_toIjEEEENS7_10__not_fn_tINS7_10__identityEEEEENSB_17counting_iteratorIlNSB_11use_defaultESZ_SZ_EEEEEEEPS9_ySF_S9_S9_SV_EEvT0_T1_T2_T3_T4_T6__param_0+8];
	ld.param.u64 	%rd118, [_ZN3cub18CUB_300001_SM_10006detail6reduce28DeviceReduceSingleTileKernelINS2_10policy_hubIN4cuda3std3__45tupleIJblEEEyN6thrust24THRUST_300001_SM_1000_NS8cuda_cub9__find_if7functorIS9_EEE10Policy1000ENSB_12zip_iteratorINS8_IJNSD_26transform_input_iterator_tIbNSC_6detail35transform_pair_of_input_iterators_tIbNSB_6detail15normal_iteratorINSB_10device_ptrIjEEEESQ_NS7_8equal_toIjEEEENS7_10__not_fn_tINS7_10__identityEEEEENSB_17counting_iteratorIlNSB_11use_defaultESZ_SZ_EEEEEEEPS9_ySF_S9_S9_SV_EEvT0_T1_T2_T3_T4_T6__param_0];
	ld.param.u64 	%rd123, [_ZN3cub18CUB_300001_SM_10006detail6reduce28DeviceReduceSingleTileKernelINS2_10policy_hubIN4cuda3std3__45tupleIJblEEEyN6thrust24THRUST_300001_SM_1000_NS8cuda_cub9__find_if7functorIS9_EEE10Policy1000ENSB_12zip_iteratorINS8_IJNSD_26transform_input_iterator_tIbNSC_6detail35transform_pair_of_input_iterators_tIbNSB_6detail15normal_iteratorINSB_10device_ptrIjEEEESQ_NS7_8equal_toIjEEEENS7_10__not_fn_tINS7_10__identityEEEEENSB_17counting_iteratorIlNSB_11use_defaultESZ_SZ_EEEEEEEPS9_ySF_S9_S9_SV_EEvT0_T1_T2_T3_T4_T6__param_1];
	ld.param.u64 	%rd121, [_ZN3cub18CUB_300001_SM_10006detail6reduce28DeviceReduceSingleTileKernelINS2_10policy_hubIN4cuda3std3__45tupleIJblEEEyN6thrust24THRUST_300001_SM_1000_NS8cuda_cub9__find_if7functorIS9_EEE10Policy1000ENSB_12zip_iteratorINS8_IJNSD_26transform_input_iterator_tIbNSC_6detail35transform_pair_of_input_iterators_tIbNSB_6detail15normal_iteratorINSB_10device_ptrIjEEEESQ_NS7_8equal_toIjEEEENS7_10__not_fn_tINS7_10__identityEEEEENSB_17counting_iteratorIlNSB_11use_defaultESZ_SZ_EEEEEEEPS9_ySF_S9_S9_SV_EEvT0_T1_T2_T3_T4_T6__param_2];
	ld.param.u8 	%rs108, [_ZN3cub18CUB_300001_SM_10006detail6reduce28DeviceReduceSingleTileKernelINS2_10policy_hubIN4cuda3std3__45tupleIJblEEEyN6thrust24THRUST_300001_SM_1000_NS8cuda_cub9__find_if7functorIS9_EEE10Policy1000ENSB_12zip_iteratorINS8_IJNSD_26transform_input_iterator_tIbNSC_6detail35transform_pair_of_input_iterators_tIbNSB_6detail15normal_iteratorINSB_10device_ptrIjEEEESQ_NS7_8equal_toIjEEEENS7_10__not_fn_tINS7_10__identityEEEEENSB_17counting_iteratorIlNSB_11use_defaultESZ_SZ_EEEEEEEPS9_ySF_S9_S9_SV_EEvT0_T1_T2_T3_T4_T6__param_4];
	cvta.to.global.u64 	%rd1, %rd123;
	setp.ne.s64 	%p1, %rd121, 0;
	@%p1 bra 	$L__BB9_3;
	mov.u32 	%r502, %tid.x;
	setp.ne.s32 	%p328, %r502, 0;
	@%p328 bra 	$L__BB9_122;
	st.global.u8 	[%rd1], %rs108;
	st.global.u64 	[%rd1+8], %rd122;
	bra.uni 	$L__BB9_122;
$L__BB9_3:
	cvta.to.global.u64 	%rd2, %rd118;
	cvta.to.global.u64 	%rd3, %rd119;
	setp.gt.u64 	%p2, %rd121, 1023;
	@%p2 bra 	$L__BB9_80;
	cvt.u32.u64 	%r1, %rd121;
	mov.u32 	%r2, %tid.x;
	setp.ge.u32 	%p149, %r2, %r1;
	mov.b16 	%rs391, 0;
	mov.b64 	%rd416, 0;
	mov.u32 	%r506, %r2;
	@%p149 bra 	$L__BB9_6;
	cvt.u64.u32 	%rd273, %r2;
	mul.wide.u32 	%rd274, %r2, 4;
	add.s64 	%rd275, %rd2, %rd274;
	add.s64 	%rd276, %rd3, %rd274;
	add.s64 	%rd416, %rd120, %rd273;
	ld.global.u32 	%r232, [%rd275];
	ld.global.u32 	%r233, [%rd276];
	setp.ne.s32 	%p150, %r232, %r233;
	selp.u16 	%rs391, 1, 0, %p150;
	add.s32 	%r506, %r2, 256;
$L__BB9_6:
	setp.ge.u32 	%p151, %r506, %r1;
	@%p151 bra 	$L__BB9_18;
	not.b32 	%r234, %r506;
	add.s32 	%r5, %r234, %r1;
	shr.u32 	%r235, %r5, 8;
	add.s32 	%r6, %r235, 1;
	and.b32  	%r7, %r6, 7;
	setp.lt.u32 	%p152, %r5, 1792;
	@%p152 bra 	$L__BB9_10;
	and.b32  	%r236, %r6, 33554424;
	neg.s32 	%r504, %r236;
$L__BB9_9:
	.pragma "nounroll";
	cvt.u64.u32 	%rd278, %r506;
	mul.wide.u32 	%rd279, %r506, 4;
	add.s64 	%rd280, %rd2, %rd279;
	add.s64 	%rd281, %rd3, %rd279;
	add.s64 	%rd282, %rd120, %rd278;
	ld.global.u32 	%r237, [%rd280];
	ld.global.u32 	%r238, [%rd281];
	setp.ne.s32 	%p153, %r237, %r238;
	selp.u16 	%rs232, 1, 0, %p153;
	and.b16  	%rs233, %rs391, 255;
	setp.ne.s16 	%p155, %rs233, 0;
	and.pred  	%p156, %p155, %p153;
	min.s64 	%rd283, %rd282, %rd416;
	setp.eq.s16 	%p157, %rs233, 0;
	selp.b64 	%rd284, %rd282, %rd416, %p157;
	selp.b16 	%rs234, %rs232, %rs391, %p157;
	selp.b64 	%rd285, %rd283, %rd284, %p156;
	selp.b16 	%rs235, 1, %rs234, %p156;
	and.b16  	%rs236, %rs235, 255;
	add.s64 	%rd286, %rd282, 256;
	ld.global.u32 	%r239, [%rd280+1024];
	ld.global.u32 	%r240, [%rd281+1024];
	setp.ne.s32 	%p158, %r239, %r240;
	selp.u16 	%rs237, 1, 0, %p158;
	setp.ne.s16 	%p160, %rs236, 0;
	and.pred  	%p161, %p160, %p158;
	min.s64 	%rd287, %rd286, %rd285;
	setp.eq.s16 	%p162, %rs236, 0;
	selp.b64 	%rd288, %rd286, %rd285, %p162;
	selp.b16 	%rs238, %rs237, %rs235, %p162;
	selp.b64 	%rd289, %rd287, %rd288, %p161;
	selp.b16 	%rs239, 1, %rs238, %p161;
	and.b16  	%rs240, %rs239, 255;
	add.s64 	%rd290, %rd282, 512;
	ld.global.u32 	%r241, [%rd280+2048];
	ld.global.u32 	%r242, [%rd281+2048];
	setp.ne.s32 	%p163, %r241, %r242;
	selp.u16 	%rs241, 1, 0, %p163;
	setp.ne.s16 	%p165, %rs240, 0;
	and.pred  	%p166, %p165, %p163;
	min.s64 	%rd291, %rd290, %rd289;
	setp.eq.s16 	%p167, %rs240, 0;
	selp.b64 	%rd292, %rd290, %rd289, %p167;
	selp.b16 	%rs242, %rs241, %rs239, %p167;
	selp.b64 	%rd293, %rd291, %rd292, %p166;
	selp.b16 	%rs243, 1, %rs242, %p166;
	and.b16  	%rs244, %rs243, 255;
	add.s64 	%rd294, %rd282, 768;
	ld.global.u32 	%r243, [%rd280+3072];
	ld.global.u32 	%r244, [%rd281+3072];
	setp.ne.s32 	%p168, %r243, %r244;
	selp.u16 	%rs245, 1, 0, %p168;
	setp.ne.s16 	%p170, %rs244, 0;
	and.pred  	%p171, %p170, %p168;
	min.s64 	%rd295, %rd294, %rd293;
	setp.eq.s16 	%p172, %rs244, 0;
	selp.b64 	%rd296, %rd294, %rd293, %p172;
	selp.b16 	%rs246, %rs245, %rs243, %p172;
	selp.b64 	%rd297, %rd295, %rd296, %p171;
	selp.b16 	%rs247, 1, %rs246, %p171;
	and.b16  	%rs248, %rs247, 255;
	add.s64 	%rd298, %rd282, 1024;
	ld.global.u32 	%r245, [%rd280+4096];
	ld.global.u32 	%r246, [%rd281+4096];
	setp.ne.s32 	%p173, %r245, %r246;
	selp.u16 	%rs249, 1, 0, %p173;
	setp.ne.s16 	%p175, %rs248, 0;
	and.pred  	%p176, %p175, %p173;
	min.s64 	%rd299, %rd298, %rd297;
	setp.eq.s16 	%p177, %rs248, 0;
	selp.b64 	%rd300, %rd298, %rd297, %p177;
	selp.b16 	%rs250, %rs249, %rs247, %p177;
	selp.b64 	%rd301, %rd299, %rd300, %p176;
	selp.b16 	%rs251, 1, %rs250, %p176;
	and.b16  	%rs252, %rs251, 255;
	add.s64 	%rd302, %rd282, 1280;
	ld.global.u32 	%r247, [%rd280+5120];
	ld.global.u32 	%r248, [%rd281+5120];
	setp.ne.s32 	%p178, %r247, %r248;
	selp.u16 	%rs253, 1, 0, %p178;
	setp.ne.s16 	%p180, %rs252, 0;
	and.pred  	%p181, %p180, %p178;
	min.s64 	%rd303, %rd302, %rd301;
	setp.eq.s16 	%p182, %rs252, 0;
	selp.b64 	%rd304, %rd302, %rd301, %p182;
	selp.b16 	%rs254, %rs253, %rs251, %p182;
	selp.b64 	%rd305, %rd303, %rd304, %p181;
	selp.b16 	%rs255, 1, %rs254, %p181;
	and.b16  	%rs256, %rs255, 255;
	add.s64 	%rd306, %rd282, 1536;
	ld.global.u32 	%r249, [%rd280+6144];
	ld.global.u32 	%r250, [%rd281+6144];
	setp.ne.s32 	%p183, %r249, %r250;
	selp.u16 	%rs257, 1, 0, %p183;
	setp.ne.s16 	%p185, %rs256, 0;
	and.pred  	%p186, %p185, %p183;
	min.s64 	%rd307, %rd306, %rd305;
	setp.eq.s16 	%p187, %rs256, 0;
	selp.b64 	%rd308, %rd306, %rd305, %p187;
	selp.b16 	%rs258, %rs257, %rs255, %p187;
	selp.b64 	%rd309, %rd307, %rd308, %p186;
	selp.b16 	%rs259, 1, %rs258, %p186;
	and.b16  	%rs260, %rs259, 255;
	add.s64 	%rd310, %rd282, 1792;
	ld.global.u32 	%r251, [%rd280+7168];
	ld.global.u32 	%r252, [%rd281+7168];
	setp.ne.s32 	%p188, %r251, %r252;
	selp.u16 	%rs261, 1, 0, %p188;
	setp.ne.s16 	%p190, %rs260, 0;
	and.pred  	%p191, %p190, %p188;
	min.s64 	%rd311, %rd310, %rd309;
	setp.eq.s16 	%p192, %rs260, 0;
	selp.b64 	%rd312, %rd310, %rd309, %p192;
	selp.b16 	%rs262, %rs261, %rs259, %p192;
	selp.b64 	%rd416, %rd311, %rd312, %p191;
	selp.b16 	%rs391, 1, %rs262, %p191;
	add.s32 	%r506, %r506, 2048;
	add.s32 	%r504, %r504, 8;
	setp.ne.s32 	%p193, %r504, 0;
	@%p193 bra 	$L__BB9_9;
$L__BB9_10:
	setp.eq.s32 	%p194, %r7, 0;
	@%p194 bra 	$L__BB9_18;
	setp.lt.u32 	%p195, %r7, 4;
	@%p195 bra 	$L__BB9_13;
	cvt.u64.u32 	%rd314, %r506;
	mul.wide.u32 	%rd315, %r506, 4;
	add.s64 	%rd316, %rd2, %rd315;
	add.s64 	%rd317, %rd3, %rd315;
	add.s64 	%rd318, %rd120, %rd314;
	ld.global.u32 	%r253, [%rd316];
	ld.global.u32 	%r254, [%rd317];
	setp.ne.s32 	%p196, %r253, %r254;
	selp.u16 	%rs264, 1, 0, %p196;
	and.b16  	%rs265, %rs391, 255;
	setp.ne.s16 	%p198, %rs265, 0;
	and.pred  	%p199, %p198, %p196;
	min.s64 	%rd319, %rd318, %rd416;
	setp.eq.s16 	%p200, %rs265, 0;
	selp.b64 	%rd320, %rd318, %rd416, %p200;
	selp.b16 	%rs266, %rs264, %rs391, %p200;
	selp.b64 	%rd321, %rd319, %rd320, %p199;
	selp.b16 	%rs267, 1, %rs266, %p199;
	and.b16  	%rs268, %rs267, 255;
	add.s32 	%r255, %r506, 256;
	cvt.u64.u32 	%rd322, %r255;
	add.s64 	%rd323, %rd120, %rd322;
	ld.global.u32 	%r256, [%rd316+1024];
	ld.global.u32 	%r257, [%rd317+1024];
	setp.ne.s32 	%p201, %r256, %r257;
	selp.u16 	%rs269, 1, 0, %p201;
	setp.ne.s16 	%p203, %rs268, 0;
	and.pred  	%p204, %p203, %p201;
	min.s64 	%rd324, %rd323, %rd321;
	setp.eq.s16 	%p205, %rs268, 0;
	selp.b64 	%rd325, %rd323, %rd321, %p205;
	selp.b16 	%rs270, %rs269, %rs267, %p205;
	selp.b64 	%rd326, %rd324, %rd325, %p204;
	selp.b16 	%rs271, 1, %rs270, %p204;
	and.b16  	%rs272, %rs271, 255;
	add.s32 	%r258, %r506, 512;
	cvt.u64.u32 	%rd327, %r258;
	add.s64 	%rd328, %rd120, %rd327;
	ld.global.u32 	%r259, [%rd316+2048];
	ld.global.u32 	%r260, [%rd317+2048];
	setp.ne.s32 	%p206, %r259, %r260;
	selp.u16 	%rs273, 1, 0, %p206;
	setp.ne.s16 	%p208, %rs272, 0;
	and.pred  	%p209, %p208, %p206;
	min.s64 	%rd329, %rd328, %rd326;
	setp.eq.s16 	%p210, %rs272, 0;
	selp.b64 	%rd330, %rd328, %rd326, %p210;
	selp.b16 	%rs274, %rs273, %rs271, %p210;
	selp.b64 	%rd331, %rd329, %rd330, %p209;
	selp.b16 	%rs275, 1, %rs274, %p209;
	and.b16  	%rs276, %rs275, 255;
	add.s32 	%r261, %r506, 768;
	cvt.u64.u32 	%rd332, %r261;
	add.s64 	%rd333, %rd120, %rd332;
	ld.global.u32 	%r262, [%rd316+3072];
	ld.global.u32 	%r263, [%rd317+3072];
	setp.ne.s32 	%p211, %r262, %r263;
	selp.u16 	%rs277, 1, 0, %p211;
	setp.ne.s16 	%p213, %rs276, 0;
	and.pred  	%p214, %p213, %p211;
	min.s64 	%rd334, %rd333, %rd331;
	setp.eq.s16 	%p215, %rs276, 0;
	selp.b64 	%rd335, %rd333, %rd331, %p215;
	selp.b16 	%rs278, %rs277, %rs275, %p215;
	selp.b64 	%rd416, %rd334, %rd335, %p214;
	selp.b16 	%rs391, 1, %rs278, %p214;
	add.s32 	%r506, %r506, 1024;
$L__BB9_13:
	and.b32  	%r264, %r6, 3;
	setp.eq.s32 	%p216, %r264, 0;
	@%p216 bra 	$L__BB9_18;
	setp.eq.s32 	%p217, %r264, 1;
	@%p217 bra 	$L__BB9_16;
	cvt.u64.u32 	%rd337, %r506;
	mul.wide.u32 	%rd338, %r506, 4;
	add.s64 	%rd339, %rd2, %rd338;
	add.s64 	%rd340, %rd3, %rd338;
	add.s64 	%rd341, %rd120, %rd337;
	ld.global.u32 	%r265, [%rd339];
	ld.global.u32 	%r266, [%rd340];
	setp.ne.s32 	%p218, %r265, %r266;
	selp.u16 	%rs280, 1, 0, %p218;
	and.b16  	%rs281, %rs391, 255;
	setp.ne.s16 	%p220, %rs281, 0;
	and.pred  	%p221, %p220, %p218;
	min.s64 	%rd342, %rd341, %rd416;
	setp.eq.s16 	%p222, %rs281, 0;
	selp.b64 	%rd343, %rd341, %rd416, %p222;
	selp.b16 	%rs282, %rs280, %rs391, %p222;
	selp.b64 	%rd344, %rd342, %rd343, %p221;
	selp.b16 	%rs283, 1, %rs282, %p221;
	and.b16  	%rs284, %rs283, 255;
	add.s32 	%r267, %r506, 256;
	cvt.u64.u32 	%rd345, %r267;
	add.s64 	%rd346, %rd120, %rd345;
	ld.global.u32 	%r268, [%rd339+1024];
	ld.global.u32 	%r269, [%rd340+1024];
	setp.ne.s32 	%p223, %r268, %r269;
	selp.u16 	%rs285, 1, 0, %p223;
	setp.ne.s16 	%p225, %rs284, 0;
	and.pred  	%p226, %p225, %p223;
	min.s64 	%rd347, %rd346, %rd344;
	setp.eq.s16 	%p227, %rs284, 0;
	selp.b64 	%rd348, %rd346, %rd344, %p227;
	selp.b16 	%rs286, %rs285, %rs283, %p227;
	selp.b64 	%rd416, %rd347, %rd348, %p226;
	selp.b16 	%rs391, 1, %rs286, %p226;
	add.s32 	%r506, %r506, 512;
$L__BB9_16:
	and.b32  	%r270, %r5, 256;
	setp.ne.s32 	%p228, %r270, 0;
	@%p228 bra 	$L__BB9_18;
	cvt.u64.u32 	%rd349, %r506;
	mul.wide.u32 	%rd350, %r506, 4;
	add.s64 	%rd351, %rd2, %rd350;
	add.s64 	%rd352, %rd3, %rd350;
	add.s64 	%rd353, %rd120, %rd349;
	ld.global.u32 	%r271, [%rd351];
	ld.global.u32 	%r272, [%rd352];
	setp.ne.s32 	%p229, %r271, %r272;
	selp.u16 	%rs287, 1, 0, %p229;
	and.b16  	%rs288, %rs391, 255;
	setp.ne.s16 	%p231, %rs288, 0;
	and.pred  	%p232, %p231, %p229;
	min.s64 	%rd354, %rd353, %rd416;
	setp.eq.s16 	%p233, %rs288, 0;
	selp.b64 	%rd355, %rd353, %rd416, %p233;
	selp.b16 	%rs289, %rs287, %rs391, %p233;
	selp.b64 	%rd416, %rd354, %rd355, %p232;
	selp.b16 	%rs391, 1, %rs289, %p232;
$L__BB9_18:
	setp.lt.u64 	%p234, %rd121, 256;
	@%p234 bra 	$L__BB9_43;
	// begin inline asm
	mov.u32 %r391, %laneid;
	// end inline asm
	cvt.u32.u16 	%r412, %rs391;
	and.b32  	%r393, %r412, 255;
	mov.b32 	%r409, 1;
	mov.b32 	%r410, 31;
	mov.b32 	%r411, -1;
	// begin inline asm
	shfl.sync.down.b32 %r392, %r393, %r409, %r410, %r411;
	// end inline asm
	// begin inline asm
	shfl.sync.down.b32 %r397, %r398, %r409, %r410, %r411;
	// end inline asm
	mov.b64 	{%r403, %r408}, %rd416;
	// begin inline asm
	shfl.sync.down.b32 %r402, %r403, %r409, %r410, %r411;
	// end inline asm
	// begin inline asm
	shfl.sync.down.b32 %r407, %r408, %r409, %r410, %r411;
	// end inline asm
	mov.b64 	%rd19, {%r402, %r407};
	cvt.u16.u32 	%rs15, %r392;
	setp.gt.s32 	%p284, %r391, 30;
	@%p284 bra 	$L__BB9_23;
	and.b16  	%rs331, %rs391, 255;
	setp.eq.s16 	%p285, %rs331, 0;
	and.b16  	%rs332, %rs15, 255;
	setp.eq.s16 	%p286, %rs332, 0;
	or.pred  	%p287, %p285, %p286;
	@%p287 bra 	$L__BB9_22;
	min.s64 	%rd416, %rd19, %rd416;
	mov.b16 	%rs391, 1;
	bra.uni 	$L__BB9_23;
$L__BB9_22:
	setp.eq.s16 	%p288, %rs331, 0;
	selp.b64 	%rd416, %rd19, %rd416, %p288;
	selp.b16 	%rs391, %rs15, %rs391, %p288;
$L__BB9_23:
	cvt.u32.u16 	%r433, %rs391;
	and.b32  	%r414, %r433, 255;
	mov.b32 	%r430, 2;
	mov.b32 	%r431, 31;
	mov.b32 	%r432, -1;
	// begin inline asm
	shfl.sync.down.b32 %r413, %r414, %r430, %r431, %r432;
	// end inline asm
	// begin inline asm
	shfl.sync.down.b32 %r418, %r419, %r430, %r431, %r432;
	// end inline asm
	mov.b64 	{%r424, %r429}, %rd416;
	// begin inline asm
	shfl.sync.down.b32 %r423, %r424, %r430, %r431, %r432;
	// end inline asm
	// begin inline asm
	shfl.sync.down.b32 %r428, %r429, %r430, %r431, %r432;
	// end inline asm
	mov.b64 	%rd23, {%r423, %r428};
	cvt.u16.u32 	%rs18, %r413;
	setp.gt.s32 	%p289, %r391, 29;
	@%p289 bra 	$L__BB9_27;
	and.b16  	%rs335, %rs391, 255;
	setp.eq.s16 	%p290, %rs335, 0;
	and.b16  	%rs336, %rs18, 255;
	setp.eq.s16 	%p291, %rs336, 0;
	or.pred  	%p292, %p290, %p291;
	@%p292 bra 	$L__BB9_26;
	min.s64 	%rd416, %rd23, %rd416;
	mov.b16 	%rs391, 1;
	bra.uni 	$L__BB9_27;
$L__BB9_26:
	setp.eq.s16 	%p293, %rs335, 0;
	selp.b16 	%rs391, %rs18, %rs391, %p293;
	selp.b64 	%rd416, %rd23, %rd416, %p293;
$L__BB9_27:
	cvt.u32.u16 	%r454, %rs391;
	and.b32  	%r435, %r454, 255;
	mov.b32 	%r451, 4;
	mov.b32 	%r452, 31;
	mov.b32 	%r453, -1;
	// begin inline asm
	shfl.sync.down.b32 %r434, %r435, %r451, %r452, %r453;
	// end inline asm
	// begin inline asm
	shfl.sync.down.b32 %r439, %r440, %r451, %r452, %r453;
	// end inline asm
	mov.b64 	{%r445, %r450}, %rd416;
	// begin inline asm
	shfl.sync.down.b32 %r444, %r445, %r451, %r452, %r453;
	// end inline asm
	// begin inline asm
	shfl.sync.down.b32 %r449, %r450, %r451, %r452, %r453;
	// end inline asm
	mov.b64 	%rd27, {%r444, %r449};
	cvt.u16.u32 	%rs21, %r434;
	setp.gt.s32 	%p294, %r391, 27;
	@%p294 bra 	$L__BB9_31;
	and.b16  	%rs339, %rs391, 255;
	setp.eq.s16 	%p295, %rs339, 0;
	and.b16  	%rs340, %rs21, 255;
	setp.eq.s16 	%p296, %rs340, 0;
	or.pred  	%p297, %p295, %p296;
	@%p297 bra 	$L__BB9_30;
	min.s64 	%rd416, %rd27, %rd416;
	mov.b16 	%rs391, 1;
	bra.uni 	$L__BB9_31;
$L__BB9_30:
	setp.eq.s16 	%p298, %rs339, 0;
	selp.b16 	%rs391, %rs21, %rs391, %p298;
	selp.b64 	%rd416, %rd27, %rd416, %p298;
$L__BB9_31:
	cvt.u32.u16 	%r475, %rs391;
	and.b32  	%r456, %r475, 255;
	mov.b32 	%r472, 8;
	mov.b32 	%r473, 31;
	mov.b32 	%r474, -1;
	// begin inline asm
	shfl.sync.down.b32 %r455, %r456, %r472, %r473, %r474;
	// end inline asm
	// begin inline asm
	shfl.sync.down.b32 %r460, %r461, %r472, %r473, %r474;
	// end inline asm
	mov.b64 	{%r466, %r471}, %rd416;
	// begin inline asm
	shfl.sync.down.b32 %r465, %r466, %r472, %r473, %r474;
	// end inline asm
	// begin inline asm
	shfl.sync.down.b32 %r470, %r471, %r472, %r473, %r474;
	// end inline asm
	mov.b64 	%rd31, {%r465, %r470};
	cvt.u16.u32 	%rs24, %r455;
	setp.gt.s32 	%p299, %r391, 23;
	@%p299 bra 	$L__BB9_35;
	and.b16  	%rs343, %rs391, 255;
	setp.eq.s16 	%p300, %rs343, 0;
	and.b16  	%rs344, %rs24, 255;
	setp.eq.s16 	%p301, %rs344, 0;
	or.pred  	%p302, %p300, %p301;
	@%p302 bra 	$L__BB9_34;
	min.s64 	%rd416, %rd31, %rd416;
	mov.b16 	%rs391, 1;
	bra.uni 	$L__BB9_35;
$L__BB9_34:
	setp.eq.s16 	%p303, %rs343, 0;
	selp.b16 	%rs391, %rs24, %rs391, %p303;
	selp.b64 	%rd416, %rd31, %rd416, %p303;
$L__BB9_35:
	cvt.u32.u16 	%r496, %rs391;
	and.b32  	%r477, %r496, 255;
	mov.b32 	%r493, 16;
	mov.b32 	%r494, 31;
	mov.b32 	%r495, -1;
	// begin inline asm
	shfl.sync.down.b32 %r476, %r477, %r493, %r494, %r495;
	// end inline asm
	// begin inline asm
	shfl.sync.down.b32 %r481, %r482, %r493, %r494, %r495;
	// end inline asm
	mov.b64 	{%r487, %r492}, %rd416;
	// begin inline asm
	shfl.sync.down.b32 %r486, %r487, %r493, %r494, %r495;
	// end inline asm
	// begin inline asm
	shfl.sync.down.b32 %r491, %r492, %r493, %r494, %r495;
	// end inline asm
	mov.b64 	%rd35, {%r486, %r491};
	cvt.u16.u32 	%rs27, %r476;
	setp.gt.s32 	%p304, %r391, 15;
	@%p304 bra 	$L__BB9_39;
	and.b16  	%rs347, %rs391, 255;
	setp.eq.s16 	%p305, %rs347, 0;
	and.b16  	%rs348, %rs27, 255;
	setp.eq.s16 	%p306, %rs348, 0;
	or.pred  	%p307, %p305, %p306;
	@%p307 bra 	$L__BB9_38;
	min.s64 	%rd416, %rd35, %rd416;
	mov.b16 	%rs391, 1;
	bra.uni 	$L__BB9_39;
$L__BB9_38:
	setp.eq.s16 	%p308, %rs347, 0;
	selp.b16 	%rs391, %rs27, %rs391, %p308;
	selp.b64 	%rd416, %rd35, %rd416, %p308;
$L__BB9_39:
	setp.ne.s32 	%p309, %r391, 0;
	@%p309 bra 	$L__BB9_41;
	shr.u32 	%r497, %r2, 1;
	and.b32  	%r498, %r497, 496;
	mov.u32 	%r499, _ZZN3cub18CUB_300001_SM_10006detail6reduce28DeviceReduceSingleTileKernelINS2_10policy_hubIN4cuda3std3__45tupleIJblEEEyN6thrust24THRUST_300001_SM_1000_NS8cuda_cub9__find_if7functorIS9_EEE10Policy1000ENSB_12zip_iteratorINS8_IJNSD_26transform_input_iterator_tIbNSC_6detail35transform_pair_of_input_iterators_tIbNSB_6detail15normal_iteratorINSB_10device_ptrIjEEEESQ_NS7_8equal_toIjEEEENS7_10__not_fn_tINS7_10__identityEEEEENSB_17counting_iteratorIlNSB_11use_defaultESZ_SZ_EEEEEEEPS9_ySF_S9_S9_SV_EEvT0_T1_T2_T3_T4_T6_E12temp_storage;
	add.s32 	%r500, %r499, %r498;
	st.shared.u8 	[%r500+8], %rs391;
	st.shared.u64 	[%r500+16], %rd416;
$L__BB9_41:
	bar.sync 	0;
	setp.ne.s32 	%p310, %r2, 0;
	@%p310 bra 	$L__BB9_120;
	ld.shared.u8 	%rs351, [_ZZN3cub18CUB_300001_SM_10006detail6reduce28DeviceReduceSingleTileKernelINS2_10policy_hubIN4cuda3std3__45tupleIJblEEEyN6thrust24THRUST_300001_SM_1000_NS8cuda_cub9__find_if7functorIS9_EEE10Policy1000ENSB_12zip_iteratorINS8_IJNSD_26transform_input_iterator_tIbNSC_6detail35transform_pair_of_input_iterators_tIbNSB_6detail15normal_iteratorINSB_10device_ptrIjEEEESQ_NS7_8equal_toIjEEEENS7_10__not_fn_tINS7_10__identityEEEEENSB_17counting_iteratorIlNSB_11use_defaultESZ_SZ_EEEEEEEPS9_ySF_S9_S9_SV_EEvT0_T1_T2_T3_T4_T6_E12temp_storage+24];
	ld.shared.u64 	%rd377, [_ZZN3cub18CUB_300001_SM_10006detail6reduce28DeviceReduceSingleTileKernelINS2_10policy_hubIN4cuda3std3__45tupleIJblEEEyN6thrust24THRUST_300001_SM_1000_NS8cuda_cub9__find_if7functorIS9_EEE10Policy1000ENSB_12zip_iteratorINS8_IJNSD_26transform_input_iterator_tIbNSC_6detail35transform_pair_of_input_iterators_tIbNSB_6detail15normal_iteratorINSB_10device_ptrIjEEEESQ_NS7_8equal_toIjEEEENS7_10__not_fn_tINS7_10__identityEEEEENSB_17counting_iteratorIlNSB_11use_defaultESZ_SZ_EEEEEEEPS9_ySF_S9_S9_SV_EEvT0_T1_T2_T3_T4_T6_E12temp_storage+32];
	and.b16  	%rs352, %rs391, 255;
	setp.eq.s16 	%p311, %rs352, 0;
	setp.eq.s16 	%p312, %rs351, 0;
	min.s64 	%rd378, %rd377, %rd416;
	selp.b16 	%rs353, %rs391, 1, %p312;
	selp.b16 	%rs354, %rs351, %rs353, %p311;
	and.b16  	%rs355, %rs354, 255;
	selp.b64 	%rd379, %rd416, %rd378, %p312;
	selp.b64 	%rd380, %rd377, %rd379, %p311;
	ld.shared.u8 	%rs356, [_ZZN3cub18CUB_300001_SM_10006detail6reduce28DeviceReduceSingleTileKernelINS2_10policy_hubIN4cuda3std3__45tupleIJblEEEyN6thrust24THRUST_300001_SM_1000_NS8cuda_cub9__find_if7functorIS9_EEE10Policy1000ENSB_12zip_iteratorINS8_IJNSD_26transform_input_iterator_tIbNSC_6detail35transform_pair_of_input_iterators_tIbNSB_6detail15normal_iteratorINSB_10device_ptrIjEEEESQ_NS7_8equal_toIjEEEENS7_10__not_fn_tINS7_10__identityEEEEENSB_17counting_iteratorIlNSB_11use_defaultESZ_SZ_EEEEEEEPS9_ySF_S9_S9_SV_EEvT0_T1_T2_T3_T4_T6_E12temp_storage+40];
	ld.shared.u64 	%rd381, [_ZZN3cub18CUB_300001_SM_10006detail6reduce28DeviceReduceSingleTileKernelINS2_10policy_hubIN4cuda3std3__45tupleIJblEEEyN6thrust24THRUST_300001_SM_1000_NS8cuda_cub9__find_if7functorIS9_EEE10Policy1000ENSB_12zip_iteratorINS8_IJNSD_26transform_input_iterator_tIbNSC_6detail35transform_pair_of_input_iterators_tIbNSB_6detail15normal_iteratorINSB_10device_ptrIjEEEESQ_NS7_8equal_toIjEEEENS7_10__not_fn_tINS7_10__identityEEEEENSB_17counting_iteratorIlNSB_11use_defaultESZ_SZ_EEEEEEEPS9_ySF_S9_S9_SV_EEvT0_T1_T2_T3_T4_T6_E12temp_storage+48];
	setp.eq.s16 	%p313, %rs355, 0;
	setp.eq.s16 	%p314, %rs356, 0;
	min.s64 	%rd382, %rd381, %rd380;
	selp.b16 	%rs357, %rs354, 1, %p314;
	selp.b16 	%rs358, %rs356, %rs357, %p313;
	and.b16  	%rs359, %rs358, 255;
	selp.b64 	%rd383, %rd380, %rd382, %p314;
	selp.b64 	%rd384, %rd381, %rd383, %p313;
	ld.shared.u8 	%rs360, [_ZZN3cub18CUB_300001_SM_10006detail6reduce28DeviceReduceSingleTileKernelINS2_10policy_hubIN4cuda3std3__45tupleIJblEEEyN6thrust24THRUST_300001_SM_1000_NS8cuda_cub9__find_if7functorIS9_EEE10Policy1000ENSB_12zip_iteratorINS8_IJNSD_26transform_input_iterator_tIbNSC_6detail35transform_pair_of_input_iterators_tIbNSB_6detail15normal_iteratorINSB_10device_ptrIjEEEESQ_NS7_8equal_toIjEEEENS7_10__not_fn_tINS7_10__identityEEEEENSB_17counting_iteratorIlNSB_11use_defaultESZ_SZ_EEEEEEEPS9_ySF_S9_S9_SV_EEvT0_T1_T2_T3_T4_T6_E12temp_storage+56];
	ld.shared.u64 	%rd385, [_ZZN3cub18CUB_300001_SM_10006detail6reduce28DeviceReduceSingleTileKernelINS2_10policy_hubIN4cuda3std3__45tupleIJblEEEyN6thrust24THRUST_300001_SM_1000_NS8cuda_cub9__find_if7functorIS9_EEE10Policy1000ENSB_12zip_iteratorINS8_IJNSD_26transform_input_iterator_tIbNSC_6detail35transform_pair_of_input_iterators_tIbNSB_6detail15normal_iteratorINSB_10device_ptrIjEEEESQ_NS7_8equal_toIjEEEENS7_10__not_fn_tINS7_10__identityEEEEENSB_17counting_iteratorIlNSB_11use_defaultESZ_SZ_EEEEEEEPS9_ySF_S9_S9_SV_EEvT0_T1_T2_T3_T4_T6_E12temp_storage+64];
	setp.eq.s16 	%p315, %rs359, 0;
	setp.eq.s16 	%p316, %rs360, 0;
	min.s64 	%rd386, %rd385, %rd384;
	selp.b16 	%rs361, %rs358, 1, %p316;
	selp.b16 	%rs362, %rs360, %rs361, %p315;
	and.b16  	%rs363, %rs362, 255;
	selp.b64 	%rd387, %rd384, %rd386, %p316;
	selp.b64 	%rd388, %rd385, %rd387, %p315;
	ld.shared.u8 	%rs364, [_ZZN3cub18CUB_300001_SM_10006detail6reduce28DeviceReduceSingleTileKernelINS2_10policy_hubIN4cuda3std3__45tupleIJblEEEyN6thrust24THRUST_300001_SM_1000_NS8cuda_cub9__find_if7functorIS9_EEE10Policy1000ENSB_12zip_iteratorINS8_IJNSD_26transform_input_iterator_tIbNSC_6detail35transform_pair_of_input_iterators_tIbNSB_6detail15normal_iteratorINSB_10device_ptrIjEEEESQ_NS7_8equal_toIjEEEENS7_10__not_fn_tINS7_10__identityEEEEENSB_17counting_iteratorIlNSB_11use_defaultESZ_SZ_EEEEEEEPS9_ySF_S9_S9_SV_EEvT0_T1_T2_T3_T4_T6_E12temp_storage+72];
	ld.shared.u64 	%rd389, [_ZZN3cub18CUB_300001_SM_10006detail6reduce28DeviceReduceSingleTileKernelINS2_10policy_hubIN4cuda3std3__45tupleIJblEEEyN6thrust24THRUST_300001_SM_1000_NS8cuda_cub9__find_if7functorIS9_EEE10Policy1000ENSB_12zip_iteratorINS8_IJNSD_26transform_input_iterator_tIbNSC_6detail35transform_pair_of_input_iterators_tIbNSB_6detail15normal_iteratorINSB_10device_ptrIjEEEESQ_NS7_8equal_toIjEEEENS7_10__not_fn_tINS7_10__identityEEEEENSB_17counting_iteratorIlNSB_11use_defaultESZ_SZ_EEEEEEEPS9_ySF_S9_S9_SV_EEvT0_T1_T2_T3_T4_T6_E12temp_storage+80];
	setp.eq.s16 	%p317, %rs363, 0;
	setp.eq.s16 	%p318, %rs364, 0;
	min.s64 	%rd390, %rd389, %rd388;
	selp.b16 	%rs365, %rs362, 1, %p318;
	selp.b16 	%rs366, %rs364, %rs365, %p317;
	and.b16  	%rs367, %rs366, 255;
	selp.b64 	%rd391, %rd388, %rd390, %p318;
	selp.b64 	%rd392, %rd389, %rd391, %p317;
	ld.shared.u8 	%rs368, [_ZZN3cub18CUB_300001_SM_10006detail6reduce28DeviceReduceSingleTileKernelINS2_10policy_hubIN4cuda3std3__45tupleIJblEEEyN6thrust24THRUST_300001_SM_1000_NS8cuda_cub9__find_if7functorIS9_EEE10Policy1000ENSB_12zip_iteratorINS8_IJNSD_26transform_input_iterator_tIbNSC_6detail35transform_pair_of_input_iterators_tIbNSB_6detail15normal_iteratorINSB_10device_ptrIjEEEESQ_NS7_8equal_toIjEEEENS7_10__not_fn_tINS7_10__identityEEEEENSB_17counting_iteratorIlNSB_11use_defaultESZ_SZ_EEEEEEEPS9_ySF_S9_S9_SV_EEvT0_T1_T2_T3_T4_T6_E12temp_storage+88];
	ld.shared.u64 	%rd393, [_ZZN3cub18CUB_300001_SM_10006detail6reduce28DeviceReduceSingleTileKernelINS2_10policy_hubIN4cuda3std3__45tupleIJblEEEyN6thrust24THRUST_300001_SM_1000_NS8cuda_cub9__find_if7functorIS9_EEE10Policy1000ENSB_12zip_iteratorINS8_IJNSD_26transform_input_iterator_tIbNSC_6detail35transform_pair_of_input_iterators_tIbNSB_6detail15normal_iteratorINSB_10device_ptrIjEEEESQ_NS7_8equal_toIjEEEENS7_10__not_fn_tINS7_10__identityEEEEENSB_17counting_iteratorIlNSB_11use_defaultESZ_SZ_EEEEEEEPS9_ySF_S9_S9_SV_EEvT0_T1_T2_T3_T4_T6_E12temp_storage+96];
	setp.eq.s16 	%p319, %rs367, 0;
	setp.eq.s16 	%p320, %rs368, 0;
	min.s64 	%rd394, %rd393, %rd392;
	selp.b16 	%rs369, %rs366, 1, %p320;
	selp.b16 	%rs370, %rs368, %rs369, %p319;
	and.b16  	%rs371, %rs370, 255;
	selp.b64 	%rd395, %rd392, %rd394, %p320;
	selp.b64 	%rd396, %rd393, %rd395, %p319;
	ld.shared.u8 	%rs372, [_ZZN3cub18CUB_300001_SM_10006detail6reduce28DeviceReduceSingleTileKernelINS2_10policy_hubIN4cuda3std3__45tupleIJblEEEyN6thrust24THRUST_300001_SM_1000_NS8cuda_cub9__find_if7functorIS9_EEE10Policy1000ENSB_12zip_iteratorINS8_IJNSD_26transform_input_iterator_tIbNSC_6detail35transform_pair_of_input_iterators_tIbNSB_6detail15normal_iteratorINSB_10device_ptrIjEEEESQ_NS7_8equal_toIjEEEENS7_10__not_fn_tINS7_10__identityEEEEENSB_17counting_iteratorIlNSB_11use_defaultESZ_SZ_EEEEEEEPS9_ySF_S9_S9_SV_EEvT0_T1_T2_T3_T4_T6_E12temp_storage+104];
	ld.shared.u64 	%rd397, [_ZZN3cub18CUB_300001_SM_10006detail6reduce28DeviceReduceSingleTileKernelINS2_10policy_hubIN4cuda3std3__45tupleIJblEEEyN6thrust24THRUST_300001_SM_1000_NS8cuda_cub9__find_if7functorIS9_EEE10Policy1000ENSB_12zip_iteratorINS8_IJNSD_26transform_input_iterator_tIbNSC_6detail35transform_pair_of_input_iterators_tIbNSB_6detail15normal_iteratorINSB_10device_ptrIjEEEESQ_NS7_8equal_toIjEEEENS7_10__not_fn_tINS7_10__identityEEEEENSB_17counting_iteratorIlNSB_11use_defaultESZ_SZ_EEEEEEEPS9_ySF_S9_S9_SV_EEvT0_T1_T2_T3_T4_T6_E12temp_storage+112];
	setp.eq.s16 	%p321, %rs371, 0;
	setp.eq.s16 	%p322, %rs372, 0;
	min.s64 	%rd398, %rd397, %rd396;
	selp.b16 	%rs373, %rs370, 1, %p322;
	selp.b16 	%rs374, %rs372, %rs373, %p321;
	and.b16  	%rs375, %rs374, 255;
	selp.b64 	%rd399, %rd396, %rd398, %p322;
	selp.b64 	%rd400, %rd397, %rd399, %p321;
	ld.shared.u8 	%rs376, [_ZZN3cub18CUB_300001_SM_10006detail6reduce28DeviceReduceSingleTileKernelINS2_10policy_hubIN4cuda3std3__45tupleIJblEEEyN6thrust24THRUST_300001_SM_1000_NS8cuda_cub9__find_if7functorIS9_EEE10Policy1000ENSB_12zip_iteratorINS8_IJNSD_26transform_input_iterator_tIbNSC_6detail35transform_pair_of_input_iterators_tIbNSB_6detail15normal_iteratorINSB_10device_ptrIjEEEESQ_NS7_8equal_toIjEEEENS7_10__not_fn_tINS7_10__identityEEEEENSB_17counting_iteratorIlNSB_11use_defaultESZ_SZ_EEEEEEEPS9_ySF_S9_S9_SV_EEvT0_T1_T2_T3_T4_T6_E12temp_storage+120];
	ld.shared.u64 	%rd401, [_ZZN3cub18CUB_300001_SM_10006detail6reduce28DeviceReduceSingleTileKernelINS2_10policy_hubIN4cuda3std3__45tupleIJblEEEyN6thrust24THRUST_300001_SM_1000_NS8cuda_cub9__find_if7functorIS9_EEE10Policy1000ENSB_12zip_iteratorINS8_IJNSD_26transform_input_iterator_tIbNSC_6detail35transform_pair_of_input_iterators_tIbNSB_6detail15normal_iteratorINSB_10device_ptrIjEEEESQ_NS7_8equal_toIjEEEENS7_10__not_fn_tINS7_10__identityEEEEENSB_17counting_iteratorIlNSB_11use_defaultESZ_SZ_EEEEEEEPS9_ySF_S9_S9_SV_EEvT0_T1_T2_T3_T4_T6_E12temp_storage+128];
	setp.eq.s16 	%p323, %rs375, 0;
	setp.eq.s16 	%p324, %rs376, 0;
	min.s64 	%rd402, %rd401, %rd400;
	selp.b16 	%rs377, %rs374, 1, %p324;
	selp.b16 	%rs391, %rs376, %rs377, %p323;
	selp.b64 	%rd403, %rd400, %rd402, %p324;
	selp.b64 	%rd416, %rd401, %rd403, %p323;
	bra.uni 	$L__BB9_120;
$L__BB9_43:
	// begin inline asm
	mov.u32 %r273, %laneid;
	// end inline asm
	and.b32  	%r294, %r2, 992;
	add.s32 	%r295, %r294, 32;
	setp.gt.u32 	%p235, %r295, %r1;
	not.b32 	%r296, %r294;
	add.s32 	%r297, %r1, %r296;
	selp.b32 	%r292, %r297, 31, %p235;
	cvt.u32.u16 	%r298, %rs391;
	and.b32  	%r275, %r298, 255;
	mov.b32 	%r291, 1;
	mov.b32 	%r293, -1;
	// begin inline asm
	shfl.sync.down.b32 %r274, %r275, %r291, %r292, %r293;
	// end inline asm
	// begin inline asm
	shfl.sync.down.b32 %r279, %r280, %r291, %r292, %r293;
	// end inline asm
	mov.b64 	{%r285, %r290}, %rd416;
	// begin inline asm
	shfl.sync.down.b32 %r284, %r285, %r291, %r292, %r293;
	// end inline asm
	// begin inline asm
	shfl.sync.down.b32 %r289, %r290, %r291, %r292, %r293;
	// end inline asm
	mov.b64 	%rd40, {%r284, %r289};
	cvt.u16.u32 	%rs31, %r274;
	setp.ge.s32 	%p236, %r273, %r292;
	@%p236 bra 	$L__BB9_47;
	and.b16  	%rs290, %rs391, 255;
	setp.eq.s16 	%p237, %rs290, 0;
	and.b16  	%rs291, %rs31, 255;
	setp.eq.s16 	%p238, %rs291, 0;
	or.pred  	%p239, %p237, %p238;
	@%p239 bra 	$L__BB9_46;
	min.s64 	%rd416, %rd40, %rd416;
	mov.b16 	%rs391, 1;
	bra.uni 	$L__BB9_47;
$L__BB9_46:
	setp.eq.s16 	%p240, %rs290, 0;
	selp.b16 	%rs391, %rs31, %rs391, %p240;
	selp.b64 	%rd416, %rd40, %rd416, %p240;
$L__BB9_47:
	cvt.u32.u16 	%r319, %rs391;
	and.b32  	%r300, %r319, 255;
	mov.b32 	%r316, 2;
	mov.b32 	%r318, -1;
	// begin inline asm
	shfl.sync.down.b32 %r299, %r300, %r316, %r292, %r318;
	// end inline asm
	// begin inline asm
	shfl.sync.down.b32 %r304, %r305, %r316, %r292, %r318;
	// end inline asm
	mov.b64 	{%r310, %r315}, %rd416;
	// begin inline asm
	shfl.sync.down.b32 %r309, %r310, %r316, %r292, %r318;
	// end inline asm
	// begin inline asm
	shfl.sync.down.b32 %r314, %r315, %r316, %r292, %r318;
	// end inline asm
	mov.b64 	%rd44, {%r309, %r314};
	cvt.u16.u32 	%rs34, %r299;
	add.s32 	%r320, %r273, 2;
	setp.gt.s32 	%p241, %r320, %r292;
	@%p241 bra 	$L__BB9_51;
	and.b16  	%rs294, %rs391, 255;
	setp.eq.s16 	%p242, %rs294, 0;
	and.b16  	%rs295, %rs34, 255;
	setp.eq.s16 	%p243, %rs295, 0;
	or.pred  	%p244, %p242, %p243;
	@%p244 bra 	$L__BB9_50;
	min.s64 	%rd416, %rd44, %rd416;
	mov.b16 	%rs391, 1;
	bra.uni 	$L__BB9_51;
$L__BB9_50:
	setp.eq.s16 	%p245, %rs294, 0;
	selp.b16 	%rs391, %rs34, %rs391, %p245;
	selp.b64 	%rd416, %rd44, %rd416, %p245;
$L__BB9_51:
	cvt.u32.u16 	%r341, %rs391;
	and.b32  	%r322, %r341, 255;
	mov.b32 	%r338, 4;
	mov.b32 	%r340, -1;
	// begin inline asm
	shfl.sync.down.b32 %r321, %r322, %r338, %r292, %r340;
	// end inline asm
	// begin inline asm
	shfl.sync.down.b32 %r326, %r327, %r338, %r292, %r340;
	// end inline asm
	mov.b64 	{%r332, %r337}, %rd416;
	// begin inline asm
	shfl.sync.down.b32 %r331, %r332, %r338, %r292, %r340;
	// end inline asm
	// begin inline asm
	shfl.sync.down.b32 %r336, %r337, %r338, %r292, %r340;
	// end inline asm
	mov.b64 	%rd48, {%r331, %r336};
	cvt.u16.u32 	%rs37, %r321;
	add.s32 	%r342, %r273, 4;
	setp.gt.s32 	%p246, %r342, %r292;
	@%p246 bra 	$L__BB9_55;
	and.b16  	%rs298, %rs391, 255;
	setp.eq.s16 	%p247, %rs298, 0;
	and.b16  	%rs299, %rs37, 255;
	setp.eq.s16 	%p248, %rs299, 0;
	or.pred  	%p249, %p247, %p248;
	@%p249 bra 	$L__BB9_54;
	min.s64 	%rd416, %rd48, %rd416;
	mov.b16 	%rs391, 1;
	bra.uni 	$L__BB9_55;
$L__BB9_54:
	setp.eq.s16 	%p250, %rs298, 0;
	selp.b16 	%rs391, %rs37, %rs391, %p250;
	selp.b64 	%rd416, %rd48, %rd416, %p250;
$L__BB9_55:
	cvt.u32.u16 	%r363, %rs391;
	and.b32  	%r344, %r363, 255;
	mov.b32 	%r360, 8;
	mov.b32 	%r362, -1;
	// begin inline asm
	shfl.sync.down.b32 %r343, %r344, %r360, %r292, %r362;
	// end inline asm
	// begin inline asm
	shfl.sync.down.b32 %r348, %r349, %r360, %r292, %r362;
	// end inline asm
	mov.b64 	{%r354, %r359}, %rd416;
	// begin inline asm
	shfl.sync.down.b32 %r353, %r354, %r360, %r292, %r362;
	// end inline asm
	// begin inline asm
	shfl.sync.down.b32 %r358, %r359, %r360, %r292, %r362;
	// end inline asm
	mov.b64 	%rd52, {%r353, %r358};
	cvt.u16.u32 	%rs40, %r343;
	add.s32 	%r364, %r273, 8;
	setp.gt.s32 	%p251, %r364, %r292;
	@%p251 bra 	$L__BB9_59;
	and.b16  	%rs302, %rs391, 255;
	setp.eq.s16 	%p252, %rs302, 0;
	and.b16  	%rs303, %rs40, 255;
	setp.eq.s16 	%p253, %rs303, 0;
	or.pred  	%p254, %p252, %p253;
	@%p254 bra 	$L__BB9_58;
	min.s64 	%rd416, %rd52, %rd416;
	mov.b16 	%rs391, 1;
	bra.uni 	$L__BB9_59;
$L__BB9_58:
	setp.eq.s16 	%p255, %rs302, 0;
	selp.b16 	%rs391, %rs40, %rs391, %p255;
	selp.b64 	%rd416, %rd52, %rd416, %p255;
$L__BB9_59:
	cvt.u32.u16 	%r385, %rs391;
	and.b32  	%r366, %r385, 255;
	mov.b32 	%r382, 16;
	mov.b32 	%r384, -1;
	// begin inline asm
	shfl.sync.down.b32 %r365, %r366, %r382, %r292, %r384;
	// end inline asm
	// begin inline asm
	shfl.sync.down.b32 %r370, %r371, %r382, %r292, %r384;
	// end inline asm
	mov.b64 	{%r376, %r381}, %rd416;
	// begin inline asm
	shfl.sync.down.b32 %r375, %r376, %r382, %r292, %r384;
	// end inline asm
	// begin inline asm
	shfl.sync.down.b32 %r380, %r381, %r382, %r292, %r384;
	// end inline asm
	mov.b64 	%rd56, {%r375, %r380};
	cvt.u16.u32 	%rs43, %r365;
	add.s32 	%r386, %r273, 16;
	setp.gt.s32 	%p256, %r386, %r292;
	@%p256 bra 	$L__BB9_63;
	and.b16  	%rs306, %rs391, 255;
	setp.eq.s16 	%p257, %rs306, 0;
	and.b16  	%rs307, %rs43, 255;
	setp.eq.s16 	%p258, %rs307, 0;
	or.pred  	%p259, %p257, %p258;
	@%p259 bra 	$L__BB9_62;
	min.s64 	%rd416, %rd56, %rd416;
	mov.b16 	%rs391, 1;
	bra.uni 	$L__BB9_63;
$L__BB9_62:
	setp.eq.s16 	%p260, %rs306, 0;
	selp.b16 	%rs391, %rs43, %rs391, %p260;
	selp.b64 	%rd416, %rd56, %rd416, %p260;
$L__BB9_63:
	setp.ne.s32 	%p261, %r273, 0;
	@%p261 bra 	$L__BB9_65;
	shr.u32 	%r387, %r2, 1;
	and.b32  	%r388, %r387, 496;
	mov.u32 	%r389, _ZZN3cub18CUB_300001_SM_10006detail6reduce28DeviceReduceSingleTileKernelINS2_10policy_hubIN4cuda3std3__45tupleIJblEEEyN6thrust24THRUST_300001_SM_1000_NS8cuda_cub9__find_if7functorIS9_EEE10Policy1000ENSB_12zip_iteratorINS8_IJNSD_26transform_input_iterator_tIbNSC_6detail35transform_pair_of_input_iterators_tIbNSB_6detail15normal_iteratorINSB_10device_ptrIjEEEESQ_NS7_8equal_toIjEEEENS7_10__not_fn_tINS7_10__identityEEEEENSB_17counting_iteratorIlNSB_11use_defaultESZ_SZ_EEEEEEEPS9_ySF_S9_S9_SV_EEvT0_T1_T2_T3_T4_T6_E12temp_storage;
	add.s32 	%r390, %r389, %r388;
	st.shared.u8 	[%r390+8], %rs391;
	st.shared.u64 	[%r390+16], %rd416;
$L__BB9_65:
	bar.sync 	0;
	setp.ne.s32 	%p262, %r2, 0;
	@%p262 bra 	$L__BB9_120;
	setp.lt.u64 	%p263, %rd121, 33;
	@%p263 bra 	$L__BB9_68;
	ld.shared.u8 	%rs310, [_ZZN3cub18CUB_300001_SM_10006detail6reduce28DeviceReduceSingleTileKernelINS2_10policy_hubIN4cuda3std3__45tupleIJblEEEyN6thrust24THRUST_300001_SM_1000_NS8cuda_cub9__find_if7functorIS9_EEE10Policy1000ENSB_12zip_iteratorINS8_IJNSD_26transform_input_iterator_tIbNSC_6detail35transform_pair_of_input_iterators_tIbNSB_6detail15normal_iteratorINSB_10device_ptrIjEEEESQ_NS7_8equal_toIjEEEENS7_10__not_fn_tINS7_10__identityEEEEENSB_17counting_iteratorIlNSB_11use_defaultESZ_SZ_EEEEEEEPS9_ySF_S9_S9_SV_EEvT0_T1_T2_T3_T4_T6_E12temp_storage+24];
	ld.shared.u64 	%rd356, [_ZZN3cub18CUB_300001_SM_10006detail6reduce28DeviceReduceSingleTileKernelINS2_10policy_hubIN4cuda3std3__45tupleIJblEEEyN6thrust24THRUST_300001_SM_1000_NS8cuda_cub9__find_if7functorIS9_EEE10Policy1000ENSB_12zip_iteratorINS8_IJNSD_26transform_input_iterator_tIbNSC_6detail35transform_pair_of_input_iterators_tIbNSB_6detail15normal_iteratorINSB_10device_ptrIjEEEESQ_NS7_8equal_toIjEEEENS7_10__not_fn_tINS7_10__identityEEEEENSB_17counting_iteratorIlNSB_11use_defaultESZ_SZ_EEEEEEEPS9_ySF_S9_S9_SV_EEvT0_T1_T2_T3_T4_T6_E12temp_storage+32];
	and.b16  	%rs311, %rs391, 255;
	setp.eq.s16 	%p264, %rs311, 0;
	setp.eq.s16 	%p265, %rs310, 0;
	min.s64 	%rd357, %rd356, %rd416;
	selp.b16 	%rs312, %rs391, 1, %p265;
	selp.b16 	%rs391, %rs310, %rs312, %p264;
	selp.b64 	%rd358, %rd416, %rd357, %p265;
	selp.b64 	%rd416, %rd356, %rd358, %p264;
$L__BB9_68:
	setp.lt.u64 	%p266, %rd121, 65;
	@%p266 bra 	$L__BB9_70;
	ld.shared.u8 	%rs313, [_ZZN3cub18CUB_300001_SM_10006detail6reduce28DeviceReduceSingleTileKernelINS2_10policy_hubIN4cuda3std3__45tupleIJblEEEyN6thrust24THRUST_300001_SM_1000_NS8cuda_cub9__find_if7functorIS9_EEE10Policy1000ENSB_12zip_iteratorINS8_IJNSD_26transform_input_iterator_tIbNSC_6detail35transform_pair_of_input_iterators_tIbNSB_6detail15normal_iteratorINSB_10device_ptrIjEEEESQ_NS7_8equal_toIjEEEENS7_10__not_fn_tINS7_10__identityEEEEENSB_17counting_iteratorIlNSB_11use_defaultESZ_SZ_EEEEEEEPS9_ySF_S9_S9_SV_EEvT0_T1_T2_T3_T4_T6_E12temp_storage+40];
	ld.shared.u64 	%rd359, [_ZZN3cub18CUB_300001_SM_10006detail6reduce28DeviceReduceSingleTileKernelINS2_10policy_hubIN4cuda3std3__45tupleIJblEEEyN6thrust24THRUST_300001_SM_1000_NS8cuda_cub9__find_if7functorIS9_EEE10Policy1000ENSB_12zip_iteratorINS8_IJNSD_26transform_input_iterator_tIbNSC_6detail35transform_pair_of_input_iterators_tIbNSB_6detail15normal_iteratorINSB_10device_ptrIjEEEESQ_NS7_8equal_toIjEEEENS7_10__not_fn_tINS7_10__identityEEEEENSB_17counting_iteratorIlNSB_11use_defaultESZ_SZ_EEEEEEEPS9_ySF_S9_S9_SV_EEvT0_T1_T2_T3_T4_T6_E12temp_storage+48];
	and.b16  	%rs314, %rs391, 255;
	setp.eq.s16 	%p267, %rs314, 0;
	setp.eq.s16 	%p268, %rs313, 0;
	min.s64 	%rd360, %rd359, %rd416;
	selp.b16 	%rs315, %rs391, 1, %p268;
	selp.b16 	%rs391, %rs313, %rs315, %p267;
	selp.b64 	%rd361, %rd416, %rd360, %p268;
	selp.b64 	%rd416, %rd359, %rd361, %p267;
$L__BB9_70:
	setp.lt.u64 	%p269, %rd121, 97;
	@%p269 bra 	$L__BB9_72;
	ld.shared.u8 	%rs316, [_ZZN3cub18CUB_300001_SM_10006detail6reduce28DeviceReduceSingleTileKernelINS2_10policy_hubIN4cuda3std3__45tupleIJblEEEyN6thrust24THRUST_300001_SM_1000_NS8cuda_cub9__find_if7functorIS9_EEE10Policy1000ENSB_12zip_iteratorINS8_IJNSD_26transform_input_iterator_tIbNSC_6detail35transform_pair_of_input_iterators_tIbNSB_6detail15normal_iteratorINSB_10device_ptrIjEEEESQ_NS7_8equal_toIjEEEENS7_10__not_fn_tINS7_10__identityEEEEENSB_17counting_iteratorIlNSB_11use_defaultESZ_SZ_EEEEEEEPS9_ySF_S9_S9_SV_EEvT0_T1_T2_T3_T4_T6_E12temp_storage+56];
	ld.shared.u64 	%rd362, [_ZZN3cub18CUB_300001_SM_10006detail6reduce28DeviceReduceSingleTileKernelINS2_10policy_hubIN4cuda3std3__45tupleIJblEEEyN6thrust24THRUST_300001_SM_1000_NS8cuda_cub9__find_if7functorIS9_EEE10Policy1000ENSB_12zip_iteratorINS8_IJNSD_26transform_input_iterator_tIbNSC_6detail35transform_pair_of_input_iterators_tIbNSB_6detail15normal_iteratorINSB_10device_ptrIjEEEESQ_NS7_8equal_toIjEEEENS7_10__not_fn_tINS7_10__identityEEEEENSB_17counting_iteratorIlNSB_11use_defaultESZ_SZ_EEEEEEEPS9_ySF_S9_S9_SV_EEvT0_T1_T2_T3_T4_T6_E12temp_storage+64];
	and.b16  	%rs317, %rs391, 255;
	setp.eq.s16 	%p270, %rs317, 0;
	setp.eq.s16 	%p271, %rs316, 0;
	min.s64 	%rd363, %rd362, %rd416;
	selp.b16 	%rs318, %rs391, 1, %p271;
	selp.b16 	%rs391, %rs316, %rs318, %p270;
	selp.b64 	%rd364, %rd416, %rd363, %p271;
	selp.b64 	%rd416, %rd362, %rd364, %p270;
$L__BB9_72:
	setp.lt.u64 	%p272, %rd121, 129;
	@%p272 bra 	$L__BB9_74;
	ld.shared.u8 	%rs319, [_ZZN3cub18CUB_300001_SM_10006detail6reduce28DeviceReduceSingleTileKernelINS2_10policy_hubIN4cuda3std3__45tupleIJblEEEyN6thrust24THRUST_300001_SM_1000_NS8cuda_cub9__find_if7functorIS9_EEE10Policy1000ENSB_12zip_iteratorINS8_IJNSD_26transform_input_iterator_tIbNSC_6detail35transform_pair_of_input_iterators_tIbNSB_6detail15normal_iteratorINSB_10device_ptrIjEEEESQ_NS7_8equal_toIjEEEENS7_10__not_fn_tINS7_10__identityEEEEENSB_17counting_iteratorIlNSB_11use_defaultESZ_SZ_EEEEEEEPS9_ySF_S9_S9_SV_EEvT0_T1_T2_T3_T4_T6_E12temp_storage+72];
	ld.shared.u64 	%rd365, [_ZZN3cub18CUB_300001_SM_10006detail6reduce28DeviceReduceSingleTileKernelINS2_10policy_hubIN4cuda3std3__45tupleIJblEEEyN6thrust24THRUST_300001_SM_1000_NS8cuda_cub9__find_if7functorIS9_EEE10Policy1000ENSB_12zip_iteratorINS8_IJNSD_26transform_input_iterator_tIbNSC_6detail35transform_pair_of_input_iterators_tIbNSB_6detail15normal_iteratorINSB_10device_ptrIjEEEESQ_NS7_8equal_toIjEEEENS7_10__not_fn_tINS7_10__identityEEEEENSB_17counting_iteratorIlNSB_11use_defaultESZ_SZ_EEEEEEEPS9_ySF_S9_S9_SV_EEvT0_T1_T2_T3_T4_T6_E12temp_storage+80];
	and.b16  	%rs320, %rs391, 255;
	setp.eq.s16 	%p273, %rs320, 0;
	setp.eq.s16 	%p274, %rs319, 0;
	min.s64 	%rd366, %rd365, %rd416;
	selp.b16 	%rs321, %rs391, 1, %p274;
	selp.b16 	%rs391, %rs319, %rs321, %p273;
	selp.b64 	%rd367, %rd416, %rd366, %p274;
	selp.b64 	%rd416, %rd365, %rd367, %p273;
$L__BB9_74:
	setp.lt.u64 	%p275, %rd121, 161;
	@%p275 bra 	$L__BB9_76;
	ld.shared.u8 	%rs322, [_ZZN3cub18CUB_300001_SM_10006detail6reduce28DeviceReduceSingleTileKernelINS2_10policy_hubIN4cuda3std3__45tupleIJblEEEyN6thrust24THRUST_300001_SM_1000_NS8cuda_cub9__find_if7functorIS9_EEE10Policy1000ENSB_12zip_iteratorINS8_IJNSD_26transform_input_iterator_tIbNSC_6detail35transform_pair_of_input_iterators_tIbNSB_6detail15normal_iteratorINSB_10device_ptrIjEEEESQ_NS7_8equal_toIjEEEENS7_10__not_fn_tINS7_10__identityEEEEENSB_17counting_iteratorIlNSB_11use_defaultESZ_SZ_EEEEEEEPS9_ySF_S9_S9_SV_EEvT0_T1_T2_T3_T4_T6_E12temp_storage+88];
	ld.shared.u64 	%rd368, [_ZZN3cub18CUB_300001_SM_10006detail6reduce28DeviceReduceSingleTileKernelINS2_10policy_hubIN4cuda3std3__45tupleIJblEEEyN6thrust24THRUST_300001_SM_1000_NS8cuda_cub9__find_if7functorIS9_EEE10Policy1000ENSB_12zip_iteratorINS8_IJNSD_26transform_input_iterator_tIbNSC_6detail35transform_pair_of_input_iterators_tIbNSB_6detail15normal_iteratorINSB_10device_ptrIjEEEESQ_NS7_8equal_toIjEEEENS7_10__not_fn_tINS7_10__identityEEEEENSB_17counting_iteratorIlNSB_11use_defaultESZ_SZ_EEEEEEEPS9_ySF_S9_S9_SV_EEvT0_T1_T2_T3_T4_T6_E12temp_storage+96];
	and.b16  	%rs323, %rs391, 255;
	setp.eq.s16 	%p276, %rs323, 0;
	setp.eq.s16 	%p277, %rs322, 0;
	min.s64 	%rd369, %rd368, %rd416;
	selp.b16 	%rs324, %rs391, 1, %p277;
	selp.b16 	%rs391, %rs322, %rs324, %p276;
	selp.b64 	%rd370, %rd416, %rd369, %p277;
	selp.b64 	%rd416, %rd368, %rd370, %p276;
$L__BB9_76:
	setp.lt.u64 	%p278, %rd121, 193;
	@%p278 bra 	$L__BB9_78;
	ld.shared.u8 	%rs325, [_ZZN3cub18CUB_300001_SM_10006detail6reduce28DeviceReduceSingleTileKernelINS2_10policy_hubIN4cuda3std3__45tupleIJblEEEyN6thrust24THRUST_300001_SM_1000_NS8cuda_cub9__find_if7functorIS9_EEE10Policy1000ENSB_12zip_iteratorINS8_IJNSD_26transform_input_iterator_tIbNSC_6detail35transform_pair_of_input_iterators_tIbNSB_6detail15normal_iteratorINSB_10device_ptrIjEEEESQ_NS7_8equal_toIjEEEENS7_10__not_fn_tINS7_10__identityEEEEENSB_17counting_iteratorIlNSB_11use_defaultESZ_SZ_EEEEEEEPS9_ySF_S9_S9_SV_EEvT0_T1_T2_T3_T4_T6_E12temp_storage+104];
	ld.shared.u64 	%rd371, [_ZZN3cub18CUB_300001_SM_10006detail6reduce28DeviceReduceSingleTileKernelINS2_10policy_hubIN4cuda3std3__45tupleIJblEEEyN6thrust24THRUST_300001_SM_1000_NS8cuda_cub9__find_if7functorIS9_EEE10Policy1000ENSB_12zip_iteratorINS8_IJNSD_26transform_input_iterator_tIbNSC_6detail35transform_pair_of_input_iterators_tIbNSB_6detail15normal_iteratorINSB_10device_ptrIjEEEESQ_NS7_8equal_toIjEEEENS7_10__not_fn_tINS7_10__identityEEEEENSB_17counting_iteratorIlNSB_11use_defaultESZ_SZ_EEEEEEEPS9_ySF_S9_S9_SV_EEvT0_T1_T2_T3_T4_T6_E12temp_storage+112];
	and.b16  	%rs326, %rs391, 255;
	setp.eq.s16 	%p279, %rs326, 0;
	setp.eq.s16 	%p280, %rs325, 0;
	min.s64 	%rd372, %rd371, %rd416;
	selp.b16 	%rs327, %rs391, 1, %p280;
	selp.b16 	%rs391, %rs325, %rs327, %p279;
	selp.b64 	%rd373, %rd416, %rd372, %p280;
	selp.b64 	%rd416, %rd371, %rd373, %p279;
$L__BB9_78:
	setp.lt.u64 	%p281, %rd121, 225;
	@%p281 bra 	$L__BB9_120;
	ld.shared.u8 	%rs328, [_ZZN3cub18CUB_300001_SM_10006detail6reduce28DeviceReduceSingleTileKernelINS2_10policy_hubIN4cuda3std3__45tupleIJblEEEyN6thrust24THRUST_300001_SM_1000_NS8cuda_cub9__find_if7functorIS9_EEE10Policy1000ENSB_12zip_iteratorINS8_IJNSD_26transform_input_iterator_tIbNSC_6detail35transform_pair_of_input_iterators_tIbNSB_6detail15normal_iteratorINSB_10device_ptrIjEEEESQ_NS7_8equal_toIjEEEENS7_10__not_fn_tINS7_10__identityEEEEENSB_17counting_iteratorIlNSB_11use_defaultESZ_SZ_EEEEEEEPS9_ySF_S9_S9_SV_EEvT0_T1_T2_T3_T4_T6_E12temp_storage+120];
	ld.shared.u64 	%rd374, [_ZZN3cub18CUB_300001_SM_10006detail6reduce28DeviceReduceSingleTileKernelINS2_10policy_hubIN4cuda3std3__45tupleIJblEEEyN6thrust24THRUST_300001_SM_1000_NS8cuda_cub9__find_if7functorIS9_EEE10Policy1000ENSB_12zip_iteratorINS8_IJNSD_26transform_input_iterator_tIbNSC_6detail35transform_pair_of_input_iterators_tIbNSB_6detail15normal_iteratorINSB_10device_ptrIjEEEESQ_NS7_8equal_toIjEEEENS7_10__not_fn_tINS7_10__identityEEEEENSB_17counting_iteratorIlNSB_11use_defaultESZ_SZ_EEEEEEEPS9_ySF_S9_S9_SV_EEvT0_T1_T2_T3_T4_T6_E12temp_storage+128];
	and.b16  	%rs329, %rs391, 255;
	setp.eq.s16 	%p282, %rs329, 0;
	setp.eq.s16 	%p283, %rs328, 0;
	min.s64 	%rd375, %rd374, %rd416;
	selp.b16 	%rs330, %rs391, 1, %p283;
	selp.b16 	%rs391, %rs328, %rs330, %p282;
	selp.b64 	%rd376, %rd416, %rd375, %p283;
	selp.b64 	%rd416, %rd374, %rd376, %p282;
	bra.uni 	$L__BB9_120;
$L__BB9_80:
	mov.u32 	%r21, %tid.x;
	cvt.u64.u32 	%rd73, %r21;
	mul.wide.u32 	%rd125, %r21, 4;
	add.s64 	%rd74, %rd2, %rd125;
	add.s64 	%rd75, %rd3, %rd125;
	ld.global.u32 	%r56, [%rd74];
	ld.global.u32 	%r57, [%rd75];
	setp.ne.s32 	%p3, %r56, %r57;
	add.s32 	%r58, %r21, 256;
	cvt.u64.u32 	%rd126, %r58;
	ld.global.u32 	%r59, [%rd74+1024];
	ld.global.u32 	%r61, [%rd75+1024];
	setp.ne.s32 	%p4, %r59, %r61;
	add.s32 	%r63, %r21, 512;
	cvt.u64.u32 	%rd127, %r63;
	add.s64 	%rd128, %rd120, %rd127;
	ld.global.u32 	%r64, [%rd74+2048];
	ld.global.u32 	%r65, [%rd75+2048];
	setp.ne.s32 	%p5, %r64, %r65;
	add.s64 	%rd129, %rd128, 256;
	ld.global.u32 	%r66, [%rd74+3072];
	ld.global.u32 	%r67, [%rd75+3072];
	setp.ne.s32 	%p7, %r66, %r67;
	or.pred  	%p9, %p3, %p4;
	selp.b64 	%rd130, %rd73, %rd126, %p3;
	add.s64 	%rd131, %rd120, %rd130;
	min.s64 	%rd132, %rd128, %rd131;
	selp.b64 	%rd133, %rd132, %rd131, %p5;
	or.pred  	%p10, %p9, %p5;
	selp.b64 	%rd134, %rd133, %rd128, %p9;
	min.s64 	%rd135, %rd129, %rd134;
	selp.b64 	%rd136, %rd135, %rd134, %p7;
	or.pred  	%p11, %p10, %p7;
	selp.u16 	%rs391, 1, 0, %p11;
	selp.b64 	%rd416, %rd136, %rd129, %p10;
	add.s64 	%rd77, %rd121, -1024;
	setp.lt.u64 	%p12, %rd77, 1024;
	mov.b64 	%rd435, 1024;
	@%p12 bra 	$L__BB9_84;
	mov.b64 	%rd435, 1024;
$L__BB9_82:
	add.s64 	%rd138, %rd435, %rd73;
	shl.b64 	%rd139, %rd435, 2;
	add.s64 	%rd140, %rd74, %rd139;
	add.s64 	%rd141, %rd75, %rd139;
	add.s64 	%rd142, %rd138, %rd120;
	ld.global.u32 	%r68, [%rd140];
	ld.global.u32 	%r69, [%rd141];
	setp.ne.s32 	%p13, %r68, %r69;
	add.s64 	%rd143, %rd142, 256;
	ld.global.u32 	%r70, [%rd140+1024];
	ld.global.u32 	%r71, [%rd141+1024];
	setp.ne.s32 	%p14, %r70, %r71;
	selp.u16 	%rs109, 1, 0, %p14;
	add.s64 	%rd144, %rd142, 512;
	ld.global.u32 	%r72, [%rd140+2048];
	ld.global.u32 	%r73, [%rd141+2048];
	setp.ne.s32 	%p15, %r72, %r73;
	selp.u16 	%rs110, 1, 0, %p15;
	add.s64 	%rd145, %rd142, 768;
	ld.global.u32 	%r74, [%rd140+3072];
	ld.global.u32 	%r75, [%rd141+3072];
	setp.ne.s32 	%p16, %r74, %r75;
	selp.u16 	%rs111, 1, 0, %p16;
	and.b16  	%rs112, %rs391, 255;
	setp.eq.s16 	%p17, %rs112, 0;
	selp.u16 	%rs113, 1, 0, %p13;
	min.s64 	%rd146, %rd142, %rd416;
	selp.b16 	%rs114, 1, %rs391, %p13;
	selp.b64 	%rd147, %rd146, %rd416, %p13;
	selp.b16 	%rs115, %rs113, %rs114, %p17;
	and.b16  	%rs116, %rs115, 255;
	selp.b64 	%rd148, %rd142, %rd147, %p17;
	setp.eq.s16 	%p18, %rs116, 0;
	min.s64 	%rd149, %rd143, %rd148;
	selp.b16 	%rs117, 1, %rs115, %p14;
	selp.b64 	%rd150, %rd149, %rd148, %p14;
	selp.b16 	%rs118, %rs109, %rs117, %p18;
	and.b16  	%rs119, %rs118, 255;
	selp.b64 	%rd151, %rd143, %rd150, %p18;
	setp.eq.s16 	%p19, %rs119, 0;
	min.s64 	%rd152, %rd144, %rd151;
	selp.b16 	%rs120, 1, %rs118, %p15;
	selp.b64 	%rd153, %rd152, %rd151, %p15;
	selp.b16 	%rs121, %rs110, %rs120, %p19;
	and.b16  	%rs122, %rs121, 255;
	selp.b64 	%rd154, %rd144, %rd153, %p19;
	setp.eq.s16 	%p20, %rs122, 0;
	min.s64 	%rd155, %rd145, %rd154;
	selp.b16 	%rs123, 1, %rs121, %p16;
	selp.b64 	%rd156, %rd155, %rd154, %p16;
	selp.b16 	%rs391, %rs111, %rs123, %p20;
	selp.b64 	%rd416, %rd145, %rd156, %p20;
	sub.s64 	%rd157, %rd121, %rd435;
	setp.lt.u64 	%p21, %rd157, 1024;
	@%p21 bra 	$L__BB9_96;
	add.s64 	%rd435, %rd435, 1024;
	setp.le.u64 	%p22, %rd435, %rd77;
	@%p22 bra 	$L__BB9_82;
$L__BB9_84:
	setp.le.u64 	%p23, %rd121, %rd435;
	cvt.u32.u64 	%r76, %rd435;
	cvt.u32.u64 	%r77, %rd121;
	sub.s32 	%r78, %r77, %r76;
	setp.ge.s32 	%p24, %r21, %r78;
	or.pred  	%p25, %p23, %p24;
	@%p25 bra 	$L__BB9_96;
	not.b32 	%r81, %r21;
	add.s32 	%r82, %r81, %r77;
	sub.s32 	%r22, %r82, %r76;
	shr.u32 	%r84, %r22, 8;
	add.s32 	%r23, %r84, 1;
	and.b32  	%r24, %r23, 7;
	setp.lt.u32 	%p26, %r22, 1792;
	mov.u32 	%r511, %r21;
	@%p26 bra 	$L__BB9_88;
	and.b32  	%r85, %r23, 33554424;
	neg.s32 	%r509, %r85;
	mov.u32 	%r511, %r21;
$L__BB9_87:
	.pragma "nounroll";
	cvt.u64.u32 	%rd159, %r511;
	add.s64 	%rd160, %rd435, %rd159;
	shl.b64 	%rd161, %rd160, 2;
	add.s64 	%rd162, %rd2, %rd161;
	add.s64 	%rd163, %rd3, %rd161;
	add.s64 	%rd164, %rd160, %rd120;
	ld.global.u32 	%r86, [%rd162];
	ld.global.u32 	%r87, [%rd163];
	setp.ne.s32 	%p27, %r86, %r87;
	selp.u16 	%rs125, 1, 0, %p27;
	and.b16  	%rs126, %rs391, 255;
	setp.ne.s16 	%p29, %rs126, 0;
	and.pred  	%p30, %p29, %p27;
	min.s64 	%rd165, %rd164, %rd416;
	setp.eq.s16 	%p31, %rs126, 0;
	selp.b16 	%rs127, %rs125, %rs391, %p31;
	selp.b64 	%rd166, %rd164, %rd416, %p31;
	selp.b16 	%rs128, 1, %rs127, %p30;
	and.b16  	%rs129, %rs128, 255;
	selp.b64 	%rd167, %rd165, %rd166, %p30;
	add.s64 	%rd168, %rd164, 256;
	ld.global.u32 	%r88, [%rd162+1024];
	ld.global.u32 	%r89, [%rd163+1024];
	setp.ne.s32 	%p32, %r88, %r89;
	selp.u16 	%rs130, 1, 0, %p32;
	setp.ne.s16 	%p34, %rs129, 0;
	and.pred  	%p35, %p34, %p32;
	min.s64 	%rd169, %rd168, %rd167;
	setp.eq.s16 	%p36, %rs129, 0;
	selp.b16 	%rs131, %rs130, %rs128, %p36;
	selp.b64 	%rd170, %rd168, %rd167, %p36;
	selp.b16 	%rs132, 1, %rs131, %p35;
	and.b16  	%rs133, %rs132, 255;
	selp.b64 	%rd171, %rd169, %rd170, %p35;
	add.s64 	%rd172, %rd164, 512;
	ld.global.u32 	%r90, [%rd162+2048];
	ld.global.u32 	%r91, [%rd163+2048];
	setp.ne.s32 	%p37, %r90, %r91;
	selp.u16 	%rs134, 1, 0, %p37;
	setp.ne.s16 	%p39, %rs133, 0;
	and.pred  	%p40, %p39, %p37;
	min.s64 	%rd173, %rd172, %rd171;
	setp.eq.s16 	%p41, %rs133, 0;
	selp.b16 	%rs135, %rs134, %rs132, %p41;
	selp.b64 	%rd174, %rd172, %rd171, %p41;
	selp.b16 	%rs136, 1, %rs135, %p40;
	and.b16  	%rs137, %rs136, 255;
	selp.b64 	%rd175, %rd173, %rd174, %p40;
	add.s64 	%rd176, %rd164, 768;
	ld.global.u32 	%r92, [%rd162+3072];
	ld.global.u32 	%r93, [%rd163+3072];
	setp.ne.s32 	%p42, %r92, %r93;
	selp.u16 	%rs138, 1, 0, %p42;
	setp.ne.s16 	%p44, %rs137, 0;
	and.pred  	%p45, %p44, %p42;
	min.s64 	%rd177, %rd176, %rd175;
	setp.eq.s16 	%p46, %rs137, 0;
	selp.b16 	%rs139, %rs138, %rs136, %p46;
	selp.b64 	%rd178, %rd176, %rd175, %p46;
	selp.b16 	%rs140, 1, %rs139, %p45;
	and.b16  	%rs141, %rs140, 255;
	selp.b64 	%rd179, %rd177, %rd178, %p45;
	add.s64 	%rd180, %rd164, 1024;
	ld.global.u32 	%r94, [%rd162+4096];
	ld.global.u32 	%r95, [%rd163+4096];
	setp.ne.s32 	%p47, %r94, %r95;
	selp.u16 	%rs142, 1, 0, %p47;
	setp.ne.s16 	%p49, %rs141, 0;
	and.pred  	%p50, %p49, %p47;
	min.s64 	%rd181, %rd180, %rd179;
	setp.eq.s16 	%p51, %rs141, 0;
	selp.b16 	%rs143, %rs142, %rs140, %p51;
	selp.b64 	%rd182, %rd180, %rd179, %p51;
	selp.b16 	%rs144, 1, %rs143, %p50;
	and.b16  	%rs145, %rs144, 255;
	selp.b64 	%rd183, %rd181, %rd182, %p50;
	add.s64 	%rd184, %rd164, 1280;
	ld.global.u32 	%r96, [%rd162+5120];
	ld.global.u32 	%r97, [%rd163+5120];
	setp.ne.s32 	%p52, %r96, %r97;
	selp.u16 	%rs146, 1, 0, %p52;
	setp.ne.s16 	%p54, %rs145, 0;
	and.pred  	%p55, %p54, %p52;
	min.s64 	%rd185, %rd184, %rd183;
	setp.eq.s16 	%p56, %rs145, 0;
	selp.b16 	%rs147, %rs146, %rs144, %p56;
	selp.b64 	%rd186, %rd184, %rd183, %p56;
	selp.b16 	%rs148, 1, %rs147, %p55;
	and.b16  	%rs149, %rs148, 255;
	selp.b64 	%rd187, %rd185, %rd186, %p55;
	add.s64 	%rd188, %rd164, 1536;
	ld.global.u32 	%r98, [%rd162+6144];
	ld.global.u32 	%r99, [%rd163+6144];
	setp.ne.s32 	%p57, %r98, %r99;
	selp.u16 	%rs150, 1, 0, %p57;
	setp.ne.s16 	%p59, %rs149, 0;
	and.pred  	%p60, %p59, %p57;
	min.s64 	%rd189, %rd188, %rd187;
	setp.eq.s16 	%p61, %rs149, 0;
	selp.b16 	%rs151, %rs150, %rs148, %p61;
	selp.b64 	%rd190, %rd188, %rd187, %p61;
	selp.b16 	%rs152, 1, %rs151, %p60;
	and.b16  	%rs153, %rs152, 255;
	selp.b64 	%rd191, %rd189, %rd190, %p60;
	add.s64 	%rd192, %rd164, 1792;
	ld.global.u32 	%r100, [%rd162+7168];
	ld.global.u32 	%r101, [%rd163+7168];
	setp.ne.s32 	%p62, %r100, %r101;
	selp.u16 	%rs154, 1, 0, %p62;
	setp.ne.s16 	%p64, %rs153, 0;
	and.pred  	%p65, %p64, %p62;
	min.s64 	%rd193, %rd192, %rd191;
	setp.eq.s16 	%p66, %rs153, 0;
	selp.b16 	%rs155, %rs154, %rs152, %p66;
	selp.b64 	%rd194, %rd192, %rd191, %p66;
	selp.b16 	%rs391, 1, %rs155, %p65;
	selp.b64 	%rd416, %rd193, %rd194, %p65;
	add.s32 	%r511, %r511, 2048;
	add.s32 	%r509, %r509, 8;
	setp.ne.s32 	%p67, %r509, 0;
	@%p67 bra 	$L__BB9_87;
$L__BB9_88:
	setp.eq.s32 	%p68, %r24, 0;
	@%p68 bra 	$L__BB9_96;
	setp.lt.u32 	%p69, %r24, 4;
	@%p69 bra 	$L__BB9_91;
	cvt.u64.u32 	%rd196, %r511;
	add.s64 	%rd197, %rd435, %rd196;
	shl.b64 	%rd198, %rd197, 2;
	add.s64 	%rd199, %rd2, %rd198;
	add.s64 	%rd200, %rd3, %rd198;
	add.s64 	%rd201, %rd197, %rd120;
	ld.global.u32 	%r102, [%rd199];
	ld.global.u32 	%r103, [%rd200];
	setp.ne.s32 	%p70, %r102, %r103;
	selp.u16 	%rs157, 1, 0, %p70;
	and.b16  	%rs158, %rs391, 255;
	setp.ne.s16 	%p72, %rs158, 0;
	and.pred  	%p73, %p72, %p70;
	min.s64 	%rd202, %rd201, %rd416;
	setp.eq.s16 	%p74, %rs158, 0;
	selp.b16 	%rs159, %rs157, %rs391, %p74;
	selp.b64 	%rd203, %rd201, %rd416, %p74;
	selp.b16 	%rs160, 1, %rs159, %p73;
	and.b16  	%rs161, %rs160, 255;
	selp.b64 	%rd204, %rd202, %rd203, %p73;
	add.s32 	%r104, %r511, 256;
	cvt.u64.u32 	%rd205, %r104;
	add.s64 	%rd206, %rd435, %rd205;
	add.s64 	%rd207, %rd206, %rd120;
	ld.global.u32 	%r105, [%rd199+1024];
	ld.global.u32 	%r106, [%rd200+1024];
	setp.ne.s32 	%p75, %r105, %r106;
	selp.u16 	%rs162, 1, 0, %p75;
	setp.ne.s16 	%p77, %rs161, 0;
	and.pred  	%p78, %p77, %p75;
	min.s64 	%rd208, %rd207, %rd204;
	setp.eq.s16 	%p79, %rs161, 0;
	selp.b16 	%rs163, %rs162, %rs160, %p79;
	selp.b64 	%rd209, %rd207, %rd204, %p79;
	selp.b16 	%rs164, 1, %rs163, %p78;
	and.b16  	%rs165, %rs164, 255;
	selp.b64 	%rd210, %rd208, %rd209, %p78;
	add.s32 	%r107, %r511, 512;
	cvt.u64.u32 	%rd211, %r107;
	add.s64 	%rd212, %rd435, %rd211;
	add.s64 	%rd213, %rd212, %rd120;
	ld.global.u32 	%r108, [%rd199+2048];
	ld.global.u32 	%r109, [%rd200+2048];
	setp.ne.s32 	%p80, %r108, %r109;
	selp.u16 	%rs166, 1, 0, %p80;
	setp.ne.s16 	%p82, %rs165, 0;
	and.pred  	%p83, %p82, %p80;
	min.s64 	%rd214, %rd213, %rd210;
	setp.eq.s16 	%p84, %rs165, 0;
	selp.b16 	%rs167, %rs166, %rs164, %p84;
	selp.b64 	%rd215, %rd213, %rd210, %p84;
	selp.b16 	%rs168, 1, %rs167, %p83;
	and.b16  	%rs169, %rs168, 255;
	selp.b64 	%rd216, %rd214, %rd215, %p83;
	add.s32 	%r110, %r511, 768;
	cvt.u64.u32 	%rd217, %r110;
	add.s64 	%rd218, %rd435, %rd217;
	add.s64 	%rd219, %rd218, %rd120;
	ld.global.u32 	%r111, [%rd199+3072];
	ld.global.u32 	%r112, [%rd200+3072];
	setp.ne.s32 	%p85, %r111, %r112;
	selp.u16 	%rs170, 1, 0, %p85;
	setp.ne.s16 	%p87, %rs169, 0;
	and.pred  	%p88, %p87, %p85;
	min.s64 	%rd220, %rd219, %rd216;
	setp.eq.s16 	%p89, %rs169, 0;
	selp.b16 	%rs171, %rs170, %rs168, %p89;
	selp.b64 	%rd221, %rd219, %rd216, %p89;
	selp.b16 	%rs391, 1, %rs171, %p88;
	selp.b64 	%rd416, %rd220, %rd221, %p88;
	add.s32 	%r511, %r511, 1024;
$L__BB9_91:
	and.b32  	%r113, %r23, 3;
	setp.eq.s32 	%p90, %r113, 0;
	@%p90 bra 	$L__BB9_96;
	setp.eq.s32 	%p91, %r113, 1;
	@%p91 bra 	$L__BB9_94;
	cvt.u64.u32 	%rd223, %r511;
	add.s64 	%rd224, %rd435, %rd223;
	shl.b64 	%rd225, %rd224, 2;
	add.s64 	%rd226, %rd2, %rd225;
	add.s64 	%rd227, %rd3, %rd225;
	add.s64 	%rd228, %rd224, %rd120;
	ld.global.u32 	%r114, [%rd226];
	ld.global.u32 	%r115, [%rd227];
	setp.ne.s32 	%p92, %r114, %r115;
	selp.u16 	%rs173, 1, 0, %p92;
	and.b16  	%rs174, %rs391, 255;
	setp.ne.s16 	%p94, %rs174, 0;
	and.pred  	%p95, %p94, %p92;
	min.s64 	%rd229, %rd228, %rd416;
	setp.eq.s16 	%p96, %rs174, 0;
	selp.b16 	%rs175, %rs173, %rs391, %p96;
	selp.b64 	%rd230, %rd228, %rd416, %p96;
	selp.b16 	%rs176, 1, %rs175, %p95;
	and.b16  	%rs177, %rs176, 255;
	selp.b64 	%rd231, %rd229, %rd230, %p95;
	add.s32 	%r116, %r511, 256;
	cvt.u64.u32 	%rd232, %r116;
	add.s64 	%rd233, %rd435, %rd232;
	add.s64 	%rd234, %rd233, %rd120;
	ld.global.u32 	%r117, [%rd226+1024];
	ld.global.u32 	%r118, [%rd227+1024];
	setp.ne.s32 	%p97, %r117, %r118;
	selp.u16 	%rs178, 1, 0, %p97;
	setp.ne.s16 	%p99, %rs177, 0;
	and.pred  	%p100, %p99, %p97;
	min.s64 	%rd235, %rd234, %rd231;
	setp.eq.s16 	%p101, %rs177, 0;
	selp.b16 	%rs179, %rs178, %rs176, %p101;
	selp.b64 	%rd236, %rd234, %rd231, %p101;
	selp.b16 	%rs391, 1, %rs179, %p100;
	selp.b64 	%rd416, %rd235, %rd236, %p100;
	add.s32 	%r511, %r511, 512;
$L__BB9_94:
	and.b32  	%r119, %r22, 256;
	setp.ne.s32 	%p102, %r119, 0;
	@%p102 bra 	$L__BB9_96;
	cvt.u64.u32 	%rd237, %r511;
	add.s64 	%rd238, %rd435, %rd237;
	shl.b64 	%rd239, %rd238, 2;
	add.s64 	%rd240, %rd2, %rd239;
	add.s64 	%rd241, %rd3, %rd239;
	add.s64 	%rd242, %rd238, %rd120;
	ld.global.u32 	%r120, [%rd240];
	ld.global.u32 	%r121, [%rd241];
	setp.ne.s32 	%p103, %r120, %r121;
	selp.u16 	%rs180, 1, 0, %p103;
	and.b16  	%rs181, %rs391, 255;
	setp.ne.s16 	%p105, %rs181, 0;
	and.pred  	%p106, %p105, %p103;
	min.s64 	%rd243, %rd242, %rd416;
	setp.eq.s16 	%p107, %rs181, 0;
	selp.b16 	%rs182, %rs180, %rs391, %p107;
	selp.b64 	%rd244, %rd242, %rd416, %p107;
	selp.b16 	%rs391, 1, %rs182, %p106;
	selp.b64 	%rd416, %rd243, %rd244, %p106;
$L__BB9_96:
	// begin inline asm
	mov.u32 %r122, %laneid;
	// end inline asm
	cvt.u32.u16 	%r143, %rs391;
	and.b32  	%r124, %r143, 255;
	mov.b32 	%r140, 1;
	mov.b32 	%r141, 31;
	mov.b32 	%r142, -1;
	// begin inline asm
	shfl.sync.down.b32 %r123, %r124, %r140, %r141, %r142;
	// end inline asm
	// begin inline asm
	shfl.sync.down.b32 %r128, %r129, %r140, %r141, %r142;
	// end inline asm
	mov.b64 	{%r134, %r139}, %rd416;
	// begin inline asm
	shfl.sync.down.b32 %r133, %r134, %r140, %r141, %r142;
	// end inline asm
	// begin inline asm
	shfl.sync.down.b32 %r138, %r139, %r140, %r141, %r142;
	// end inline asm
	mov.b64 	%rd96, {%r133, %r138};
	cvt.u16.u32 	%rs75, %r123;
	setp.gt.s32 	%p108, %r122, 30;
	@%p108 bra 	$L__BB9_100;
	and.b16  	%rs183, %rs391, 255;
	setp.eq.s16 	%p109, %rs183, 0;
	and.b16  	%rs184, %rs75, 255;
	setp.eq.s16 	%p110, %rs184, 0;
	or.pred  	%p111, %p109, %p110;
	@%p111 bra 	$L__BB9_99;
	min.s64 	%rd416, %rd96, %rd416;
	mov.b16 	%rs391, 1;
	bra.uni 	$L__BB9_100;
$L__BB9_99:
	setp.eq.s16 	%p112, %rs183, 0;
	selp.b16 	%rs391, %rs75, %rs391, %p112;
	selp.b64 	%rd416, %rd96, %rd416, %p112;
$L__BB9_100:
	cvt.u32.u16 	%r164, %rs391;
	and.b32  	%r145, %r164, 255;
	mov.b32 	%r161, 2;
	mov.b32 	%r162, 31;
	mov.b32 	%r163, -1;
	// begin inline asm
	shfl.sync.down.b32 %r144, %r145, %r161, %r162, %r163;
	// end inline asm
	// begin inline asm
	shfl.sync.down.b32 %r149, %r150, %r161, %r162, %r163;
	// end inline asm
	mov.b64 	{%r155, %r160}, %rd416;
	// begin inline asm
	shfl.sync.down.b32 %r154, %r155, %r161, %r162, %r163;
	// end inline asm
	// begin inline asm
	shfl.sync.down.b32 %r159, %r160, %r161, %r162, %r163;
	// end inline asm
	mov.b64 	%rd100, {%r154, %r159};
	cvt.u16.u32 	%rs78, %r144;
	setp.gt.s32 	%p113, %r122, 29;
	@%p113 bra 	$L__BB9_104;
	and.b16  	%rs187, %rs391, 255;
	setp.eq.s16 	%p114, %rs187, 0;
	and.b16  	%rs188, %rs78, 255;
	setp.eq.s16 	%p115, %rs188, 0;
	or.pred  	%p116, %p114, %p115;
	@%p116 bra 	$L__BB9_103;
	min.s64 	%rd416, %rd100, %rd416;
	mov.b16 	%rs391, 1;
	bra.uni 	$L__BB9_104;
$L__BB9_103:
	setp.eq.s16 	%p117, %rs187, 0;
	selp.b16 	%rs391, %rs78, %rs391, %p117;
	selp.b64 	%rd416, %rd100, %rd416, %p117;
$L__BB9_104:
	cvt.u32.u16 	%r185, %rs391;
	and.b32  	%r166, %r185, 255;
	mov.b32 	%r182, 4;
	mov.b32 	%r183, 31;
	mov.b32 	%r184, -1;
	// begin inline asm
	shfl.sync.down.b32 %r165, %r166, %r182, %r183, %r184;
	// end inline asm
	// begin inline asm
	shfl.sync.down.b32 %r170, %r171, %r182, %r183, %r184;
	// end inline asm
	mov.b64 	{%r176, %r181}, %rd416;
	// begin inline asm
	shfl.sync.down.b32 %r175, %r176, %r182, %r183, %r184;
	// end inline asm
	// begin inline asm
	shfl.sync.down.b32 %r180, %r181, %r182, %r183, %r184;
	// end inline asm
	mov.b64 	%rd104, {%r175, %r180};
	cvt.u16.u32 	%rs81, %r165;
	setp.gt.s32 	%p118, %r122, 27;
	@%p118 bra 	$L__BB9_108;
	and.b16  	%rs191, %rs391, 255;
	setp.eq.s16 	%p119, %rs191, 0;
	and.b16  	%rs192, %rs81, 255;
	setp.eq.s16 	%p120, %rs192, 0;
	or.pred  	%p121, %p119, %p120;
	@%p121 bra 	$L__BB9_107;
	min.s64 	%rd416, %rd104, %rd416;
	mov.b16 	%rs391, 1;
	bra.uni 	$L__BB9_108;
$L__BB9_107:
	setp.eq.s16 	%p122, %rs191, 0;
	selp.b16 	%rs391, %rs81, %rs391, %p122;
	selp.b64 	%rd416, %rd104, %rd416, %p122;
$L__BB9_108:
	cvt.u32.u16 	%r206, %rs391;
	and.b32  	%r187, %r206, 255;
	mov.b32 	%r203, 8;
	mov.b32 	%r204, 31;
	mov.b32 	%r205, -1;
	// begin inline asm
	shfl.sync.down.b32 %r186, %r187, %r203, %r204, %r205;
	// end inline asm
	// begin inline asm
	shfl.sync.down.b32 %r191, %r192, %r203, %r204, %r205;
	// end inline asm
	mov.b64 	{%r197, %r202}, %rd416;
	// begin inline asm
	shfl.sync.down.b32 %r196, %r197, %r203, %r204, %r205;
	// end inline asm
	// begin inline asm
	shfl.sync.down.b32 %r201, %r202, %r203, %r204, %r205;
	// end inline asm
	mov.b64 	%rd108, {%r196, %r201};
	cvt.u16.u32 	%rs84, %r186;
	setp.gt.s32 	%p123, %r122, 23;
	@%p123 bra 	$L__BB9_112;
	and.b16  	%rs195, %rs391, 255;
	setp.eq.s16 	%p124, %rs195, 0;
	and.b16  	%rs196, %rs84, 255;
	setp.eq.s16 	%p125, %rs196, 0;
	or.pred  	%p126, %p124, %p125;
	@%p126 bra 	$L__BB9_111;
	min.s64 	%rd416, %rd108, %rd416;
	mov.b16 	%rs391, 1;
	bra.uni 	$L__BB9_112;
$L__BB9_111:
	setp.eq.s16 	%p127, %rs195, 0;
	selp.b16 	%rs391, %rs84, %rs391, %p127;
	selp.b64 	%rd416, %rd108, %rd416, %p127;
$L__BB9_112:
	cvt.u32.u16 	%r227, %rs391;
	and.b32  	%r208, %r227, 255;
	mov.b32 	%r224, 16;
	mov.b32 	%r225, 31;
	mov.b32 	%r226, -1;
	// begin inline asm
	shfl.sync.down.b32 %r207, %r208, %r224, %r225, %r226;
	// end inline asm
	// begin inline asm
	shfl.sync.down.b32 %r212, %r213, %r224, %r225, %r226;
	// end inline asm
	mov.b64 	{%r218, %r223}, %rd416;
	// begin inline asm
	shfl.sync.down.b32 %r217, %r218, %r224, %r225, %r226;
	// end inline asm
	// begin inline asm
	shfl.sync.down.b32 %r222, %r223, %r224, %r225, %r226;
	// end inline asm
	mov.b64 	%rd112, {%r217, %r222};
	cvt.u16.u32 	%rs87, %r207;
	setp.gt.s32 	%p128, %r122, 15;
	@%p128 bra 	$L__BB9_116;
	and.b16  	%rs199, %rs391, 255;
	setp.eq.s16 	%p129, %rs199, 0;
	and.b16  	%rs200, %rs87, 255;
	setp.eq.s16 	%p130, %rs200, 0;
	or.pred  	%p131, %p129, %p130;
	@%p131 bra 	$L__BB9_115;
	min.s64 	%rd416, %rd112, %rd416;
	mov.b16 	%rs391, 1;
	bra.uni 	$L__BB9_116;
$L__BB9_115:
	setp.eq.s16 	%p132, %rs199, 0;
	selp.b16 	%rs391, %rs87, %rs391, %p132;
	selp.b64 	%rd416, %rd112, %rd416, %p132;
$L__BB9_116:
	setp.ne.s32 	%p133, %r122, 0;
	@%p133 bra 	$L__BB9_118;
	shr.u32 	%r228, %r21, 1;
	and.b32  	%r229, %r228, 496;
	mov.u32 	%r230, _ZZN3cub18CUB_300001_SM_10006detail6reduce28DeviceReduceSingleTileKernelINS2_10policy_hubIN4cuda3std3__45tupleIJblEEEyN6thrust24THRUST_300001_SM_1000_NS8cuda_cub9__find_if7functorIS9_EEE10Policy1000ENSB_12zip_iteratorINS8_IJNSD_26transform_input_iterator_tIbNSC_6detail35transform_pair_of_input_iterators_tIbNSB_6detail15normal_iteratorINSB_10device_ptrIjEEEESQ_NS7_8equal_toIjEEEENS7_10__not_fn_tINS7_10__identityEEEEENSB_17counting_iteratorIlNSB_11use_defaultESZ_SZ_EEEEEEEPS9_ySF_S9_S9_SV_EEvT0_T1_T2_T3_T4_T6_E12temp_storage;
	add.s32 	%r231, %r230, %r229;
	st.shared.u8 	[%r231+8], %rs391;
	st.shared.u64 	[%r231+16], %rd416;
$L__BB9_118:
	bar.sync 	0;
	setp.ne.s32 	%p134, %r21, 0;
	@%p134 bra 	$L__BB9_120;
	ld.shared.u8 	%rs203, [_ZZN3cub18CUB_300001_SM_10006detail6reduce28DeviceReduceSingleTileKernelINS2_10policy_hubIN4cuda3std3__45tupleIJblEEEyN6thrust24THRUST_300001_SM_1000_NS8cuda_cub9__find_if7functorIS9_EEE10Policy1000ENSB_12zip_iteratorINS8_IJNSD_26transform_input_iterator_tIbNSC_6detail35transform_pair_of_input_iterators_tIbNSB_6detail15normal_iteratorINSB_10device_ptrIjEEEESQ_NS7_8equal_toIjEEEENS7_10__not_fn_tINS7_10__identityEEEEENSB_17counting_iteratorIlNSB_11use_defaultESZ_SZ_EEEEEEEPS9_ySF_S9_S9_SV_EEvT0_T1_T2_T3_T4_T6_E12temp_storage+24];
	ld.shared.u64 	%rd245, [_ZZN3cub18CUB_300001_SM_10006detail6reduce28DeviceReduceSingleTileKernelINS2_10policy_hubIN4cuda3std3__45tupleIJblEEEyN6thrust24THRUST_300001_SM_1000_NS8cuda_cub9__find_if7functorIS9_EEE10Policy1000ENSB_12zip_iteratorINS8_IJNSD_26transform_input_iterator_tIbNSC_6detail35transform_pair_of_input_iterators_tIbNSB_6detail15normal_iteratorINSB_10device_ptrIjEEEESQ_NS7_8equal_toIjEEEENS7_10__not_fn_tINS7_10__identityEEEEENSB_17counting_iteratorIlNSB_11use_defaultESZ_SZ_EEEEEEEPS9_ySF_S9_S9_SV_EEvT0_T1_T2_T3_T4_T6_E12temp_storage+32];
	and.b16  	%rs204, %rs391, 255;
	setp.eq.s16 	%p135, %rs204, 0;
	setp.eq.s16 	%p136, %rs203, 0;
	min.s64 	%rd246, %rd245, %rd416;
	selp.b16 	%rs205, %rs391, 1, %p136;
	selp.b16 	%rs206, %rs203, %rs205, %p135;
	and.b16  	%rs207, %rs206, 255;
	selp.b64 	%rd247, %rd416, %rd246, %p136;
	selp.b64 	%rd248, %rd245, %rd247, %p135;
	ld.shared.u8 	%rs208, [_ZZN3cub18CUB_300001_SM_10006detail6reduce28DeviceReduceSingleTileKernelINS2_10policy_hubIN4cuda3std3__45tupleIJblEEEyN6thrust24THRUST_300001_SM_1000_NS8cuda_cub9__find_if7functorIS9_EEE10Policy1000ENSB_12zip_iteratorINS8_IJNSD_26transform_input_iterator_tIbNSC_6detail35transform_pair_of_input_iterators_tIbNSB_6detail15normal_iteratorINSB_10device_ptrIjEEEESQ_NS7_8equal_toIjEEEENS7_10__not_fn_tINS7_10__identityEEEEENSB_17counting_iteratorIlNSB_11use_defaultESZ_SZ_EEEEEEEPS9_ySF_S9_S9_SV_EEvT0_T1_T2_T3_T4_T6_E12temp_storage+40];
	ld.shared.u64 	%rd249, [_ZZN3cub18CUB_300001_SM_10006detail6reduce28DeviceReduceSingleTileKernelINS2_10policy_hubIN4cuda3std3__45tupleIJblEEEyN6thrust24THRUST_300001_SM_1000_NS8cuda_cub9__find_if7functorIS9_EEE10Policy1000ENSB_12zip_iteratorINS8_IJNSD_26transform_input_iterator_tIbNSC_6detail35transform_pair_of_input_iterators_tIbNSB_6detail15normal_iteratorINSB_10device_ptrIjEEEESQ_NS7_8equal_toIjEEEENS7_10__not_fn_tINS7_10__identityEEEEENSB_17counting_iteratorIlNSB_11use_defaultESZ_SZ_EEEEEEEPS9_ySF_S9_S9_SV_EEvT0_T1_T2_T3_T4_T6_E12temp_storage+48];
	setp.eq.s16 	%p137, %rs207, 0;
	setp.eq.s16 	%p138, %rs208, 0;
	min.s64 	%rd250, %rd249, %rd248;
	selp.b16 	%rs209, %rs206, 1, %p138;
	selp.b16 	%rs210, %rs208, %rs209, %p137;
	and.b16  	%rs211, %rs210, 255;
	selp.b64 	%rd251, %rd248, %rd250, %p138;
	selp.b64 	%rd252, %rd249, %rd251, %p137;
	ld.shared.u8 	%rs212, [_ZZN3cub18CUB_300001_SM_10006detail6reduce28DeviceReduceSingleTileKernelINS2_10policy_hubIN4cuda3std3__45tupleIJblEEEyN6thrust24THRUST_300001_SM_1000_NS8cuda_cub9__find_if7functorIS9_EEE10Policy1000ENSB_12zip_iteratorINS8_IJNSD_26transform_input_iterator_tIbNSC_6detail35transform_pair_of_input_iterators_tIbNSB_6detail15normal_iteratorINSB_10device_ptrIjEEEESQ_NS7_8equal_toIjEEEENS7_10__not_fn_tINS7_10__identityEEEEENSB_17counting_iteratorIlNSB_11use_defaultESZ_SZ_EEEEEEEPS9_ySF_S9_S9_SV_EEvT0_T1_T2_T3_T4_T6_E12temp_storage+56];
	ld.shared.u64 	%rd253, [_ZZN3cub18CUB_300001_SM_10006detail6reduce28DeviceReduceSingleTileKernelINS2_10policy_hubIN4cuda3std3__45tupleIJblEEEyN6thrust24THRUST_300001_SM_1000_NS8cuda_cub9__find_if7functorIS9_EEE10Policy1000ENSB_12zip_iteratorINS8_IJNSD_26transform_input_iterator_tIbNSC_6detail35transform_pair_of_input_iterators_tIbNSB_6detail15normal_iteratorINSB_10device_ptrIjEEEESQ_NS7_8equal_toIjEEEENS7_10__not_fn_tINS7_10__identityEEEEENSB_17counting_iteratorIlNSB_11use_defaultESZ_SZ_EEEEEEEPS9_ySF_S9_S9_SV_EEvT0_T1_T2_T3_T4_T6_E12temp_storage+64];
	setp.eq.s16 	%p139, %rs211, 0;
	setp.eq.s16 	%p140, %rs212, 0;
	min.s64 	%rd254, %rd253, %rd252;
	selp.b16 	%rs213, %rs210, 1, %p140;
	selp.b16 	%rs214, %rs212, %rs213, %p139;
	and.b16  	%rs215, %rs214, 255;
	selp.b64 	%rd255, %rd252, %rd254, %p140;
	selp.b64 	%rd256, %rd253, %rd255, %p139;
	ld.shared.u8 	%rs216, [_ZZN3cub18CUB_300001_SM_10006detail6reduce28DeviceReduceSingleTileKernelINS2_10policy_hubIN4cuda3std3__45tupleIJblEEEyN6thrust24THRUST_300001_SM_1000_NS8cuda_cub9__find_if7functorIS9_EEE10Policy1000ENSB_12zip_iteratorINS8_IJNSD_26transform_input_iterator_tIbNSC_6detail35transform_pair_of_input_iterators_tIbNSB_6detail15normal_iteratorINSB_10device_ptrIjEEEESQ_NS7_8equal_toIjEEEENS7_10__not_fn_tINS7_10__identityEEEEENSB_17counting_iteratorIlNSB_11use_defaultESZ_SZ_EEEEEEEPS9_ySF_S9_S9_SV_EEvT0_T1_T2_T3_T4_T6_E12temp_storage+72];
	ld.shared.u64 	%rd257, [_ZZN3cub18CUB_300001_SM_10006detail6reduce28DeviceReduceSingleTileKernelINS2_10policy_hubIN4cuda3std3__45tupleIJblEEEyN6thrust24THRUST_300001_SM_1000_NS8cuda_cub9__find_if7functorIS9_EEE10Policy1000ENSB_12zip_iteratorINS8_IJNSD_26transform_input_iterator_tIbNSC_6detail35transform_pair_of_input_iterators_tIbNSB_6detail15normal_iteratorINSB_10device_ptrIjEEEESQ_NS7_8equal_toIjEEEENS7_10__not_fn_tINS7_10__identityEEEEENSB_17counting_iteratorIlNSB_11use_defaultESZ_SZ_EEEEEEEPS9_ySF_S9_S9_SV_EEvT0_T1_T2_T3_T4_T6_E12temp_storage+80];
	setp.eq.s16 	%p141, %rs215, 0;
	setp.eq.s16 	%p142, %rs216, 0;
	min.s64 	%rd258, %rd257, %rd256;
	selp.b16 	%rs217, %rs214, 1, %p142;
	selp.b16 	%rs218, %rs216, %rs217, %p141;
	and.b16  	%rs219, %rs218, 255;
	selp.b64 	%rd259, %rd256, %rd258, %p142;
	selp.b64 	%rd260, %rd257, %rd259, %p141;
	ld.shared.u8 	%rs220, [_ZZN3cub18CUB_300001_SM_10006detail6reduce28DeviceReduceSingleTileKernelINS2_10policy_hubIN4cuda3std3__45tupleIJblEEEyN6thrust24THRUST_300001_SM_1000_NS8cuda_cub9__find_if7functorIS9_EEE10Policy1000ENSB_12zip_iteratorINS8_IJNSD_26transform_input_iterator_tIbNSC_6detail35transform_pair_of_input_iterators_tIbNSB_6detail15normal_iteratorINSB_10device_ptrIjEEEESQ_NS7_8equal_toIjEEEENS7_10__not_fn_tINS7_10__identityEEEEENSB_17counting_iteratorIlNSB_11use_defaultESZ_SZ_EEEEEEEPS9_ySF_S9_S9_SV_EEvT0_T1_T2_T3_T4_T6_E12temp_storage+88];
	ld.shared.u64 	%rd261, [_ZZN3cub18CUB_300001_SM_10006detail6reduce28DeviceReduceSingleTileKernelINS2_10policy_hubIN4cuda3std3__45tupleIJblEEEyN6thrust24THRUST_300001_SM_1000_NS8cuda_cub9__find_if7functorIS9_EEE10Policy1000ENSB_12zip_iteratorINS8_IJNSD_26transform_input_iterator_tIbNSC_6detail35transform_pair_of_input_iterators_tIbNSB_6detail15normal_iteratorINSB_10device_ptrIjEEEESQ_NS7_8equal_toIjEEEENS7_10__not_fn_tINS7_10__identityEEEEENSB_17counting_iteratorIlNSB_11use_defaultESZ_SZ_EEEEEEEPS9_ySF_S9_S9_SV_EEvT0_T1_T2_T3_T4_T6_E12temp_storage+96];
	setp.eq.s16 	%p143, %rs219, 0;
	setp.eq.s16 	%p144, %rs220, 0;
	min.s64 	%rd262, %rd261, %rd260;
	selp.b16 	%rs221, %rs218, 1, %p144;
	selp.b16 	%rs222, %rs220, %rs221, %p143;
	and.b16  	%rs223, %rs222, 255;
	selp.b64 	%rd263, %rd260, %rd262, %p144;
	selp.b64 	%rd264, %rd261, %rd263, %p143;
	ld.shared.u8 	%rs224, [_ZZN3cub18CUB_300001_SM_10006detail6reduce28DeviceReduceSingleTileKernelINS2_10policy_hubIN4cuda3std3__45tupleIJblEEEyN6thrust24THRUST_300001_SM_1000_NS8cuda_cub9__find_if7functorIS9_EEE10Policy1000ENSB_12zip_iteratorINS8_IJNSD_26transform_input_iterator_tIbNSC_6detail35transform_pair_of_input_iterators_tIbNSB_6detail15normal_iteratorINSB_10device_ptrIjEEEESQ_NS7_8equal_toIjEEEENS7_10__not_fn_tINS7_10__identityEEEEENSB_17counting_iteratorIlNSB_11use_defaultESZ_SZ_EEEEEEEPS9_ySF_S9_S9_SV_EEvT0_T1_T2_T3_T4_T6_E12temp_storage+104];
	ld.shared.u64 	%rd265, [_ZZN3cub18CUB_300001_SM_10006detail6reduce28DeviceReduceSingleTileKernelINS2_10policy_hubIN4cuda3std3__45tupleIJblEEEyN6thrust24THRUST_300001_SM_1000_NS8cuda_cub9__find_if7functorIS9_EEE10Policy1000ENSB_12zip_iteratorINS8_IJNSD_26transform_input_iterator_tIbNSC_6detail35transform_pair_of_input_iterators_tIbNSB_6detail15normal_iteratorINSB_10device_ptrIjEEEESQ_NS7_8equal_toIjEEEENS7_10__not_fn_tINS7_10__identityEEEEENSB_17counting_iteratorIlNSB_11use_defaultESZ_SZ_EEEEEEEPS9_ySF_S9_S9_SV_EEvT0_T1_T2_T3_T4_T6_E12temp_storage+112];
	setp.eq.s16 	%p145, %rs223, 0;
	setp.eq.s16 	%p146, %rs224, 0;
	min.s64 	%rd266, %rd265, %rd264;
	selp.b16 	%rs225, %rs222, 1, %p146;
	selp.b16 	%rs226, %rs224, %rs225, %p145;
	and.b16  	%rs227, %rs226, 255;
	selp.b64 	%rd267, %rd264, %rd266, %p146;
	selp.b64 	%rd268, %rd265, %rd267, %p145;
	ld.shared.u8 	%rs228, [_ZZN3cub18CUB_300001_SM_10006detail6reduce28DeviceReduceSingleTileKernelINS2_10policy_hubIN4cuda3std3__45tupleIJblEEEyN6thrust24THRUST_300001_SM_1000_NS8cuda_cub9__find_if7functorIS9_EEE10Policy1000ENSB_12zip_iteratorINS8_IJNSD_26transform_input_iterator_tIbNSC_6detail35transform_pair_of_input_iterators_tIbNSB_6detail15normal_iteratorINSB_10device_ptrIjEEEESQ_NS7_8equal_toIjEEEENS7_10__not_fn_tINS7_10__identityEEEEENSB_17counting_iteratorIlNSB_11use_defaultESZ_SZ_EEEEEEEPS9_ySF_S9_S9_SV_EEvT0_T1_T2_T3_T4_T6_E12temp_storage+120];
	ld.shared.u64 	%rd269, [_ZZN3cub18CUB_300001_SM_10006detail6reduce28DeviceReduceSingleTileKernelINS2_10policy_hubIN4cuda3std3__45tupleIJblEEEyN6thrust24THRUST_300001_SM_1000_NS8cuda_cub9__find_if7functorIS9_EEE10Policy1000ENSB_12zip_iteratorINS8_IJNSD_26transform_input_iterator_tIbNSC_6detail35transform_pair_of_input_iterators_tIbNSB_6detail15normal_iteratorINSB_10device_ptrIjEEEESQ_NS7_8equal_toIjEEEENS7_10__not_fn_tINS7_10__identityEEEEENSB_17counting_iteratorIlNSB_11use_defaultESZ_SZ_EEEEEEEPS9_ySF_S9_S9_SV_EEvT0_T1_T2_T3_T4_T6_E12temp_storage+128];
	setp.eq.s16 	%p147, %rs227, 0;
	setp.eq.s16 	%p148, %rs228, 0;
	min.s64 	%rd270, %rd269, %rd268;
	selp.b16 	%rs229, %rs226, 1, %p148;
	selp.b16 	%rs391, %rs228, %rs229, %p147;
	selp.b64 	%rd271, %rd268, %rd270, %p148;
	selp.b64 	%rd416, %rd269, %rd271, %p147;
$L__BB9_120:
	mov.u32 	%r501, %tid.x;
	setp.ne.s32 	%p325, %r501, 0;
	@%p325 bra 	$L__BB9_122;
	setp.eq.s16 	%p326, %rs108, 0;
	and.b16  	%rs379, %rs391, 255;
	setp.eq.s16 	%p327, %rs379, 0;
	min.s64 	%rd404, %rd416, %rd122;
	selp.b16 	%rs380, %rs108, 1, %p327;
	selp.b16 	%rs381, %rs391, %rs380, %p326;
	selp.b64 	%rd405, %rd122, %rd404, %p327;
	selp.b64 	%rd406, %rd416, %rd405, %p326;
	st.global.u8 	[%rd1], %rs381;
	st.global.u64 	[%rd1+8], %rd406;
$L__BB9_122:
	ret;

}
	// .globl	_ZN3cub18CUB_300001_SM_10006detail6reduce18DeviceReduceKernelINS2_10policy_hubIN4cuda3std3__45tupleIJblEEEyN6thrust24THRUST_300001_SM_1000_NS8cuda_cub9__find_if7functorIS9_EEE10Policy1000ENSB_12zip_iteratorINS8_IJNSD_26transform_input_iterator_tIbNSC_6detail35transform_pair_of_input_iterators_tIbNSB_6detail15normal_iteratorINSB_10device_ptrIjEEEESQ_NS7_8equal_toIjEEEENS7_10__not_fn_tINS7_10__identityEEEEENSB_17counting_iteratorIlNSB_11use_defaultESZ_SZ_EEEEEEEySF_S9_SV_EEvT0_PT3_T1_NS0_13GridEvenShareIS16_EET2_T4_
.visible .entry _ZN3cub18CUB_300001_SM_10006detail6reduce18DeviceReduceKernelINS2_10policy_hubIN4cuda3std3__45tupleIJblEEEyN6thrust24THRUST_300001_SM_1000_NS8cuda_cub9__find_if7functorIS9_EEE10Policy1000ENSB_12zip_iteratorINS8_IJNSD_26transform_input_iterator_tIbNSC_6detail35transform_pair_of_input_iterators_tIbNSB_6detail15normal_iteratorINSB_10device_ptrIjEEEESQ_NS7_8equal_toIjEEEENS7_10__not_fn_tINS7_10__identityEEEEENSB_17counting_iteratorIlNSB_11use_defaultESZ_SZ_EEEEEEEySF_S9_SV_EEvT0_PT3_T1_NS0_13GridEvenShareIS16_EET2_T4_(
	.param .align 8 .b8 _ZN3cub18CUB_300001_SM_10006detail6reduce18DeviceReduceKernelINS2_10policy_hubIN4cuda3std3__45tupleIJblEEEyN6thrust24THRUST_300001_SM_1000_NS8cuda_cub9__find_if7functorIS9_EEE10Policy1000ENSB_12zip_iteratorINS8_IJNSD_26transform_input_iterator_tIbNSC_6detail35transform_pair_of_input_iterators_tIbNSB_6detail15normal_iteratorINSB_10device_ptrIjEEEESQ_NS7_8equal_toIjEEEENS7_10__not_fn_tINS7_10__identityEEEEENSB_17counting_iteratorIlNSB_11use_defaultESZ_SZ_EEEEEEEySF_S9_SV_EEvT0_PT3_T1_NS0_13GridEvenShareIS16_EET2_T4__param_0[40],
	.param .u64 .ptr .align 1 _ZN3cub18CUB_300001_SM_10006detail6reduce18DeviceReduceKernelINS2_10policy_hubIN4cuda3std3__45tupleIJblEEEyN6thrust24THRUST_300001_SM_1000_NS8cuda_cub9__find_if7functorIS9_EEE10Policy1000ENSB_12zip_iteratorINS8_IJNSD_26transform_input_iterator_tIbNSC_6detail35transform_pair_of_input_iterators_tIbNSB_6detail15normal_iteratorINSB_10device_ptrIjEEEESQ_NS7_8equal_toIjEEEENS7_10__not_fn_tINS7_10__identityEEEEENSB_17counting_iteratorIlNSB_11use_defaultESZ_SZ_EEEEEEEySF_S9_SV_EEvT0_PT3_T1_NS0_13GridEvenShareIS16_EET2_T4__param_1,
	.param .u64 _ZN3cub18CUB_300001_SM_10006detail6reduce18DeviceReduceKernelINS2_10policy_hubIN4cuda3std3__45tupleIJblEEEyN6thrust24THRUST_300001_SM_1000_NS8cuda_cub9__find_if7functorIS9_EEE10Policy1000ENSB_12zip_iteratorINS8_IJNSD_26transform_input_iterator_tIbNSC_6detail35transform_pair_of_input_iterators_tIbNSB_6detail15normal_iteratorINSB_10device_ptrIjEEEESQ_NS7_8equal_toIjEEEENS7_10__not_fn_tINS7_10__identityEEEEENSB_17counting_iteratorIlNSB_11use_defaultESZ_SZ_EEEEEEEySF_S9_SV_EEvT0_PT3_T1_NS0_13GridEvenShareIS16_EET2_T4__param_2,
	.param .align 8 .b8 _ZN3cub18CUB_300001_SM_10006detail6reduce18DeviceReduceKernelINS2_10policy_hubIN4cuda3std3__45tupleIJblEEEyN6thrust24THRUST_300001_SM_1000_NS8cuda_cub9__find_if7functorIS9_EEE10Policy1000ENSB_12zip_iteratorINS8_IJNSD_26transform_input_iterator_tIbNSC_6detail35transform_pair_of_input_iterators_tIbNSB_6detail15normal_iteratorINSB_10device_ptrIjEEEESQ_NS7_8equal_toIjEEEENS7_10__not_fn_tINS7_10__identityEEEEENSB_17counting_iteratorIlNSB_11use_defaultESZ_SZ_EEEEEEEySF_S9_SV_EEvT0_PT3_T1_NS0_13GridEvenShareIS16_EET2_T4__param_3[72],
	.param .align 1 .b8 _ZN3cub18CUB_300001_SM_10006detail6reduce18DeviceReduceKernelINS2_10policy_hubIN4cuda3std3__45tupleIJblEEEyN6thrust24THRUST_300001_SM_1000_NS8cuda_cub9__find_if7functorIS9_EEE10Policy1000ENSB_12zip_iteratorINS8_IJNSD_26transform_input_iterator_tIbNSC_6detail35transform_pair_of_input_iterators_tIbNSB_6detail15normal_iteratorINSB_10device_ptrIjEEEESQ_NS7_8equal_toIjEEEENS7_10__not_fn_tINS7_10__identityEEEEENSB_17counting_iteratorIlNSB_11use_defaultESZ_SZ_EEEEEEEySF_S9_SV_EEvT0_PT3_T1_NS0_13GridEvenShareIS16_EET2_T4__param_4[1],
	.param .align 1 .b8 _ZN3cub18CUB_300001_SM_10006detail6reduce18DeviceReduceKernelINS2_10policy_hubIN4cuda3std3__45tupleIJblEEEyN6thrust24THRUST_300001_SM_1000_NS8cuda_cub9__find_if7functorIS9_EEE10Policy1000ENSB_12zip_iteratorINS8_IJNSD_26transform_input_iterator_tIbNSC_6detail35transform_pair_of_input_iterators_tIbNSB_6detail15normal_iteratorINSB_10device_ptrIjEEEESQ_NS7_8equal_toIjEEEENS7_10__not_fn_tINS7_10__identityEEEEENSB_17counting_iteratorIlNSB_11use_defaultESZ_SZ_EEEEEEEySF_S9_SV_EEvT0_PT3_T1_NS0_13GridEvenShareIS16_EET2_T4__param_5[1]
)
.maxntid 256
{
	.reg .pred 	%p<325>;
	.reg .b16 	%rs<416>;
	.reg .b32 	%r<553>;
	.reg .b64 	%rd<471>;
	// demoted variable
	.shared .align 8 .b8 _ZZN3cub18CUB_300001_SM_10006detail6reduce18DeviceReduceKernelINS2_10policy_hubIN4cuda3std3__45tupleIJblEEEyN6thrust24THRUST_300001_SM_1000_NS8cuda_cub9__find_if7functorIS9_EEE10Policy1000ENSB_12zip_iteratorINS8_IJNSD_26transform_input_iterator_tIbNSC_6detail35transform_pair_of_input_iterators_tIbNSB_6detail15normal_iteratorINSB_10device_ptrIjEEEESQ_NS7_8equal_toIjEEEENS7_10__not_fn_tINS7_10__identityEEEEENSB_17counting_iteratorIlNSB_11use_defaultESZ_SZ_EEEEEEEySF_S9_SV_EEvT0_PT3_T1_NS0_13GridEvenShareIS16_EET2_T4_E12temp_storage[152];
	ld.param.u64 	%rd119, [_ZN3cub18CUB_300001_SM_10006detail6reduce18DeviceReduceKernelINS2_10policy_hubIN4cuda3std3__45tupleIJblEEEyN6thrust24THRUST_300001_SM_1000_NS8cuda_cub9__find_if7functorIS9_EEE10Policy1000ENSB_12zip_iteratorINS8_IJNSD_26transform_input_iterator_tIbNSC_6detail35transform_pair_of_input_iterators_tIbNSB_6detail15normal_iteratorINSB_10device_ptrIjEEEESQ_NS7_8equal_toIjEEEENS7_10__not_fn_tINS7_10__identityEEEEENSB_17counting_iteratorIlNSB_11use_defaultESZ_SZ_EEEEEEEySF_S9_SV_EEvT0_PT3_T1_NS0_13GridEvenShareIS16_EET2_T4__param_0+32];
	ld.param.u64 	%rd1, [_ZN3cub18CUB_300001_SM_10006detail6reduce18DeviceReduceKernelINS2_10policy_hubIN4cuda3std3__45tupleIJblEEEyN6thrust24THRUST_300001_SM_1000_NS8cuda_cub9__find_if7functorIS9_EEE10Policy1000ENSB_12zip_iteratorINS8_IJNSD_26transform_input_iterator_tIbNSC_6detail35transform_pair_of_input_iterators_tIbNSB_6detail15normal_iteratorINSB_10device_ptrIjEEEESQ_NS7_8equal_toIjEEEENS7_10__not_fn_tINS7_10__identityEEEEENSB_17counting_iteratorIlNSB_11use_defaultESZ_SZ_EEEEEEEySF_S9_SV_EEvT0_PT3_T1_NS0_13GridEvenShareIS16_EET2_T4__param_3+32];
	ld.param.u32 	%r1, [_ZN3cub18CUB_300001_SM_10006detail6reduce18DeviceReduceKernelINS2_10policy_hubIN4cuda3std3__45tupleIJblEEEyN6thrust24THRUST_300001_SM_1000_NS8cuda_cub9__find_if7functorIS9_EEE10Policy1000ENSB_12zip_iteratorINS8_IJNSD_26transform_input_iterator_tIbNSC_6detail35transform_pair_of_input_iterators_tIbNSB_6detail15normal_iteratorINSB_10device_ptrIjEEEESQ_NS7_8equal_toIjEEEENS7_10__not_fn_tINS7_10__identityEEEEENSB_17counting_iteratorIlNSB_11use_defaultESZ_SZ_EEEEEEEySF_S9_SV_EEvT0_PT3_T1_NS0_13GridEvenShareIS16_EET2_T4__param_3+40];
	ld.param.u64 	%rd118, [_ZN3cub18CUB_300001_SM_10006detail6reduce18DeviceReduceKernelINS2_10policy_hubIN4cuda3std3__45tupleIJblEEEyN6thrust24THRUST_300001_SM_1000_NS8cuda_cub9__find_if7functorIS9_EEE10Policy1000ENSB_12zip_iteratorINS8_IJNSD_26transform_input_iterator_tIbNSC_6detail35transform_pair_of_input_iterators_tIbNSB_6detail15normal_iteratorINSB_10device_ptrIjEEEESQ_NS7_8equal_toIjEEEENS7_10__not_fn_tINS7_10__identityEEEEENSB_17counting_iteratorIlNSB_11use_defaultESZ_SZ_EEEEEEEySF_S9_SV_EEvT0_PT3_T1_NS0_13GridEvenShareIS16_EET2_T4__param_0+8];
	ld.param.u64 	%rd117, [_ZN3cub18CUB_300001_SM_10006detail6reduce18DeviceReduceKernelINS2_10policy_hubIN4cuda3std3__45tupleIJblEEEyN6thrust24THRUST_300001_SM_1000_NS8cuda_cub9__find_if7functorIS9_EEE10Policy1000ENSB_12zip_iteratorINS8_IJNSD_26transform_input_iterator_tIbNSC_6detail35transform_pair_of_input_iterators_tIbNSB_6detail15normal_iteratorINSB_10device_ptrIjEEEESQ_NS7_8equal_toIjEEEENS7_10__not_fn_tINS7_10__identityEEEEENSB_17counting_iteratorIlNSB_11use_defaultESZ_SZ_EEEEEEEySF_S9_SV_EEvT0_PT3_T1_NS0_13GridEvenShareIS16_EET2_T4__param_0];
	cvta.to.global.u64 	%rd2, %rd117;
	cvta.to.global.u64 	%rd3, %rd118;
	mov.u32 	%r2, %ctaid.x;
	shl.b32 	%r67, %r1, 10;
	cvt.s64.s32 	%rd5, %r67;
	shl.b32 	%r68, %r2, 10;
	cvt.u64.u32 	%rd6, %r68;
	sub.s64 	%rd7, %rd1, %rd6;
	setp.gt.u64 	%p1, %rd7, 1023;
	@%p1 bra 	$L__BB10_78;
	cvt.u32.u64 	%r258, %rd6;
	cvt.u32.u64 	%r3, %rd1;
	sub.s32 	%r4, %r3, %r258;
	mov.u32 	%r5, %tid.x;
	setp.ge.s32 	%p148, %r5, %r4;
	mov.b16 	%rs385, 0;
	mov.b64 	%rd439, 0;
	mov.u32 	%r543, %r5;
	@%p148 bra 	$L__BB10_3;
	add.s32 	%r260, %r258, %r5;
	cvt.u64.u32 	%rd273, %r260;
	mul.wide.u32 	%rd274, %r260, 4;
	add.s64 	%rd275, %rd2, %rd274;
	add.s64 	%rd276, %rd3, %rd274;
	add.s64 	%rd439, %rd119, %rd273;
	ld.global.u32 	%r261, [%rd275];
	ld.global.u32 	%r262, [%rd276];
	setp.ne.s32 	%p149, %r261, %r262;
	selp.u16 	%rs385, 1, 0, %p149;
	add.s32 	%r543, %r5, 256;
$L__BB10_3:
	setp.ge.s32 	%p150, %r543, %r4;
	@%p150 bra 	$L__BB10_16;
	not.b32 	%r264, %r543;
	add.s32 	%r8, %r264, %r3;
	sub.s32 	%r265, %r8, %r258;
	shr.u32 	%r266, %r265, 8;
	add.s32 	%r9, %r266, 1;
	and.b32  	%r10, %r9, 7;
	setp.lt.u32 	%p151, %r265, 1792;
	@%p151 bra 	$L__BB10_8;
	add.s32 	%r542, %r543, 1024;
	and.b32  	%r267, %r9, 33554424;
	neg.s32 	%r541, %r267;
$L__BB10_6:
	.pragma "nounroll";
	add.s32 	%r268, %r542, -1024;
	cvt.s64.s32 	%rd278, %r268;
	add.s64 	%rd279, %rd278, %rd6;
	shl.b64 	%rd280, %rd279, 2;
	add.s64 	%rd281, %rd2, %rd280;
	add.s64 	%rd282, %rd3, %rd280;
	add.s64 	%rd283, %rd279, %rd119;
	ld.global.u32 	%r269, [%rd281];
	ld.global.u32 	%r270, [%rd282];
	setp.ne.s32 	%p152, %r269, %r270;
	selp.u16 	%rs230, 1, 0, %p152;
	and.b16  	%rs231, %rs385, 255;
	setp.ne.s16 	%p154, %rs231, 0;
	and.pred  	%p155, %p154, %p152;
	min.s64 	%rd284, %rd283, %rd439;
	setp.eq.s16 	%p156, %rs231, 0;
	selp.b64 	%rd285, %rd283, %rd439, %p156;
	selp.b16 	%rs232, %rs230, %rs385, %p156;
	selp.b64 	%rd286, %rd284, %rd285, %p155;
	selp.b16 	%rs233, 1, %rs232, %p155;
	and.b16  	%rs234, %rs233, 255;
	add.s32 	%r271, %r542, -768;
	cvt.s64.s32 	%rd287, %r271;
	add.s64 	%rd288, %rd287, %rd6;
	add.s64 	%rd289, %rd288, %rd119;
	ld.global.u32 	%r272, [%rd281+1024];
	ld.global.u32 	%r273, [%rd282+1024];
	setp.ne.s32 	%p157, %r272, %r273;
	selp.u16 	%rs235, 1, 0, %p157;
	setp.ne.s16 	%p159, %rs234, 0;
	and.pred  	%p160, %p159, %p157;
	min.s64 	%rd290, %rd289, %rd286;
	setp.eq.s16 	%p161, %rs234, 0;
	selp.b64 	%rd291, %rd289, %rd286, %p161;
	selp.b16 	%rs236, %rs235, %rs233, %p161;
	selp.b64 	%rd292, %rd290, %rd291, %p160;
	selp.b16 	%rs237, 1, %rs236, %p160;
	and.b16  	%rs238, %rs237, 255;
	add.s32 	%r274, %r542, -512;
	cvt.s64.s32 	%rd293, %r274;
	add.s64 	%rd294, %rd293, %rd6;
	add.s64 	%rd295, %rd294, %rd119;
	ld.global.u32 	%r275, [%rd281+2048];
	ld.global.u32 	%r276, [%rd282+2048];
	setp.ne.s32 	%p162, %r275, %r276;
	selp.u16 	%rs239, 1, 0, %p162;
	setp.ne.s16 	%p164, %rs238, 0;
	and.pred  	%p165, %p164, %p162;
	min.s64 	%rd296, %rd295, %rd292;
	setp.eq.s16 	%p166, %rs238, 0;
	selp.b64 	%rd297, %rd295, %rd292, %p166;
	selp.b16 	%rs240, %rs239, %rs237, %p166;
	selp.b64 	%rd298, %rd296, %rd297, %p165;
	selp.b16 	%rs241, 1, %rs240, %p165;
	and.b16  	%rs242, %rs241, 255;
	add.s32 	%r277, %r542, -256;
	cvt.s64.s32 	%rd299, %r277;
	add.s64 	%rd300, %rd299, %rd6;
	add.s64 	%rd301, %rd300, %rd119;
	ld.global.u32 	%r278, [%rd281+3072];
	ld.global.u32 	%r279, [%rd282+3072];
	setp.ne.s32 	%p167, %r278, %r279;
	selp.u16 	%rs243, 1, 0, %p167;
	setp.ne.s16 	%p169, %rs242, 0;
	and.pred  	%p170, %p169, %p167;
	min.s64 	%rd302, %rd301, %rd298;
	setp.eq.s16 	%p171, %rs242, 0;
	selp.b64 	%rd303, %rd301, %rd298, %p171;
	selp.b16 	%rs244, %rs243, %rs241, %p171;
	selp.b64 	%rd304, %rd302, %rd303, %p170;
	selp.b16 	%rs245, 1, %rs244, %p170;
	and.b16  	%rs246, %rs245, 255;
	add.s32 	%r280, %r542, 768;
	cvt.s64.s32 	%rd305, %r542;
	add.s64 	%rd306, %rd305, %rd6;
	add.s64 	%rd307, %rd306, %rd119;
	ld.global.u32 	%r281, [%rd281+4096];
	ld.global.u32 	%r282, [%rd282+4096];
	setp.ne.s32 	%p172, %r281, %r282;
	selp.u16 	%rs247, 1, 0, %p172;
	setp.ne.s16 	%p174, %rs246, 0;
	and.pred  	%p175, %p174, %p172;
	min.s64 	%rd308, %rd307, %rd304;
	setp.eq.s16 	%p176, %rs246, 0;
	selp.b64 	%rd309, %rd307, %rd304, %p176;
	selp.b16 	%rs248, %rs247, %rs245, %p176;
	selp.b64 	%rd310, %rd308, %rd309, %p175;
	selp.b16 	%rs249, 1, %rs248, %p175;
	and.b16  	%rs250, %rs249, 255;
	add.s32 	%r283, %r542, 256;
	cvt.s64.s32 	%rd311, %r283;
	add.s64 	%rd312, %rd311, %rd6;
	add.s64 	%rd313, %rd312, %rd119;
	ld.global.u32 	%r284, [%rd281+5120];
	ld.global.u32 	%r285, [%rd282+5120];
	setp.ne.s32 	%p177, %r284, %r285;
	selp.u16 	%rs251, 1, 0, %p177;
	setp.ne.s16 	%p179, %rs250, 0;
	and.pred  	%p180, %p179, %p177;
	min.s64 	%rd314, %rd313, %rd310;
	setp.eq.s16 	%p181, %rs250, 0;
	selp.b64 	%rd315, %rd313, %rd310, %p181;
	selp.b16 	%rs252, %rs251, %rs249, %p181;
	selp.b64 	%rd316, %rd314, %rd315, %p180;
	selp.b16 	%rs253, 1, %rs252, %p180;
	and.b16  	%rs254, %rs253, 255;
	add.s32 	%r286, %r542, 512;
	cvt.s64.s32 	%rd317, %r286;
	add.s64 	%rd318, %rd317, %rd6;
	add.s64 	%rd319, %rd318, %rd119;
	ld.global.u32 	%r287, [%rd281+6144];
	ld.global.u32 	%r288, [%rd282+6144];
	setp.ne.s32 	%p182, %r287, %r288;
	selp.u16 	%rs255, 1, 0, %p182;
	setp.ne.s16 	%p184, %rs254, 0;
	and.pred  	%p185, %p184, %p182;
	min.s64 	%rd320, %rd319, %rd316;
	setp.eq.s16 	%p186, %rs254, 0;
	selp.b64 	%rd321, %rd319, %rd316, %p186;
	selp.b16 	%rs256, %rs255, %rs253, %p186;
	selp.b64 	%rd322, %rd320, %rd321, %p185;
	selp.b16 	%rs257, 1, %rs256, %p185;
	and.b16  	%rs258, %rs257, 255;
	cvt.s64.s32 	%rd323, %r280;
	add.s64 	%rd324, %rd323, %rd6;
	add.s64 	%rd325, %rd324, %rd119;
	ld.global.u32 	%r289, [%rd281+7168];
	ld.global.u32 	%r290, [%rd282+7168];
	setp.ne.s32 	%p187, %r289, %r290;
	selp.u16 	%rs259, 1, 0, %p187;
	setp.ne.s16 	%p189, %rs258, 0;
	and.pred  	%p190, %p189, %p187;
	min.s64 	%rd326, %rd325, %rd322;
	setp.eq.s16 	%p191, %rs258, 0;
	selp.b64 	%rd327, %rd325, %rd322, %p191;
	selp.b16 	%rs260, %rs259, %rs257, %p191;
	selp.b64 	%rd439, %rd326, %rd327, %p190;
	selp.b16 	%rs385, 1, %rs260, %p190;
	add.s32 	%r542, %r542, 2048;
	add.s32 	%r541, %r541, 8;
	setp.ne.s32 	%p192, %r541, 0;
	@%p192 bra 	$L__BB10_6;
	add.s32 	%r543, %r542, -1024;
$L__BB10_8:
	setp.eq.s32 	%p193, %r10, 0;
	@%p193 bra 	$L__BB10_16;
	setp.lt.u32 	%p194, %r10, 4;
	@%p194 bra 	$L__BB10_11;
	cvt.s64.s32 	%rd329, %r543;
	add.s64 	%rd330, %rd329, %rd6;
	shl.b64 	%rd331, %rd330, 2;
	add.s64 	%rd332, %rd2, %rd331;
	add.s64 	%rd333, %rd3, %rd331;
	add.s64 	%rd334, %rd330, %rd119;
	ld.global.u32 	%r291, [%rd332];
	ld.global.u32 	%r292, [%rd333];
	setp.ne.s32 	%p195, %r291, %r292;
	selp.u16 	%rs262, 1, 0, %p195;
	and.b16  	%rs263, %rs385, 255;
	setp.ne.s16 	%p197, %rs263, 0;
	and.pred  	%p198, %p197, %p195;
	min.s64 	%rd335, %rd334, %rd439;
	setp.eq.s16 	%p199, %rs263, 0;
	selp.b64 	%rd336, %rd334, %rd439, %p199;
	selp.b16 	%rs264, %rs262, %rs385, %p199;
	selp.b64 	%rd337, %rd335, %rd336, %p198;
	selp.b16 	%rs265, 1, %rs264, %p198;
	and.b16  	%rs266, %rs265, 255;
	add.s32 	%r293, %r543, 256;
	cvt.s64.s32 	%rd338, %r293;
	add.s64 	%rd339, %rd338, %rd6;
	add.s64 	%rd340, %rd339, %rd119;
	ld.global.u32 	%r294, [%rd332+1024];
	ld.global.u32 	%r295, [%rd333+1024];
	setp.ne.s32 	%p200, %r294, %r295;
	selp.u16 	%rs267, 1, 0, %p200;
	setp.ne.s16 	%p202, %rs266, 0;
	and.pred  	%p203, %p202, %p200;
	min.s64 	%rd341, %rd340, %rd337;
	setp.eq.s16 	%p204, %rs266, 0;
	selp.b64 	%rd342, %rd340, %rd337, %p204;
	selp.b16 	%rs268, %rs267, %rs265, %p204;
	selp.b64 	%rd343, %rd341, %rd342, %p203;
	selp.b16 	%rs269, 1, %rs268, %p203;
	and.b16  	%rs270, %rs269, 255;
	add.s32 	%r296, %r543, 512;
	cvt.s64.s32 	%rd344, %r296;
	add.s64 	%rd345, %rd344, %rd6;
	add.s64 	%rd346, %rd345, %rd119;
	ld.global.u32 	%r297, [%rd332+2048];
	ld.global.u32 	%r298, [%rd333+2048];
	setp.ne.s32 	%p205, %r297, %r298;
	selp.u16 	%rs271, 1, 0, %p205;
	setp.ne.s16 	%p207, %rs270, 0;
	and.pred  	%p208, %p207, %p205;
	min.s64 	%rd347, %rd346, %rd343;
	setp.eq.s16 	%p209, %rs270, 0;
	selp.b64 	%rd348, %rd346, %rd343, %p209;
	selp.b16 	%rs272, %rs271, %rs269, %p209;
	selp.b64 	%rd349, %rd347, %rd348, %p208;
	selp.b16 	%rs273, 1, %rs272, %p208;
	and.b16  	%rs274, %rs273, 255;
	add.s32 	%r299, %r543, 768;
	cvt.s64.s32 	%rd350, %r299;
	add.s64 	%rd351, %rd350, %rd6;
	add.s64 	%rd352, %rd351, %rd119;
	ld.global.u32 	%r300, [%rd332+3072];
	ld.global.u32 	%r301, [%rd333+3072];
	setp.ne.s32 	%p210, %r300, %r301;
	selp.u16 	%rs275, 1, 0, %p210;
	setp.ne.s16 	%p212, %rs274, 0;
	and.pred  	%p213, %p212, %p210;
	min.s64 	%rd353, %rd352, %rd349;
	setp.eq.s16 	%p214, %rs274, 0;
	selp.b64 	%rd354, %rd352, %rd349, %p214;
	selp.b16 	%rs276, %rs275, %rs273, %p214;
	selp.b64 	%rd439, %rd353, %rd354, %p213;
	selp.b16 	%rs385, 1, %rs276, %p213;
	add.s32 	%r543, %r543, 1024;
$L__BB10_11:
	and.b32  	%r302, %r9, 3;
	setp.eq.s32 	%p215, %r302, 0;
	@%p215 bra 	$L__BB10_16;
	setp.eq.s32 	%p216, %r302, 1;
	@%p216 bra 	$L__BB10_14;
	cvt.s64.s32 	%rd356, %r543;
	add.s64 	%rd357, %rd356, %rd6;
	shl.b64 	%rd358, %rd357, 2;
	add.s64 	%rd359, %rd2, %rd358;
	add.s64 	%rd360, %rd3, %rd358;
	add.s64 	%rd361, %rd357, %rd119;
	ld.global.u32 	%r303, [%rd359];
	ld.global.u32 	%r304, [%rd360];
	setp.ne.s32 	%p217, %r303, %r304;
	selp.u16 	%rs278, 1, 0, %p217;
	and.b16  	%rs279, %rs385, 255;
	setp.ne.s16 	%p219, %rs279, 0;
	and.pred  	%p220, %p219, %p217;
	min.s64 	%rd362, %rd361, %rd439;
	setp.eq.s16 	%p221, %rs279, 0;
	selp.b64 	%rd363, %rd361, %rd439, %p221;
	selp.b16 	%rs280, %rs278, %rs385, %p221;
	selp.b64 	%rd364, %rd362, %rd363, %p220;
	selp.b16 	%rs281, 1, %rs280, %p220;
	and.b16  	%rs282, %rs281, 255;
	add.s32 	%r305, %r543, 256;
	cvt.s64.s32 	%rd365, %r305;
	add.s64 	%rd366, %rd365, %rd6;
	add.s64 	%rd367, %rd366, %rd119;
	ld.global.u32 	%r306, [%rd359+1024];
	ld.global.u32 	%r307, [%rd360+1024];
	setp.ne.s32 	%p222, %r306, %r307;
	selp.u16 	%rs283, 1, 0, %p222;
	setp.ne.s16 	%p224, %rs282, 0;
	and.pred  	%p225, %p224, %p222;
	min.s64 	%rd368, %rd367, %rd364;
	setp.eq.s16 	%p226, %rs282, 0;
	selp.b64 	%rd369, %rd367, %rd364, %p226;
	selp.b16 	%rs284, %rs283, %rs281, %p226;
	selp.b64 	%rd439, %rd368, %rd369, %p225;
	selp.b16 	%rs385, 1, %rs284, %p225;
	add.s32 	%r543, %r543, 512;
$L__BB10_14:
	and.b32  	%r308, %r8, 256;
	setp.ne.s32 	%p227, %r308, 0;
	@%p227 bra 	$L__BB10_16;
	cvt.s64.s32 	%rd370, %r543;
	add.s64 	%rd371, %rd370, %rd6;
	shl.b64 	%rd372, %rd371, 2;
	add.s64 	%rd373, %rd2, %rd372;
	add.s64 	%rd374, %rd3, %rd372;
	add.s64 	%rd375, %rd371, %rd119;
	ld.global.u32 	%r309, [%rd373];
	ld.global.u32 	%r310, [%rd374];
	setp.ne.s32 	%p228, %r309, %r310;
	selp.u16 	%rs285, 1, 0, %p228;
	and.b16  	%rs286, %rs385, 255;
	setp.ne.s16 	%p230, %rs286, 0;
	and.pred  	%p231, %p230, %p228;
	min.s64 	%rd376, %rd375, %rd439;
	setp.eq.s16 	%p232, %rs286, 0;
	selp.b64 	%rd377, %rd375, %rd439, %p232;
	selp.b16 	%rs287, %rs285, %rs385, %p232;
	selp.b64 	%rd439, %rd376, %rd377, %p231;
	selp.b16 	%rs385, 1, %rs287, %p231;
$L__BB10_16:
	setp.lt.s32 	%p233, %r4, 256;
	@%p233 bra 	$L__BB10_41;
	// begin inline asm
	mov.u32 %r429, %laneid;
	// end inline asm
	cvt.u32.u16 	%r450, %rs385;
	and.b32  	%r431, %r450, 255;
	mov.b32 	%r447, 1;
	mov.b32 	%r448, 31;
	mov.b32 	%r449, -1;
	// begin inline asm
	shfl.sync.down.b32 %r430, %r431, %r447, %r448, %r449;
	// end inline asm
	// begin inline asm
	shfl.sync.down.b32 %r435, %r436, %r447, %r448, %r449;
	// end inline asm
	mov.b64 	{%r441, %r446}, %rd439;
	// begin inline asm
	shfl.sync.down.b32 %r440, %r441, %r447, %r448, %r449;
	// end inline asm
	// begin inline asm
	shfl.sync.down.b32 %r445, %r446, %r447, %r448, %r449;
	// end inline asm
	mov.b64 	%rd22, {%r440, %r445};
	cvt.u16.u32 	%rs15, %r430;
	setp.gt.s32 	%p283, %r429, 30;
	@%p283 bra 	$L__BB10_21;
	and.b16  	%rs329, %rs385, 255;
	setp.eq.s16 	%p284, %rs329, 0;
	and.b16  	%rs330, %rs15, 255;
	setp.eq.s16 	%p285, %rs330, 0;
	or.pred  	%p286, %p284, %p285;
	@%p286 bra 	$L__BB10_20;
	min.s64 	%rd439, %rd22, %rd439;
	mov.b16 	%rs385, 1;
	bra.uni 	$L__BB10_21;
$L__BB10_20:
	setp.eq.s16 	%p287, %rs329, 0;
	selp.b64 	%rd439, %rd22, %rd439, %p287;
	selp.b16 	%rs385, %rs15, %rs385, %p287;
$L__BB10_21:
	cvt.u32.u16 	%r471, %rs385;
	and.b32  	%r452, %r471, 255;
	mov.b32 	%r468, 2;
	mov.b32 	%r469, 31;
	mov.b32 	%r470, -1;
	// begin inline asm
	shfl.sync.down.b32 %r451, %r452, %r468, %r469, %r470;
	// end inline asm
	// begin inline asm
	shfl.sync.down.b32 %r456, %r457, %r468, %r469, %r470;
	// end inline asm
	mov.b64 	{%r462, %r467}, %rd439;
	// begin inline asm
	shfl.sync.down.b32 %r461, %r462, %r468, %r469, %r470;
	// end inline asm
	// begin inline asm
	shfl.sync.down.b32 %r466, %r467, %r468, %r469, %r470;
	// end inline asm
	mov.b64 	%rd26, {%r461, %r466};
	cvt.u16.u32 	%rs18, %r451;
	setp.gt.s32 	%p288, %r429, 29;
	@%p288 bra 	$L__BB10_25;
	and.b16  	%rs333, %rs385, 255;
	setp.eq.s16 	%p289, %rs333, 0;
	and.b16  	%rs334, %rs18, 255;
	setp.eq.s16 	%p290, %rs334, 0;
	or.pred  	%p291, %p289, %p290;
	@%p291 bra 	$L__BB10_24;
	min.s64 	%rd439, %rd26, %rd439;
	mov.b16 	%rs385, 1;
	bra.uni 	$L__BB10_25;
$L__BB10_24:
	setp.eq.s16 	%p292, %rs333, 0;
	selp.b64 	%rd439, %rd26, %rd439, %p292;
	selp.b16 	%rs385, %rs18, %rs385, %p292;
$L__BB10_25:
	cvt.u32.u16 	%r492, %rs385;
	and.b32  	%r473, %r492, 255;
	mov.b32 	%r489, 4;
	mov.b32 	%r490, 31;
	mov.b32 	%r491, -1;
	// begin inline asm
	shfl.sync.down.b32 %r472, %r473, %r489, %r490, %r491;
	// end inline asm
	// begin inline asm
	shfl.sync.down.b32 %r477, %r478, %r489, %r490, %r491;
	// end inline asm
	mov.b64 	{%r483, %r488}, %rd439;
	// begin inline asm
	shfl.sync.down.b32 %r482, %r483, %r489, %r490, %r491;
	// end inline asm
	// begin inline asm
	shfl.sync.down.b32 %r487, %r488, %r489, %r490, %r491;
	// end inline asm
	mov.b64 	%rd30, {%r482, %r487};
	cvt.u16.u32 	%rs21, %r472;
	setp.gt.s32 	%p293, %r429, 27;
	@%p293 bra 	$L__BB10_29;
	and.b16  	%rs337, %rs385, 255;
	setp.eq.s16 	%p294, %rs337, 0;
	and.b16  	%rs338, %rs21, 255;
	setp.eq.s16 	%p295, %rs338, 0;
	or.pred  	%p296, %p294, %p295;
	@%p296 bra 	$L__BB10_28;
	min.s64 	%rd439, %rd30, %rd439;
	mov.b16 	%rs385, 1;
	bra.uni 	$L__BB10_29;
$L__BB10_28:
	setp.eq.s16 	%p297, %rs337, 0;
	selp.b16 	%rs385, %rs21, %rs385, %p297;
	selp.b64 	%rd439, %rd30, %rd439, %p297;
$L__BB10_29:
	cvt.u32.u16 	%r513, %rs385;
	and.b32  	%r494, %r513, 255;
	mov.b32 	%r510, 8;
	mov.b32 	%r511, 31;
	mov.b32 	%r512, -1;
	// begin inline asm
	shfl.sync.down.b32 %r493, %r494, %r510, %r511, %r512;
	// end inline asm
	// begin inline asm
	shfl.sync.down.b32 %r498, %r499, %r510, %r511, %r512;
	// end inline asm
	mov.b64 	{%r504, %r509}, %rd439;
	// begin inline asm
	shfl.sync.down.b32 %r503, %r504, %r510, %r511, %r512;
	// end inline asm
	// begin inline asm
	shfl.sync.down.b32 %r508, %r509, %r510, %r511, %r512;
	// end inline asm
	mov.b64 	%rd34, {%r503, %r508};
	cvt.u16.u32 	%rs24, %r493;
	setp.gt.s32 	%p298, %r429, 23;
	@%p298 bra 	$L__BB10_33;
	and.b16  	%rs341, %rs385, 255;
	setp.eq.s16 	%p299, %rs341, 0;
	and.b16  	%rs342, %rs24, 255;
	setp.eq.s16 	%p300, %rs342, 0;
	or.pred  	%p301, %p299, %p300;
	@%p301 bra 	$L__BB10_32;
	min.s64 	%rd439, %rd34, %rd439;
	mov.b16 	%rs385, 1;
	bra.uni 	$L__BB10_33;
$L__BB10_32:
	setp.eq.s16 	%p302, %rs341, 0;
	selp.b16 	%rs385, %rs24, %rs385, %p302;
	selp.b64 	%rd439, %rd34, %rd439, %p302;
$L__BB10_33:
	cvt.u32.u16 	%r534, %rs385;
	and.b32  	%r515, %r534, 255;
	mov.b32 	%r531, 16;
	mov.b32 	%r532, 31;
	mov.b32 	%r533, -1;
	// begin inline asm
	shfl.sync.down.b32 %r514, %r515, %r531, %r532, %r533;
	// end inline asm
	// begin inline asm
	shfl.sync.down.b32 %r519, %r520, %r531, %r532, %r533;
	// end inline asm
	mov.b64 	{%r525, %r530}, %rd439;
	// begin inline asm
	shfl.sync.down.b32 %r524, %r525, %r531, %r532, %r533;
	// end inline asm
	// begin inline asm
	shfl.sync.down.b32 %r529, %r530, %r531, %r532, %r533;
	// end inline asm
	mov.b64 	%rd38, {%r524, %r529};
	cvt.u16.u32 	%rs27, %r514;
	setp.gt.s32 	%p303, %r429, 15;
	@%p303 bra 	$L__BB10_37;
	and.b16  	%rs345, %rs385, 255;
	setp.eq.s16 	%p304, %rs345, 0;
	and.b16  	%rs346, %rs27, 255;
	setp.eq.s16 	%p305, %rs346, 0;
	or.pred  	%p306, %p304, %p305;
	@%p306 bra 	$L__BB10_36;
	min.s64 	%rd439, %rd38, %rd439;
	mov.b16 	%rs385, 1;
	bra.uni 	$L__BB10_37;
$L__BB10_36:
	setp.eq.s16 	%p307, %rs345, 0;
	selp.b16 	%rs385, %rs27, %rs385, %p307;
	selp.b64 	%rd439, %rd38, %rd439, %p307;
$L__BB10_37:
	setp.ne.s32 	%p308, %r429, 0;
	@%p308 bra 	$L__BB10_39;
	shr.u32 	%r535, %r5, 1;
	and.b32  	%r536, %r535, 496;
	mov.u32 	%r537, _ZZN3cub18CUB_300001_SM_10006detail6reduce18DeviceReduceKernelINS2_10policy_hubIN4cuda3std3__45tupleIJblEEEyN6thrust24THRUST_300001_SM_1000_NS8cuda_cub9__find_if7functorIS9_EEE10Policy1000ENSB_12zip_iteratorINS8_IJNSD_26transform_input_iterator_tIbNSC_6detail35transform_pair_of_input_iterators_tIbNSB_6detail15normal_iteratorINSB_10device_ptrIjEEEESQ_NS7_8equal_toIjEEEENS7_10__not_fn_tINS7_10__identityEEEEENSB_17counting_iteratorIlNSB_11use_defaultESZ_SZ_EEEEEEEySF_S9_SV_EEvT0_PT3_T1_NS0_13GridEvenShareIS16_EET2_T4_E12temp_storage;
	add.s32 	%r538, %r537, %r536;
	st.shared.u8 	[%r538+8], %rs385;
	st.shared.u64 	[%r538+16], %rd439;
$L__BB10_39:
	bar.sync 	0;
	setp.ne.s32 	%p309, %r5, 0;
	@%p309 bra 	$L__BB10_118;
	ld.shared.u8 	%rs349, [_ZZN3cub18CUB_300001_SM_10006detail6reduce18DeviceReduceKernelINS2_10policy_hubIN4cuda3std3__45tupleIJblEEEyN6thrust24THRUST_300001_SM_1000_NS8cuda_cub9__find_if7functorIS9_EEE10Policy1000ENSB_12zip_iteratorINS8_IJNSD_26transform_input_iterator_tIbNSC_6detail35transform_pair_of_input_iterators_tIbNSB_6detail15normal_iteratorINSB_10device_ptrIjEEEESQ_NS7_8equal_toIjEEEENS7_10__not_fn_tINS7_10__identityEEEEENSB_17counting_iteratorIlNSB_11use_defaultESZ_SZ_EEEEEEEySF_S9_SV_EEvT0_PT3_T1_NS0_13GridEvenShareIS16_EET2_T4_E12temp_storage+24];
	ld.shared.u64 	%rd399, [_ZZN3cub18CUB_300001_SM_10006detail6reduce18DeviceReduceKernelINS2_10policy_hubIN4cuda3std3__45tupleIJblEEEyN6thrust24THRUST_300001_SM_1000_NS8cuda_cub9__find_if7functorIS9_EEE10Policy1000ENSB_12zip_iteratorINS8_IJNSD_26transform_input_iterator_tIbNSC_6detail35transform_pair_of_input_iterators_tIbNSB_6detail15normal_iteratorINSB_10device_ptrIjEEEESQ_NS7_8equal_toIjEEEENS7_10__not_fn_tINS7_10__identityEEEEENSB_17counting_iteratorIlNSB_11use_defaultESZ_SZ_EEEEEEEySF_S9_SV_EEvT0_PT3_T1_NS0_13GridEvenShareIS16_EET2_T4_E12temp_storage+32];
	and.b16  	%rs350, %rs385, 255;
	setp.eq.s16 	%p310, %rs350, 0;
	setp.eq.s16 	%p311, %rs349, 0;
	min.s64 	%rd400, %rd399, %rd439;
	selp.b16 	%rs351, %rs385, 1, %p311;
	selp.b16 	%rs352, %rs349, %rs351, %p310;
	and.b16  	%rs353, %rs352, 255;
	selp.b64 	%rd401, %rd439, %rd400, %p311;
	selp.b64 	%rd402, %rd399, %rd401, %p310;
	ld.shared.u8 	%rs354, [_ZZN3cub18CUB_300001_SM_10006detail6reduce18DeviceReduceKernelINS2_10policy_hubIN4cuda3std3__45tupleIJblEEEyN6thrust24THRUST_300001_SM_1000_NS8cuda_cub9__find_if7functorIS9_EEE10Policy1000ENSB_12zip_iteratorINS8_IJNSD_26transform_input_iterator_tIbNSC_6detail35transform_pair_of_input_iterators_tIbNSB_6detail15normal_iteratorINSB_10device_ptrIjEEEESQ_NS7_8equal_toIjEEEENS7_10__not_fn_tINS7_10__identityEEEEENSB_17counting_iteratorIlNSB_11use_defaultESZ_SZ_EEEEEEEySF_S9_SV_EEvT0_PT3_T1_NS0_13GridEvenShareIS16_EET2_T4_E12temp_storage+40];
	ld.shared.u64 	%rd403, [_ZZN3cub18CUB_300001_SM_10006detail6reduce18DeviceReduceKernelINS2_10policy_hubIN4cuda3std3__45tupleIJblEEEyN6thrust24THRUST_300001_SM_1000_NS8cuda_cub9__find_if7functorIS9_EEE10Policy1000ENSB_12zip_iteratorINS8_IJNSD_26transform_input_iterator_tIbNSC_6detail35transform_pair_of_input_iterators_tIbNSB_6detail15normal_iteratorINSB_10device_ptrIjEEEESQ_NS7_8equal_toIjEEEENS7_10__not_fn_tINS7_10__identityEEEEENSB_17counting_iteratorIlNSB_11use_defaultESZ_SZ_EEEEEEEySF_S9_SV_EEvT0_PT3_T1_NS0_13GridEvenShareIS16_EET2_T4_E12temp_storage+48];
	setp.eq.s16 	%p312, %rs353, 0;
	setp.eq.s16 	%p313, %rs354, 0;
	min.s64 	%rd404, %rd403, %rd402;
	selp.b16 	%rs355, %rs352, 1, %p313;
	selp.b16 	%rs356, %rs354, %rs355, %p312;
	and.b16  	%rs357, %rs356, 255;
	selp.b64 	%rd405, %rd402, %rd404, %p313;
	selp.b64 	%rd406, %rd403, %rd405, %p312;
	ld.shared.u8 	%rs358, [_ZZN3cub18CUB_300001_SM_10006detail6reduce18DeviceReduceKernelINS2_10policy_hubIN4cuda3std3__45tupleIJblEEEyN6thrust24THRUST_300001_SM_1000_NS8cuda_cub9__find_if7functorIS9_EEE10Policy1000ENSB_12zip_iteratorINS8_IJNSD_26transform_input_iterator_tIbNSC_6detail35transform_pair_of_input_iterators_tIbNSB_6detail15normal_iteratorINSB_10device_ptrIjEEEESQ_NS7_8equal_toIjEEEENS7_10__not_fn_tINS7_10__identityEEEEENSB_17counting_iteratorIlNSB_11use_defaultESZ_SZ_EEEEEEEySF_S9_SV_EEvT0_PT3_T1_NS0_13GridEvenShareIS16_EET2_T4_E12temp_storage+56];
	ld.shared.u64 	%rd407, [_ZZN3cub18CUB_300001_SM_10006detail6reduce18DeviceReduceKernelINS2_10policy_hubIN4cuda3std3__45tupleIJblEEEyN6thrust24THRUST_300001_SM_1000_NS8cuda_cub9__find_if7functorIS9_EEE10Policy1000ENSB_12zip_iteratorINS8_IJNSD_26transform_input_iterator_tIbNSC_6detail35transform_pair_of_input_iterators_tIbNSB_6detail15normal_iteratorINSB_10device_ptrIjEEEESQ_NS7_8equal_toIjEEEENS7_10__not_fn_tINS7_10__identityEEEEENSB_17counting_iteratorIlNSB_11use_defaultESZ_SZ_EEEEEEEySF_S9_SV_EEvT0_PT3_T1_NS0_13GridEvenShareIS16_EET2_T4_E12temp_storage+64];
	setp.eq.s16 	%p314, %rs357, 0;
	setp.eq.s16 	%p315, %rs358, 0;
	min.s64 	%rd408, %rd407, %rd406;
	selp.b16 	%rs359, %rs356, 1, %p315;
	selp.b16 	%rs360, %rs358, %rs359, %p314;
	and.b16  	%rs361, %rs360, 255;
	selp.b64 	%rd409, %rd406, %rd408, %p315;
	selp.b64 	%rd410, %rd407, %rd409, %p314;
	ld.shared.u8 	%rs362, [_ZZN3cub18CUB_300001_SM_10006detail6reduce18DeviceReduceKernelINS2_10policy_hubIN4cuda3std3__45tupleIJblEEEyN6thrust24THRUST_300001_SM_1000_NS8cuda_cub9__find_if7functorIS9_EEE10Policy1000ENSB_12zip_iteratorINS8_IJNSD_26transform_input_iterator_tIbNSC_6detail35transform_pair_of_input_iterators_tIbNSB_6detail15normal_iteratorINSB_10device_ptrIjEEEESQ_NS7_8equal_toIjEEEENS7_10__not_fn_tINS7_10__identityEEEEENSB_17counting_iteratorIlNSB_11use_defaultESZ_SZ_EEEEEEEySF_S9_SV_EEvT0_PT3_T1_NS0_13GridEvenShareIS16_EET2_T4_E12temp_storage+72];
	ld.shared.u64 	%rd411, [_ZZN3cub18CUB_300001_SM_10006detail6reduce18DeviceReduceKernelINS2_10policy_hubIN4cuda3std3__45tupleIJblEEEyN6thrust24THRUST_300001_SM_1000_NS8cuda_cub9__find_if7functorIS9_EEE10Policy1000ENSB_12zip_iteratorINS8_IJNSD_26transform_input_iterator_tIbNSC_6detail35transform_pair_of_input_iterators_tIbNSB_6detail15normal_iteratorINSB_10device_ptrIjEEEESQ_NS7_8equal_toIjEEEENS7_10__not_fn_tINS7_10__identityEEEEENSB_17counting_iteratorIlNSB_11use_defaultESZ_SZ_EEEEEEEySF_S9_SV_EEvT0_PT3_T1_NS0_13GridEvenShareIS16_EET2_T4_E12temp_storage+80];
	setp.eq.s16 	%p316, %rs361, 0;
	setp.eq.s16 	%p317, %rs362, 0;
	min.s64 	%rd412, %rd411, %rd410;
	selp.b16 	%rs363, %rs360, 1, %p317;
	selp.b16 	%rs364, %rs362, %rs363, %p316;
	and.b16  	%rs365, %rs364, 255;
	selp.b64 	%rd413, %rd410, %rd412, %p317;
	selp.b64 	%rd414, %rd411, %rd413, %p316;
	ld.shared.u8 	%rs366, [_ZZN3cub18CUB_300001_SM_10006detail6reduce18DeviceReduceKernelINS2_10policy_hubIN4cuda3std3__45tupleIJblEEEyN6thrust24THRUST_300001_SM_1000_NS8cuda_cub9__find_if7functorIS9_EEE10Policy1000ENSB_12zip_iteratorINS8_IJNSD_26transform_input_iterator_tIbNSC_6detail35transform_pair_of_input_iterators_tIbNSB_6detail15normal_iteratorINSB_10device_ptrIjEEEESQ_NS7_8equal_toIjEEEENS7_10__not_fn_tINS7_10__identityEEEEENSB_17counting_iteratorIlNSB_11use_defaultESZ_SZ_EEEEEEEySF_S9_SV_EEvT0_PT3_T1_NS0_13GridEvenShareIS16_EET2_T4_E12temp_storage+88];
	ld.shared.u64 	%rd415, [_ZZN3cub18CUB_300001_SM_10006detail6reduce18DeviceReduceKernelINS2_10policy_hubIN4cuda3std3__45tupleIJblEEEyN6thrust24THRUST_300001_SM_1000_NS8cuda_cub9__find_if7functorIS9_EEE10Policy1000ENSB_12zip_iteratorINS8_IJNSD_26transform_input_iterator_tIbNSC_6detail35transform_pair_of_input_iterators_tIbNSB_6detail15normal_iteratorINSB_10device_ptrIjEEEESQ_NS7_8equal_toIjEEEENS7_10__not_fn_tINS7_10__identityEEEEENSB_17counting_iteratorIlNSB_11use_defaultESZ_SZ_EEEEEEEySF_S9_SV_EEvT0_PT3_T1_NS0_13GridEvenShareIS16_EET2_T4_E12temp_storage+96];
	setp.eq.s16 	%p318, %rs365, 0;
	setp.eq.s16 	%p319, %rs366, 0;
	min.s64 	%rd416, %rd415, %rd414;
	selp.b16 	%rs367, %rs364, 1, %p319;
	selp.b16 	%rs368, %rs366, %rs367, %p318;
	and.b16  	%rs369, %rs368, 255;
	selp.b64 	%rd417, %rd414, %rd416, %p319;
	selp.b64 	%rd418, %rd415, %rd417, %p318;
	ld.shared.u8 	%rs370, [_ZZN3cub18CUB_300001_SM_10006detail6reduce18DeviceReduceKernelINS2_10policy_hubIN4cuda3std3__45tupleIJblEEEyN6thrust24THRUST_300001_SM_1000_NS8cuda_cub9__find_if7functorIS9_EEE10Policy1000ENSB_12zip_iteratorINS8_IJNSD_26transform_input_iterator_tIbNSC_6detail35transform_pair_of_input_iterators_tIbNSB_6detail15normal_iteratorINSB_10device_ptrIjEEEESQ_NS7_8equal_toIjEEEENS7_10__not_fn_tINS7_10__identityEEEEENSB_17counting_iteratorIlNSB_11use_defaultESZ_SZ_EEEEEEEySF_S9_SV_EEvT0_PT3_T1_NS0_13GridEvenShareIS16_EET2_T4_E12temp_storage+104];
	ld.shared.u64 	%rd419, [_ZZN3cub18CUB_300001_SM_10006detail6reduce18DeviceReduceKernelINS2_10policy_hubIN4cuda3std3__45tupleIJblEEEyN6thrust24THRUST_300001_SM_1000_NS8cuda_cub9__find_if7functorIS9_EEE10Policy1000ENSB_12zip_iteratorINS8_IJNSD_26transform_input_iterator_tIbNSC_6detail35transform_pair_of_input_iterators_tIbNSB_6detail15normal_iteratorINSB_10device_ptrIjEEEESQ_NS7_8equal_toIjEEEENS7_10__not_fn_tINS7_10__identityEEEEENSB_17counting_iteratorIlNSB_11use_defaultESZ_SZ_EEEEEEEySF_S9_SV_EEvT0_PT3_T1_NS0_13GridEvenShareIS16_EET2_T4_E12temp_storage+112];
	setp.eq.s16 	%p320, %rs369, 0;
	setp.eq.s16 	%p321, %rs370, 0;
	min.s64 	%rd420, %rd419, %rd418;
	selp.b16 	%rs371, %rs368, 1, %p321;
	selp.b16 	%rs372, %rs370, %rs371, %p320;
	and.b16  	%rs373, %rs372, 255;
	selp.b64 	%rd421, %rd418, %rd420, %p321;
	selp.b64 	%rd422, %rd419, %rd421, %p320;
	ld.shared.u8 	%rs374, [_ZZN3cub18CUB_300001_SM_10006detail6reduce18DeviceReduceKernelINS2_10policy_hubIN4cuda3std3__45tupleIJblEEEyN6thrust24THRUST_300001_SM_1000_NS8cuda_cub9__find_if7functorIS9_EEE10Policy1000ENSB_12zip_iteratorINS8_IJNSD_26transform_input_iterator_tIbNSC_6detail35transform_pair_of_input_iterators_tIbNSB_6detail15normal_iteratorINSB_10device_ptrIjEEEESQ_NS7_8equal_toIjEEEENS7_10__not_fn_tINS7_10__identityEEEEENSB_17counting_iteratorIlNSB_11use_defaultESZ_SZ_EEEEEEEySF_S9_SV_EEvT0_PT3_T1_NS0_13GridEvenShareIS16_EET2_T4_E12temp_storage+120];
	ld.shared.u64 	%rd423, [_ZZN3cub18CUB_300001_SM_10006detail6reduce18DeviceReduceKernelINS2_10policy_hubIN4cuda3std3__45tupleIJblEEEyN6thrust24THRUST_300001_SM_1000_NS8cuda_cub9__find_if7functorIS9_EEE10Policy1000ENSB_12zip_iteratorINS8_IJNSD_26transform_input_iterator_tIbNSC_6detail35transform_pair_of_input_iterators_tIbNSB_6detail15normal_iteratorINSB_10device_ptrIjEEEESQ_NS7_8equal_toIjEEEENS7_10__not_fn_tINS7_10__identityEEEEENSB_17counting_iteratorIlNSB_11use_defaultESZ_SZ_EEEEEEEySF_S9_SV_EEvT0_PT3_T1_NS0_13GridEvenShareIS16_EET2_T4_E12temp_storage+128];
	setp.eq.s16 	%p322, %rs373, 0;
	setp.eq.s16 	%p323, %rs374, 0;
	min.s64 	%rd424, %rd423, %rd422;
	selp.b16 	%rs375, %rs372, 1, %p323;
	selp.b16 	%rs385, %rs374, %rs375, %p322;
	selp.b64 	%rd425, %rd422, %rd424, %p323;
	selp.b64 	%rd439, %rd423, %rd425, %p322;
	bra.uni 	$L__BB10_118;
$L__BB10_41:
	// begin inline asm
	mov.u32 %r311, %laneid;
	// end inline asm
	and.b32  	%r332, %r5, 992;
	add.s32 	%r333, %r332, 32;
	setp.gt.s32 	%p234, %r333, %r4;
	not.b32 	%r334, %r332;
	add.s32 	%r335, %r4, %r334;
	selp.b32 	%r330, %r335, 31, %p234;
	cvt.u32.u16 	%r336, %rs385;
	and.b32  	%r313, %r336, 255;
	mov.b32 	%r329, 1;
	mov.b32 	%r331, -1;
	// begin inline asm
	shfl.sync.down.b32 %r312, %r313, %r329, %r330, %r331;
	// end inline asm
	// begin inline asm
	shfl.sync.down.b32 %r317, %r318, %r329, %r330, %r331;
	// end inline asm
	mov.b64 	{%r323, %r328}, %rd439;
	// begin inline asm
	shfl.sync.down.b32 %r322, %r323, %r329, %r330, %r331;
	// end inline asm
	// begin inline asm
	shfl.sync.down.b32 %r327, %r328, %r329, %r330, %r331;
	// end inline asm
	mov.b64 	%rd43, {%r322, %r327};
	cvt.u16.u32 	%rs31, %r312;
	setp.ge.s32 	%p235, %r311, %r330;
	@%p235 bra 	$L__BB10_45;
	and.b16  	%rs288, %rs385, 255;
	setp.eq.s16 	%p236, %rs288, 0;
	and.b16  	%rs289, %rs31, 255;
	setp.eq.s16 	%p237, %rs289, 0;
	or.pred  	%p238, %p236, %p237;
	@%p238 bra 	$L__BB10_44;
	min.s64 	%rd439, %rd43, %rd439;
	mov.b16 	%rs385, 1;
	bra.uni 	$L__BB10_45;
$L__BB10_44:
	setp.eq.s16 	%p239, %rs288, 0;
	selp.b16 	%rs385, %rs31, %rs385, %p239;
	selp.b64 	%rd439, %rd43, %rd439, %p239;
$L__BB10_45:
	cvt.u32.u16 	%r357, %rs385;
	and.b32  	%r338, %r357, 255;
	mov.b32 	%r354, 2;
	mov.b32 	%r356, -1;
	// begin inline asm
	shfl.sync.down.b32 %r337, %r338, %r354, %r330, %r356;
	// end inline asm
	// begin inline asm
	shfl.sync.down.b32 %r342, %r343, %r354, %r330, %r356;
	// end inline asm
	mov.b64 	{%r348, %r353}, %rd439;
	// begin inline asm
	shfl.sync.down.b32 %r347, %r348, %r354, %r330, %r356;
	// end inline asm
	// begin inline asm
	shfl.sync.down.b32 %r352, %r353, %r354, %r330, %r356;
	// end inline asm
	mov.b64 	%rd47, {%r347, %r352};
	cvt.u16.u32 	%rs34, %r337;
	add.s32 	%r358, %r311, 2;
	setp.gt.s32 	%p240, %r358, %r330;
	@%p240 bra 	$L__BB10_49;
	and.b16  	%rs292, %rs385, 255;
	setp.eq.s16 	%p241, %rs292, 0;
	and.b16  	%rs293, %rs34, 255;
	setp.eq.s16 	%p242, %rs293, 0;
	or.pred  	%p243, %p241, %p242;
	@%p243 bra 	$L__BB10_48;
	min.s64 	%rd439, %rd47, %rd439;
	mov.b16 	%rs385, 1;
	bra.uni 	$L__BB10_49;
$L__BB10_48:
	setp.eq.s16 	%p244, %rs292, 0;
	selp.b16 	%rs385, %rs34, %rs385, %p244;
	selp.b64 	%rd439, %rd47, %rd439, %p244;
$L__BB10_49:
	cvt.u32.u16 	%r379, %rs385;
	and.b32  	%r360, %r379, 255;
	mov.b32 	%r376, 4;
	mov.b32 	%r378, -1;
	// begin inline asm
	shfl.sync.down.b32 %r359, %r360, %r376, %r330, %r378;
	// end inline asm
	// begin inline asm
	shfl.sync.down.b32 %r364, %r365, %r376, %r330, %r378;
	// end inline asm
	mov.b64 	{%r370, %r375}, %rd439;
	// begin inline asm
	shfl.sync.down.b32 %r369, %r370, %r376, %r330, %r378;
	// end inline asm
	// begin inline asm
	shfl.sync.down.b32 %r374, %r375, %r376, %r330, %r378;
	// end inline asm
	mov.b64 	%rd51, {%r369, %r374};
	cvt.u16.u32 	%rs37, %r359;
	add.s32 	%r380, %r311, 4;
	setp.gt.s32 	%p245, %r380, %r330;
	@%p245 bra 	$L__BB10_53;
	and.b16  	%rs296, %rs385, 255;
	setp.eq.s16 	%p246, %rs296, 0;
	and.b16  	%rs297, %rs37, 255;
	setp.eq.s16 	%p247, %rs297, 0;
	or.pred  	%p248, %p246, %p247;
	@%p248 bra 	$L__BB10_52;
	min.s64 	%rd439, %rd51, %rd439;
	mov.b16 	%rs385, 1;
	bra.uni 	$L__BB10_53;
$L__BB10_52:
	setp.eq.s16 	%p249, %rs296, 0;
	selp.b16 	%rs385, %rs37, %rs385, %p249;
	selp.b64 	%rd439, %rd51, %rd439, %p249;
$L__BB10_53:
	cvt.u32.u16 	%r401, %rs385;
	and.b32  	%r382, %r401, 255;
	mov.b32 	%r398, 8;
	mov.b32 	%r400, -1;
	// begin inline asm
	shfl.sync.down.b32 %r381, %r382, %r398, %r330, %r400;
	// end inline asm
	// begin inline asm
	shfl.sync.down.b32 %r386, %r387, %r398, %r330, %r400;
	// end inline asm
	mov.b64 	{%r392, %r397}, %rd439;
	// begin inline asm
	shfl.sync.down.b32 %r391, %r392, %r398, %r330, %r400;
	// end inline asm
	// begin inline asm
	shfl.sync.down.b32 %r396, %r397, %r398, %r330, %r400;
	// end inline asm
	mov.b64 	%rd55, {%r391, %r396};
	cvt.u16.u32 	%rs40, %r381;
	add.s32 	%r402, %r311, 8;
	setp.gt.s32 	%p250, %r402, %r330;
	@%p250 bra 	$L__BB10_57;
	and.b16  	%rs300, %rs385, 255;
	setp.eq.s16 	%p251, %rs300, 0;
	and.b16  	%rs301, %rs40, 255;
	setp.eq.s16 	%p252, %rs301, 0;
	or.pred  	%p253, %p251, %p252;
	@%p253 bra 	$L__BB10_56;
	min.s64 	%rd439, %rd55, %rd439;
	mov.b16 	%rs385, 1;
	bra.uni 	$L__BB10_57;
$L__BB10_56:
	setp.eq.s16 	%p254, %rs300, 0;
	selp.b16 	%rs385, %rs40, %rs385, %p254;
	selp.b64 	%rd439, %rd55, %rd439, %p254;
$L__BB10_57:
	cvt.u32.u16 	%r423, %rs385;
	and.b32  	%r404, %r423, 255;
	mov.b32 	%r420, 16;
	mov.b32 	%r422, -1;
	// begin inline asm
	shfl.sync.down.b32 %r403, %r404, %r420, %r330, %r422;
	// end inline asm
	// begin inline asm
	shfl.sync.down.b32 %r408, %r409, %r420, %r330, %r422;
	// end inline asm
	mov.b64 	{%r414, %r419}, %rd439;
	// begin inline asm
	shfl.sync.down.b32 %r413, %r414, %r420, %r330, %r422;
	// end inline asm
	// begin inline asm
	shfl.sync.down.b32 %r418, %r419, %r420, %r330, %r422;
	// end inline asm
	mov.b64 	%rd59, {%r413, %r418};
	cvt.u16.u32 	%rs43, %r403;
	add.s32 	%r424, %r311, 16;
	setp.gt.s32 	%p255, %r424, %r330;
	@%p255 bra 	$L__BB10_61;
	and.b16  	%rs304, %rs385, 255;
	setp.eq.s16 	%p256, %rs304, 0;
	and.b16  	%rs305, %rs43, 255;
	setp.eq.s16 	%p257, %rs305, 0;
	or.pred  	%p258, %p256, %p257;
	@%p258 bra 	$L__BB10_60;
	min.s64 	%rd439, %rd59, %rd439;
	mov.b16 	%rs385, 1;
	bra.uni 	$L__BB10_61;
$L__BB10_60:
	setp.eq.s16 	%p259, %rs304, 0;
	selp.b16 	%rs385, %rs43, %rs385, %p259;
	selp.b64 	%rd439, %rd59, %rd439, %p259;
$L__BB10_61:
	setp.ne.s32 	%p260, %r311, 0;
	@%p260 bra 	$L__BB10_63;
	shr.u32 	%r425, %r5, 1;
	and.b32  	%r426, %r425, 496;
	mov.u32 	%r427, _ZZN3cub18CUB_300001_SM_10006detail6reduce18DeviceReduceKernelINS2_10policy_hubIN4cuda3std3__45tupleIJblEEEyN6thrust24THRUST_300001_SM_1000_NS8cuda_cub9__find_if7functorIS9_EEE10Policy1000ENSB_12zip_iteratorINS8_IJNSD_26transform_input_iterator_tIbNSC_6detail35transform_pair_of_input_iterators_tIbNSB_6detail15normal_iteratorINSB_10device_ptrIjEEEESQ_NS7_8equal_toIjEEEENS7_10__not_fn_tINS7_10__identityEEEEENSB_17counting_iteratorIlNSB_11use_defaultESZ_SZ_EEEEEEEySF_S9_SV_EEvT0_PT3_T1_NS0_13GridEvenShareIS16_EET2_T4_E12temp_storage;
	add.s32 	%r428, %r427, %r426;
	st.shared.u8 	[%r428+8], %rs385;
	st.shared.u64 	[%r428+16], %rd439;
$L__BB10_63:
	bar.sync 	0;
	setp.ne.s32 	%p261, %r5, 0;
	@%p261 bra 	$L__BB10_118;
	setp.lt.s32 	%p262, %r4, 33;
	@%p262 bra 	$L__BB10_66;
	ld.shared.u8 	%rs308, [_ZZN3cub18CUB_300001_SM_10006detail6reduce18DeviceReduceKernelINS2_10policy_hubIN4cuda3std3__45tupleIJblEEEyN6thrust24THRUST_300001_SM_1000_NS8cuda_cub9__find_if7functorIS9_EEE10Policy1000ENSB_12zip_iteratorINS8_IJNSD_26transform_input_iterator_tIbNSC_6detail35transform_pair_of_input_iterators_tIbNSB_6detail15normal_iteratorINSB_10device_ptrIjEEEESQ_NS7_8equal_toIjEEEENS7_10__not_fn_tINS7_10__identityEEEEENSB_17counting_iteratorIlNSB_11use_defaultESZ_SZ_EEEEEEEySF_S9_SV_EEvT0_PT3_T1_NS0_13GridEvenShareIS16_EET2_T4_E12temp_storage+24];
	ld.shared.u64 	%rd378, [_ZZN3cub18CUB_300001_SM_10006detail6reduce18DeviceReduceKernelINS2_10policy_hubIN4cuda3std3__45tupleIJblEEEyN6thrust24THRUST_300001_SM_1000_NS8cuda_cub9__find_if7functorIS9_EEE10Policy1000ENSB_12zip_iteratorINS8_IJNSD_26transform_input_iterator_tIbNSC_6detail35transform_pair_of_input_iterators_tIbNSB_6detail15normal_iteratorINSB_10device_ptrIjEEEESQ_NS7_8equal_toIjEEEENS7_10__not_fn_tINS7_10__identityEEEEENSB_17counting_iteratorIlNSB_11use_defaultESZ_SZ_EEEEEEEySF_S9_SV_EEvT0_PT3_T1_NS0_13GridEvenShareIS16_EET2_T4_E12temp_storage+32];
	and.b16  	%rs309, %rs385, 255;
	setp.eq.s16 	%p263, %rs309, 0;
	setp.eq.s16 	%p264, %rs308, 0;
	min.s64 	%rd379, %rd378, %rd439;
	selp.b16 	%rs310, %rs385, 1, %p264;
	selp.b16 	%rs385, %rs308, %rs310, %p263;
	selp.b64 	%rd380, %rd439, %rd379, %p264;
	selp.b64 	%rd439, %rd378, %rd380, %p263;
$L__BB10_66:
	setp.lt.s32 	%p265, %r4, 65;
	@%p265 bra 	$L__BB10_68;
	ld.shared.u8 	%rs311, [_ZZN3cub18CUB_300001_SM_10006detail6reduce18DeviceReduceKernelINS2_10policy_hubIN4cuda3std3__45tupleIJblEEEyN6thrust24THRUST_300001_SM_1000_NS8cuda_cub9__find_if7functorIS9_EEE10Policy1000ENSB_12zip_iteratorINS8_IJNSD_26transform_input_iterator_tIbNSC_6detail35transform_pair_of_input_iterators_tIbNSB_6detail15normal_iteratorINSB_10device_ptrIjEEEESQ_NS7_8equal_toIjEEEENS7_10__not_fn_tINS7_10__identityEEEEENSB_17counting_iteratorIlNSB_11use_defaultESZ_SZ_EEEEEEEySF_S9_SV_EEvT0_PT3_T1_NS0_13GridEvenShareIS16_EET2_T4_E12temp_storage+40];
	ld.shared.u64 	%rd381, [_ZZN3cub18CUB_300001_SM_10006detail6reduce18DeviceReduceKernelINS2_10policy_hubIN4cuda3std3__45tupleIJblEEEyN6thrust24THRUST_300001_SM_1000_NS8cuda_cub9__find_if7functorIS9_EEE10Policy1000ENSB_12zip_iteratorINS8_IJNSD_26transform_input_iterator_tIbNSC_6detail35transform_pair_of_input_iterators_tIbNSB_6detail15normal_iteratorINSB_10device_ptrIjEEEESQ_NS7_8equal_toIjEEEENS7_10__not_fn_tINS7_10__identityEEEEENSB_17counting_iteratorIlNSB_11use_defaultESZ_SZ_EEEEEEEySF_S9_SV_EEvT0_PT3_T1_NS0_13GridEvenShareIS16_EET2_T4_E12temp_storage+48];
	and.b16  	%rs312, %rs385, 255;
	setp.eq.s16 	%p266, %rs312, 0;
	setp.eq.s16 	%p267, %rs311, 0;
	min.s64 	%rd382, %rd381, %rd439;
	selp.b16 	%rs313, %rs385, 1, %p267;
	selp.b16 	%rs385, %rs311, %rs313, %p266;
	selp.b64 	%rd383, %rd439, %rd382, %p267;
	selp.b64 	%rd439, %rd381, %rd383, %p266;
$L__BB10_68:
	setp.lt.s32 	%p268, %r4, 97;
	@%p268 bra 	$L__BB10_70;
	ld.shared.u8 	%rs314, [_ZZN3cub18CUB_300001_SM_10006detail6reduce18DeviceReduceKernelINS2_10policy_hubIN4cuda3std3__45tupleIJblEEEyN6thrust24THRUST_300001_SM_1000_NS8cuda_cub9__find_if7functorIS9_EEE10Policy1000ENSB_12zip_iteratorINS8_IJNSD_26transform_input_iterator_tIbNSC_6detail35transform_pair_of_input_iterators_tIbNSB_6detail15normal_iteratorINSB_10device_ptrIjEEEESQ_NS7_8equal_toIjEEEENS7_10__not_fn_tINS7_10__identityEEEEENSB_17counting_iteratorIlNSB_11use_defaultESZ_SZ_EEEEEEEySF_S9_SV_EEvT0_PT3_T1_NS0_13GridEvenShareIS16_EET2_T4_E12temp_storage+56];
	ld.shared.u64 	%rd384, [_ZZN3cub18CUB_300001_SM_10006detail6reduce18DeviceReduceKernelINS2_10policy_hubIN4cuda3std3__45tupleIJblEEEyN6thrust24THRUST_300001_SM_1000_NS8cuda_cub9__find_if7functorIS9_EEE10Policy1000ENSB_12zip_iteratorINS8_IJNSD_26transform_input_iterator_tIbNSC_6detail35transform_pair_of_input_iterators_tIbNSB_6detail15normal_iteratorINSB_10device_ptrIjEEEESQ_NS7_8equal_toIjEEEENS7_10__not_fn_tINS7_10__identityEEEEENSB_17counting_iteratorIlNSB_11use_defaultESZ_SZ_EEEEEEEySF_S9_SV_EEvT0_PT3_T1_NS0_13GridEvenShareIS16_EET2_T4_E12temp_storage+64];
	and.b16  	%rs315, %rs385, 255;
	setp.eq.s16 	%p269, %rs315, 0;
	setp.eq.s16 	%p270, %rs314, 0;
	min.s64 	%rd385, %rd384, %rd439;
	selp.b16 	%rs316, %rs385, 1, %p270;
	selp.b16 	%rs385, %rs314, %rs316, %p269;
	selp.b64 	%rd386, %rd439, %rd385, %p270;
	selp.b64 	%rd439, %rd384, %rd386, %p269;
$L__BB10_70:
	setp.lt.s32 	%p271, %r4, 129;
	@%p271 bra 	$L__BB10_72;
	ld.shared.u8 	%rs317, [_ZZN3cub18CUB_300001_SM_10006detail6reduce18DeviceReduceKernelINS2_10policy_hubIN4cuda3std3__45tupleIJblEEEyN6thrust24THRUST_300001_SM_1000_NS8cuda_cub9__find_if7functorIS9_EEE10Policy1000ENSB_12zip_iteratorINS8_IJNSD_26transform_input_iterator_tIbNSC_6detail35transform_pair_of_input_iterators_tIbNSB_6detail15normal_iteratorINSB_10device_ptrIjEEEESQ_NS7_8equal_toIjEEEENS7_10__not_fn_tINS7_10__identityEEEEENSB_17counting_iteratorIlNSB_11use_defaultESZ_SZ_EEEEEEEySF_S9_SV_EEvT0_PT3_T1_NS0_13GridEvenShareIS16_EET2_T4_E12temp_storage+72];
	ld.shared.u64 	%rd387, [_ZZN3cub18CUB_300001_SM_10006detail6reduce18DeviceReduceKernelINS2_10policy_hubIN4cuda3std3__45tupleIJblEEEyN6thrust24THRUST_300001_SM_1000_NS8cuda_cub9__find_if7functorIS9_EEE10Policy1000ENSB_12zip_iteratorINS8_IJNSD_26transform_input_iterator_tIbNSC_6detail35transform_pair_of_input_iterators_tIbNSB_6detail15normal_iteratorINSB_10device_ptrIjEEEESQ_NS7_8equal_toIjEEEENS7_10__not_fn_tINS7_10__identityEEEEENSB_17counting_iteratorIlNSB_11use_defaultESZ_SZ_EEEEEEEySF_S9_SV_EEvT0_PT3_T1_NS0_13GridEvenShareIS16_EET2_T4_E12temp_storage+80];
	and.b16  	%rs318, %rs385, 255;
	setp.eq.s16 	%p272, %rs318, 0;
	setp.eq.s16 	%p273, %rs317, 0;
	min.s64 	%rd388, %rd387, %rd439;
	selp.b16 	%rs319, %rs385, 1, %p273;
	selp.b16 	%rs385, %rs317, %rs319, %p272;
	selp.b64 	%rd389, %rd439, %rd388, %p273;
	selp.b64 	%rd439, %rd387, %rd389, %p272;
$L__BB10_72:
	setp.lt.s32 	%p274, %r4, 161;
	@%p274 bra 	$L__BB10_74;
	ld.shared.u8 	%rs320, [_ZZN3cub18CUB_300001_SM_10006detail6reduce18DeviceReduceKernelINS2_10policy_hubIN4cuda3std3__45tupleIJblEEEyN6thrust24THRUST_300001_SM_1000_NS8cuda_cub9__find_if7functorIS9_EEE10Policy1000ENSB_12zip_iteratorINS8_IJNSD_26transform_input_iterator_tIbNSC_6detail35transform_pair_of_input_iterators_tIbNSB_6detail15normal_iteratorINSB_10device_ptrIjEEEESQ_NS7_8equal_toIjEEEENS7_10__not_fn_tINS7_10__identityEEEEENSB_17counting_iteratorIlNSB_11use_defaultESZ_SZ_EEEEEEEySF_S9_SV_EEvT0_PT3_T1_NS0_13GridEvenShareIS16_EET2_T4_E12temp_storage+88];
	ld.shared.u64 	%rd390, [_ZZN3cub18CUB_300001_SM_10006detail6reduce18DeviceReduceKernelINS2_10policy_hubIN4cuda3std3__45tupleIJblEEEyN6thrust24THRUST_300001_SM_1000_NS8cuda_cub9__find_if7functorIS9_EEE10Policy1000ENSB_12zip_iteratorINS8_IJNSD_26transform_input_iterator_tIbNSC_6detail35transform_pair_of_input_iterators_tIbNSB_6detail15normal_iteratorINSB_10device_ptrIjEEEESQ_NS7_8equal_toIjEEEENS7_10__not_fn_tINS7_10__identityEEEEENSB_17counting_iteratorIlNSB_11use_defaultESZ_SZ_EEEEEEEySF_S9_SV_EEvT0_PT3_T1_NS0_13GridEvenShareIS16_EET2_T4_E12temp_storage+96];
	and.b16  	%rs321, %rs385, 255;
	setp.eq.s16 	%p275, %rs321, 0;
	setp.eq.s16 	%p276, %rs320, 0;
	min.s64 	%rd391, %rd390, %rd439;
	selp.b16 	%rs322, %rs385, 1, %p276;
	selp.b16 	%rs385, %rs320, %rs322, %p275;
	selp.b64 	%rd392, %rd439, %rd391, %p276;
	selp.b64 	%rd439, %rd390, %rd392, %p275;
$L__BB10_74:
	setp.lt.s32 	%p277, %r4, 193;
	@%p277 bra 	$L__BB10_76;
	ld.shared.u8 	%rs323, [_ZZN3cub18CUB_300001_SM_10006detail6reduce18DeviceReduceKernelINS2_10policy_hubIN4cuda3std3__45tupleIJblEEEyN6thrust24THRUST_300001_SM_1000_NS8cuda_cub9__find_if7functorIS9_EEE10Policy1000ENSB_12zip_iteratorINS8_IJNSD_26transform_input_iterator_tIbNSC_6detail35transform_pair_of_input_iterators_tIbNSB_6detail15normal_iteratorINSB_10device_ptrIjEEEESQ_NS7_8equal_toIjEEEENS7_10__not_fn_tINS7_10__identityEEEEENSB_17counting_iteratorIlNSB_11use_defaultESZ_SZ_EEEEEEEySF_S9_SV_EEvT0_PT3_T1_NS0_13GridEvenShareIS16_EET2_T4_E12temp_storage+104];
	ld.shared.u64 	%rd393, [_ZZN3cub18CUB_300001_SM_10006detail6reduce18DeviceReduceKernelINS2_10policy_hubIN4cuda3std3__45tupleIJblEEEyN6thrust24THRUST_300001_SM_1000_NS8cuda_cub9__find_if7functorIS9_EEE10Policy1000ENSB_12zip_iteratorINS8_IJNSD_26transform_input_iterator_tIbNSC_6detail35transform_pair_of_input_iterators_tIbNSB_6detail15normal_iteratorINSB_10device_ptrIjEEEESQ_NS7_8equal_toIjEEEENS7_10__not_fn_tINS7_10__identityEEEEENSB_17counting_iteratorIlNSB_11use_defaultESZ_SZ_EEEEEEEySF_S9_SV_EEvT0_PT3_T1_NS0_13GridEvenShareIS16_EET2_T4_E12temp_storage+112];
	and.b16  	%rs324, %rs385, 255;
	setp.eq.s16 	%p278, %rs324, 0;
	setp.eq.s16 	%p279, %rs323, 0;
	min.s64 	%rd394, %rd393, %rd439;
	selp.b16 	%rs325, %rs385, 1, %p279;
	selp.b16 	%rs385, %rs323, %rs325, %p278;
	selp.b64 	%rd395, %rd439, %rd394, %p279;
	selp.b64 	%rd439, %rd393, %rd395, %p278;
$L__BB10_76:
	setp.lt.s32 	%p280, %r4, 225;
	@%p280 bra 	$L__BB10_118;
	ld.shared.u8 	%rs326, [_ZZN3cub18CUB_300001_SM_10006detail6reduce18DeviceReduceKernelINS2_10policy_hubIN4cuda3std3__45tupleIJblEEEyN6thrust24THRUST_300001_SM_1000_NS8cuda_cub9__find_if7functorIS9_EEE10Policy1000ENSB_12zip_iteratorINS8_IJNSD_26transform_input_iterator_tIbNSC_6detail35transform_pair_of_input_iterators_tIbNSB_6detail15normal_iteratorINSB_10device_ptrIjEEEESQ_NS7_8equal_toIjEEEENS7_10__not_fn_tINS7_10__identityEEEEENSB_17counting_iteratorIlNSB_11use_defaultESZ_SZ_EEEEEEEySF_S9_SV_EEvT0_PT3_T1_NS0_13GridEvenShareIS16_EET2_T4_E12temp_storage+120];
	ld.shared.u64 	%rd396, [_ZZN3cub18CUB_300001_SM_10006detail6reduce18DeviceReduceKernelINS2_10policy_hubIN4cuda3std3__45tupleIJblEEEyN6thrust24THRUST_300001_SM_1000_NS8cuda_cub9__find_if7functorIS9_EEE10Policy1000ENSB_12zip_iteratorINS8_IJNSD_26transform_input_iterator_tIbNSC_6detail35transform_pair_of_input_iterators_tIbNSB_6detail15normal_iteratorINSB_10device_ptrIjEEEESQ_NS7_8equal_toIjEEEENS7_10__not_fn_tINS7_10__identityEEEEENSB_17counting_iteratorIlNSB_11use_defaultESZ_SZ_EEEEEEEySF_S9_SV_EEvT0_PT3_T1_NS0_13GridEvenShareIS16_EET2_T4_E12temp_storage+128];
	and.b16  	%rs327, %rs385, 255;
	setp.eq.s16 	%p281, %rs327, 0;
	setp.eq.s16 	%p282, %rs326, 0;
	min.s64 	%rd397, %rd396, %rd439;
	selp.b16 	%rs328, %rs385, 1, %p282;
	selp.b16 	%rs385, %rs326, %rs328, %p281;
	selp.b64 	%rd398, %rd439, %rd397, %p282;
	selp.b64 	%rd439, %rd396, %rd398, %p281;
	bra.uni 	$L__BB10_118;
$L__BB10_78:
	mov.u32 	%r26, %tid.x;
	add.s64 	%rd121, %rd119, %rd6;
	cvt.u64.u32 	%rd76, %r26;
	add.s64 	%rd122, %rd76, %rd6;
	shl.b64 	%rd123, %rd122, 2;
	add.s64 	%rd124, %rd2, %rd123;
	add.s64 	%rd125, %rd3, %rd123;
	ld.global.u32 	%r69, [%rd124];
	ld.global.u32 	%r70, [%rd125];
	setp.ne.s32 	%p2, %r69, %r70;
	add.s32 	%r71, %r26, 256;
	cvt.u64.u32 	%rd126, %r71;
	ld.global.u32 	%r72, [%rd124+1024];
	ld.global.u32 	%r74, [%rd125+1024];
	setp.ne.s32 	%p3, %r72, %r74;
	add.s32 	%r76, %r26, 512;
	cvt.u64.u32 	%rd127, %r76;
	add.s64 	%rd128, %rd121, %rd127;
	ld.global.u32 	%r77, [%rd124+2048];
	ld.global.u32 	%r78, [%rd125+2048];
	setp.ne.s32 	%p4, %r77, %r78;
	add.s64 	%rd129, %rd128, 256;
	ld.global.u32 	%r79, [%rd124+3072];
	ld.global.u32 	%r80, [%rd125+3072];
	setp.ne.s32 	%p6, %r79, %r80;
	or.pred  	%p8, %p2, %p3;
	selp.b64 	%rd130, %rd76, %rd126, %p2;
	add.s64 	%rd131, %rd121, %rd130;
	min.s64 	%rd132, %rd128, %rd131;
	selp.b64 	%rd133, %rd132, %rd131, %p4;
	or.pred  	%p9, %p8, %p4;
	selp.b64 	%rd134, %rd133, %rd128, %p8;
	min.s64 	%rd135, %rd129, %rd134;
	selp.b64 	%rd136, %rd135, %rd134, %p6;
	or.pred  	%p10, %p9, %p6;
	selp.u16 	%rs385, 1, 0, %p10;
	selp.b64 	%rd439, %rd136, %rd129, %p9;
	setp.lt.u64 	%p11, %rd7, %rd5;
	@%p11 bra 	$L__BB10_94;
	cvt.u32.u64 	%r82, %rd5;
	cvt.u32.u64 	%r83, %rd6;
	cvt.u32.u64 	%r27, %rd1;
	not.b32 	%r84, %r26;
	add.s32 	%r85, %r84, %r27;
	sub.s32 	%r86, %r85, %r82;
	sub.s32 	%r546, %r86, %r83;
	mov.b32 	%r547, 0;
	mov.u64 	%rd456, %rd6;
$L__BB10_80:
	add.s64 	%rd456, %rd456, %rd5;
	add.s64 	%rd137, %rd1, -1024;
	setp.gt.u64 	%p12, %rd456, %rd137;
	@%p12 bra 	$L__BB10_82;
	cvt.u32.u64 	%r87, %rd5;
	add.s64 	%rd138, %rd456, %rd76;
	shl.b64 	%rd139, %rd138, 2;
	add.s64 	%rd140, %rd2, %rd139;
	add.s64 	%rd141, %rd3, %rd139;
	add.s64 	%rd142, %rd138, %rd119;
	ld.global.u32 	%r88, [%rd140];
	ld.global.u32 	%r89, [%rd141];
	setp.ne.s32 	%p13, %r88, %r89;
	add.s64 	%rd143, %rd142, 256;
	ld.global.u32 	%r90, [%rd140+1024];
	ld.global.u32 	%r91, [%rd141+1024];
	setp.ne.s32 	%p14, %r90, %r91;
	selp.u16 	%rs107, 1, 0, %p14;
	add.s64 	%rd144, %rd142, 512;
	ld.global.u32 	%r92, [%rd140+2048];
	ld.global.u32 	%r93, [%rd141+2048];
	setp.ne.s32 	%p15, %r92, %r93;
	selp.u16 	%rs108, 1, 0, %p15;
	add.s64 	%rd145, %rd142, 768;
	ld.global.u32 	%r94, [%rd140+3072];
	ld.global.u32 	%r95, [%rd141+3072];
	setp.ne.s32 	%p16, %r94, %r95;
	selp.u16 	%rs109, 1, 0, %p16;
	and.b16  	%rs110, %rs385, 255;
	setp.eq.s16 	%p17, %rs110, 0;
	selp.u16 	%rs111, 1, 0, %p13;
	min.s64 	%rd146, %rd142, %rd439;
	selp.b16 	%rs112, 1, %rs385, %p13;
	selp.b64 	%rd147, %rd146, %rd439, %p13;
	selp.b16 	%rs113, %rs111, %rs112, %p17;
	and.b16  	%rs114, %rs113, 255;
	selp.b64 	%rd148, %rd142, %rd147, %p17;
	setp.eq.s16 	%p18, %rs114, 0;
	min.s64 	%rd149, %rd143, %rd148;
	selp.b16 	%rs115, 1, %rs113, %p14;
	selp.b64 	%rd150, %rd149, %rd148, %p14;
	selp.b16 	%rs116, %rs107, %rs115, %p18;
	and.b16  	%rs117, %rs116, 255;
	selp.b64 	%rd151, %rd143, %rd150, %p18;
	setp.eq.s16 	%p19, %rs117, 0;
	min.s64 	%rd152, %rd144, %rd151;
	selp.b16 	%rs118, 1, %rs116, %p15;
	selp.b64 	%rd153, %rd152, %rd151, %p15;
	selp.b16 	%rs119, %rs108, %rs118, %p19;
	and.b16  	%rs120, %rs119, 255;
	selp.b64 	%rd154, %rd144, %rd153, %p19;
	setp.eq.s16 	%p20, %rs120, 0;
	min.s64 	%rd155, %rd145, %rd154;
	selp.b16 	%rs121, 1, %rs119, %p16;
	selp.b64 	%rd156, %rd155, %rd154, %p16;
	selp.b16 	%rs385, %rs109, %rs121, %p20;
	selp.b64 	%rd439, %rd145, %rd156, %p20;
	sub.s64 	%rd157, %rd1, %rd456;
	setp.lt.u64 	%p21, %rd157, %rd5;
	add.s32 	%r547, %r547, 1;
	sub.s32 	%r546, %r546, %r87;
	@%p21 bra 	$L__BB10_94;
	bra.uni 	$L__BB10_80;
$L__BB10_82:
	setp.le.u64 	%p22, %rd1, %rd456;
	cvt.u32.u64 	%r96, %rd456;
	cvt.u32.u64 	%r97, %rd1;
	sub.s32 	%r98, %r97, %r96;
	setp.ge.s32 	%p23, %r26, %r98;
	or.pred  	%p24, %p22, %p23;
	@%p24 bra 	$L__BB10_94;
	cvt.u32.u64 	%r100, %rd5;
	cvt.u32.u64 	%r101, %rd6;
	not.b32 	%r102, %r26;
	add.s32 	%r33, %r102, %r27;
	add.s32 	%r103, %r100, %r101;
	sub.s32 	%r104, %r33, %r103;
	mul.lo.s32 	%r105, %r1, %r547;
	shl.b32 	%r106, %r105, 10;
	sub.s32 	%r107, %r104, %r106;
	shr.u32 	%r108, %r107, 8;
	add.s32 	%r34, %r108, 1;
	and.b32  	%r35, %r34, 7;
	setp.lt.u32 	%p25, %r107, 1792;
	mov.u32 	%r550, %r26;
	@%p25 bra 	$L__BB10_86;
	shr.u32 	%r109, %r546, 8;
	add.s32 	%r110, %r109, 1;
	and.b32  	%r111, %r110, 33554424;
	neg.s32 	%r548, %r111;
	mov.u32 	%r550, %r26;
$L__BB10_85:
	.pragma "nounroll";
	cvt.u64.u32 	%rd159, %r550;
	add.s64 	%rd160, %rd456, %rd159;
	shl.b64 	%rd161, %rd160, 2;
	add.s64 	%rd162, %rd2, %rd161;
	add.s64 	%rd163, %rd3, %rd161;
	add.s64 	%rd164, %rd160, %rd119;
	ld.global.u32 	%r112, [%rd162];
	ld.global.u32 	%r113, [%rd163];
	setp.ne.s32 	%p26, %r112, %r113;
	selp.u16 	%rs123, 1, 0, %p26;
	and.b16  	%rs124, %rs385, 255;
	setp.ne.s16 	%p28, %rs124, 0;
	and.pred  	%p29, %p28, %p26;
	min.s64 	%rd165, %rd164, %rd439;
	setp.eq.s16 	%p30, %rs124, 0;
	selp.b16 	%rs125, %rs123, %rs385, %p30;
	selp.b64 	%rd166, %rd164, %rd439, %p30;
	selp.b16 	%rs126, 1, %rs125, %p29;
	and.b16  	%rs127, %rs126, 255;
	selp.b64 	%rd167, %rd165, %rd166, %p29;
	add.s64 	%rd168, %rd164, 256;
	ld.global.u32 	%r114, [%rd162+1024];
	ld.global.u32 	%r115, [%rd163+1024];
	setp.ne.s32 	%p31, %r114, %r115;
	selp.u16 	%rs128, 1, 0, %p31;
	setp.ne.s16 	%p33, %rs127, 0;
	and.pred  	%p34, %p33, %p31;
	min.s64 	%rd169, %rd168, %rd167;
	setp.eq.s16 	%p35, %rs127, 0;
	selp.b16 	%rs129, %rs128, %rs126, %p35;
	selp.b64 	%rd170, %rd168, %rd167, %p35;
	selp.b16 	%rs130, 1, %rs129, %p34;
	and.b16  	%rs131, %rs130, 255;
	selp.b64 	%rd171, %rd169, %rd170, %p34;
	add.s64 	%rd172, %rd164, 512;
	ld.global.u32 	%r116, [%rd162+2048];
	ld.global.u32 	%r117, [%rd163+2048];
	setp.ne.s32 	%p36, %r116, %r117;
	selp.u16 	%rs132, 1, 0, %p36;
	setp.ne.s16 	%p38, %rs131, 0;
	and.pred  	%p39, %p38, %p36;
	min.s64 	%rd173, %rd172, %rd171;
	setp.eq.s16 	%p40, %rs131, 0;
	selp.b16 	%rs133, %rs132, %rs130, %p40;
	selp.b64 	%rd174, %rd172, %rd171, %p40;
	selp.b16 	%rs134, 1, %rs133, %p39;
	and.b16  	%rs135, %rs134, 255;
	selp.b64 	%rd175, %rd173, %rd174, %p39;
	add.s64 	%rd176, %rd164, 768;
	ld.global.u32 	%r118, [%rd162+3072];
	ld.global.u32 	%r119, [%rd163+3072];
	setp.ne.s32 	%p41, %r118, %r119;
	selp.u16 	%rs136, 1, 0, %p41;
	setp.ne.s16 	%p43, %rs135, 0;
	and.pred  	%p44, %p43, %p41;
	min.s64 	%rd177, %rd176, %rd175;
	setp.eq.s16 	%p45, %rs135, 0;
	selp.b16 	%rs137, %rs136, %rs134, %p45;
	selp.b64 	%rd178, %rd176, %rd175, %p45;
	selp.b16 	%rs138, 1, %rs137, %p44;
	and.b16  	%rs139, %rs138, 255;
	selp.b64 	%rd179, %rd177, %rd178, %p44;
	add.s64 	%rd180, %rd164, 1024;
	ld.global.u32 	%r120, [%rd162+4096];
	ld.global.u32 	%r121, [%rd163+4096];
	setp.ne.s32 	%p46, %r120, %r121;
	selp.u16 	%rs140, 1, 0, %p46;
	setp.ne.s16 	%p48, %rs139, 0;
	and.pred  	%p49, %p48, %p46;
	min.s64 	%rd181, %rd180, %rd179;
	setp.eq.s16 	%p50, %rs139, 0;
	selp.b16 	%rs141, %rs140, %rs138, %p50;
	selp.b64 	%rd182, %rd180, %rd179, %p50;
	selp.b16 	%rs142, 1, %rs141, %p49;
	and.b16  	%rs143, %rs142, 255;
	selp.b64 	%rd183, %rd181, %rd182, %p49;
	add.s64 	%rd184, %rd164, 1280;
	ld.global.u32 	%r122, [%rd162+5120];
	ld.global.u32 	%r123, [%rd163+5120];
	setp.ne.s32 	%p51, %r122, %r123;
	selp.u16 	%rs144, 1, 0, %p51;
	setp.ne.s16 	%p53, %rs143, 0;
	and.pred  	%p54, %p53, %p51;
	min.s64 	%rd185, %rd184, %rd183;
	setp.eq.s16 	%p55, %rs143, 0;
	selp.b16 	%rs145, %rs144, %rs142, %p55;
	selp.b64 	%rd186, %rd184, %rd183, %p55;
	selp.b16 	%rs146, 1, %rs145, %p54;
	and.b16  	%rs147, %rs146, 255;
	selp.b64 	%rd187, %rd185, %rd186, %p54;
	add.s64 	%rd188, %rd164, 1536;
	ld.global.u32 	%r124, [%rd162+6144];
	ld.global.u32 	%r125, [%rd163+6144];
	setp.ne.s32 	%p56, %r124, %r125;
	selp.u16 	%rs148, 1, 0, %p56;
	setp.ne.s16 	%p58, %rs147, 0;
	and.pred  	%p59, %p58, %p56;
	min.s64 	%rd189, %rd188, %rd187;
	setp.eq.s16 	%p60, %rs147, 0;
	selp.b16 	%rs149, %rs148, %rs146, %p60;
	selp.b64 	%rd190, %rd188, %rd187, %p60;
	selp.b16 	%rs150, 1, %rs149, %p59;
	and.b16  	%rs151, %rs150, 255;
	selp.b64 	%rd191, %rd189, %rd190, %p59;
	add.s64 	%rd192, %rd164, 1792;
	ld.global.u32 	%r126, [%rd162+7168];
	ld.global.u32 	%r127, [%rd163+7168];
	setp.ne.s32 	%p61, %r126, %r127;
	selp.u16 	%rs152, 1, 0, %p61;
	setp.ne.s16 	%p63, %rs151, 0;
	and.pred  	%p64, %p63, %p61;
	min.s64 	%rd193, %rd192, %rd191;
	setp.eq.s16 	%p65, %rs151, 0;
	selp.b16 	%rs153, %rs152, %rs150, %p65;
	selp.b64 	%rd194, %rd192, %rd191, %p65;
	selp.b16 	%rs385, 1, %rs153, %p64;
	selp.b64 	%rd439, %rd193, %rd194, %p64;
	add.s32 	%r550, %r550, 2048;
	add.s32 	%r548, %r548, 8;
	setp.ne.s32 	%p66, %r548, 0;
	@%p66 bra 	$L__BB10_85;
$L__BB10_86:
	setp.eq.s32 	%p67, %r35, 0;
	@%p67 bra 	$L__BB10_94;
	setp.lt.u32 	%p68, %r35, 4;
	@%p68 bra 	$L__BB10_89;
	cvt.u64.u32 	%rd196, %r550;
	add.s64 	%rd197, %rd456, %rd196;
	shl.b64 	%rd198, %rd197, 2;
	add.s64 	%rd199, %rd2, %rd198;
	add.s64 	%rd200, %rd3, %rd198;
	add.s64 	%rd201, %rd197, %rd119;
	ld.global.u32 	%r128, [%rd199];
	ld.global.u32 	%r129, [%rd200];
	setp.ne.s32 	%p69, %r128, %r129;
	selp.u16 	%rs155, 1, 0, %p69;
	and.b16  	%rs156, %rs385, 255;
	setp.ne.s16 	%p71, %rs156, 0;
	and.pred  	%p72, %p71, %p69;
	min.s64 	%rd202, %rd201, %rd439;
	setp.eq.s16 	%p73, %rs156, 0;
	selp.b16 	%rs157, %rs155, %rs385, %p73;
	selp.b64 	%rd203, %rd201, %rd439, %p73;
	selp.b16 	%rs158, 1, %rs157, %p72;
	and.b16  	%rs159, %rs158, 255;
	selp.b64 	%rd204, %rd202, %rd203, %p72;
	add.s32 	%r130, %r550, 256;
	cvt.u64.u32 	%rd205, %r130;
	add.s64 	%rd206, %rd456, %rd205;
	add.s64 	%rd207, %rd206, %rd119;
	ld.global.u32 	%r131, [%rd199+1024];
	ld.global.u32 	%r132, [%rd200+1024];
	setp.ne.s32 	%p74, %r131, %r132;
	selp.u16 	%rs160, 1, 0, %p74;
	setp.ne.s16 	%p76, %rs159, 0;
	and.pred  	%p77, %p76, %p74;
	min.s64 	%rd208, %rd207, %rd204;
	setp.eq.s16 	%p78, %rs159, 0;
	selp.b16 	%rs161, %rs160, %rs158, %p78;
	selp.b64 	%rd209, %rd207, %rd204, %p78;
	selp.b16 	%rs162, 1, %rs161, %p77;
	and.b16  	%rs163, %rs162, 255;
	selp.b64 	%rd210, %rd208, %rd209, %p77;
	add.s32 	%r133, %r550, 512;
	cvt.u64.u32 	%rd211, %r133;
	add.s64 	%rd212, %rd456, %rd211;
	add.s64 	%rd213, %rd212, %rd119;
	ld.global.u32 	%r134, [%rd199+2048];
	ld.global.u32 	%r135, [%rd200+2048];
	setp.ne.s32 	%p79, %r134, %r135;
	selp.u16 	%rs164, 1, 0, %p79;
	setp.ne.s16 	%p81, %rs163, 0;
	and.pred  	%p82, %p81, %p79;
	min.s64 	%rd214, %rd213, %rd210;
	setp.eq.s16 	%p83, %rs163, 0;
	selp.b16 	%rs165, %rs164, %rs162, %p83;
	selp.b64 	%rd215, %rd213, %rd210, %p83;
	selp.b16 	%rs166, 1, %rs165, %p82;
	and.b16  	%rs167, %rs166, 255;
	selp.b64 	%rd216, %rd214, %rd215, %p82;
	add.s32 	%r136, %r550, 768;
	cvt.u64.u32 	%rd217, %r136;
	add.s64 	%rd218, %rd456, %rd217;
	add.s64 	%rd219, %rd218, %rd119;
	ld.global.u32 	%r137, [%rd199+3072];
	ld.global.u32 	%r138, [%rd200+3072];
	setp.ne.s32 	%p84, %r137, %r138;
	selp.u16 	%rs168, 1, 0, %p84;
	setp.ne.s16 	%p86, %rs167, 0;
	and.pred  	%p87, %p86, %p84;
	min.s64 	%rd220, %rd219, %rd216;
	setp.eq.s16 	%p88, %rs167, 0;
	selp.b16 	%rs169, %rs168, %rs166, %p88;
	selp.b64 	%rd221, %rd219, %rd216, %p88;
	selp.b16 	%rs385, 1, %rs169, %p87;
	selp.b64 	%rd439, %rd220, %rd221, %p87;
	add.s32 	%r550, %r550, 1024;
$L__BB10_89:
	and.b32  	%r139, %r34, 3;
	setp.eq.s32 	%p89, %r139, 0;
	@%p89 bra 	$L__BB10_94;
	setp.eq.s32 	%p90, %r139, 1;
	@%p90 bra 	$L__BB10_92;
	cvt.u64.u32 	%rd223, %r550;
	add.s64 	%rd224, %rd456, %rd223;
	shl.b64 	%rd225, %rd224, 2;
	add.s64 	%rd226, %rd2, %rd225;
	add.s64 	%rd227, %rd3, %rd225;
	add.s64 	%rd228, %rd224, %rd119;
	ld.global.u32 	%r140, [%rd226];
	ld.global.u32 	%r141, [%rd227];
	setp.ne.s32 	%p91, %r140, %r141;
	selp.u16 	%rs171, 1, 0, %p91;
	and.b16  	%rs172, %rs385, 255;
	setp.ne.s16 	%p93, %rs172, 0;
	and.pred  	%p94, %p93, %p91;
	min.s64 	%rd229, %rd228, %rd439;
	setp.eq.s16 	%p95, %rs172, 0;
	selp.b16 	%rs173, %rs171, %rs385, %p95;
	selp.b64 	%rd230, %rd228, %rd439, %p95;
	selp.b16 	%rs174, 1, %rs173, %p94;
	and.b16  	%rs175, %rs174, 255;
	selp.b64 	%rd231, %rd229, %rd230, %p94;
	add.s32 	%r142, %r550, 256;
	cvt.u64.u32 	%rd232, %r142;
	add.s64 	%rd233, %rd456, %rd232;
	add.s64 	%rd234, %rd233, %rd119;
	ld.global.u32 	%r143, [%rd226+1024];
	ld.global.u32 	%r144, [%rd227+1024];
	setp.ne.s32 	%p96, %r143, %r144;
	selp.u16 	%rs176, 1, 0, %p96;
	setp.ne.s16 	%p98, %rs175, 0;
	and.pred  	%p99, %p98, %p96;
	min.s64 	%rd235, %rd234, %rd231;
	setp.eq.s16 	%p100, %rs175, 0;
	selp.b16 	%rs177, %rs176, %rs174, %p100;
	selp.b64 	%rd236, %rd234, %rd231, %p100;
	selp.b16 	%rs385, 1, %rs177, %p99;
	selp.b64 	%rd439, %rd235, %rd236, %p99;
	add.s32 	%r550, %r550, 512;
$L__BB10_92:
	and.b32  	%r145, %r33, 256;
	setp.ne.s32 	%p101, %r145, 0;
	@%p101 bra 	$L__BB10_94;
	cvt.u64.u32 	%rd237, %r550;
	add.s64 	%rd238, %rd456, %rd237;
	shl.b64 	%rd239, %rd238, 2;
	add.s64 	%rd240, %rd2, %rd239;
	add.s64 	%rd241, %rd3, %rd239;
	add.s64 	%rd242, %rd238, %rd119;
	ld.global.u32 	%r146, [%rd240];
	ld.global.u32 	%r147, [%rd241];
	setp.ne.s32 	%p102, %r146, %r147;
	selp.u16 	%rs178, 1, 0, %p102;
	and.b16  	%rs179, %rs385, 255;
	setp.ne.s16 	%p104, %rs179, 0;
	and.pred  	%p105, %p104, %p102;
	min.s64 	%rd243, %rd242, %rd439;
	setp.eq.s16 	%p106, %rs179, 0;
	selp.b16 	%rs180, %rs178, %rs385, %p106;
	selp.b64 	%rd244, %rd242, %rd439, %p106;
	selp.b16 	%rs385, 1, %rs180, %p105;
	selp.b64 	%rd439, %rd243, %rd244, %p105;
$L__BB10_94:
	// begin inline asm
	mov.u32 %r148, %laneid;
	// end inline asm
	cvt.u32.u16 	%r169, %rs385;
	and.b32  	%r150, %r169, 255;
	mov.b32 	%r166, 1;
	mov.b32 	%r167, 31;
	mov.b32 	%r168, -1;
	// begin inline asm
	shfl.sync.down.b32 %r149, %r150, %r166, %r167, %r168;
	// end inline asm
	// begin inline asm
	shfl.sync.down.b32 %r154, %r155, %r166, %r167, %r168;
	// end inline asm
	mov.b64 	{%r160, %r165}, %rd439;
	// begin inline asm
	shfl.sync.down.b32 %r159, %r160, %r166, %r167, %r168;
	// end inline asm
	// begin inline asm
	shfl.sync.down.b32 %r164, %r165, %r166, %r167, %r168;
	// end inline asm
	mov.b64 	%rd95, {%r159, %r164};
	cvt.u16.u32 	%rs74, %r149;
	setp.gt.s32 	%p107, %r148, 30;
	@%p107 bra 	$L__BB10_98;
	and.b16  	%rs181, %rs385, 255;
	setp.eq.s16 	%p108, %rs181, 0;
	and.b16  	%rs182, %rs74, 255;
	setp.eq.s16 	%p109, %rs182, 0;
	or.pred  	%p110, %p108, %p109;
	@%p110 bra 	$L__BB10_97;
	min.s64 	%rd439, %rd95, %rd439;
	mov.b16 	%rs385, 1;
	bra.uni 	$L__BB10_98;
$L__BB10_97:
	setp.eq.s16 	%p111, %rs181, 0;
	selp.b16 	%rs385, %rs74, %rs385, %p111;
	selp.b64 	%rd439, %rd95, %rd439, %p111;
$L__BB10_98:
	cvt.u32.u16 	%r190, %rs385;
	and.b32  	%r171, %r190, 255;
	mov.b32 	%r187, 2;
	mov.b32 	%r188, 31;
	mov.b32 	%r189, -1;
	// begin inline asm
	shfl.sync.down.b32 %r170, %r171, %r187, %r188, %r189;
	// end inline asm
	// begin inline asm
	shfl.sync.down.b32 %r175, %r176, %r187, %r188, %r189;
	// end inline asm
	mov.b64 	{%r181, %r186}, %rd439;
	// begin inline asm
	shfl.sync.down.b32 %r180, %r181, %r187, %r188, %r189;
	// end inline asm
	// begin inline asm
	shfl.sync.down.b32 %r185, %r186, %r187, %r188, %r189;
	// end inline asm
	mov.b64 	%rd99, {%r180, %r185};
	cvt.u16.u32 	%rs77, %r170;
	setp.gt.s32 	%p112, %r148, 29;
	@%p112 bra 	$L__BB10_102;
	and.b16  	%rs185, %rs385, 255;
	setp.eq.s16 	%p113, %rs185, 0;
	and.b16  	%rs186, %rs77, 255;
	setp.eq.s16 	%p114, %rs186, 0;
	or.pred  	%p115, %p113, %p114;
	@%p115 bra 	$L__BB10_101;
	min.s64 	%rd439, %rd99, %rd439;
	mov.b16 	%rs385, 1;
	bra.uni 	$L__BB10_102;
$L__BB10_101:
	setp.eq.s16 	%p116, %rs185, 0;
	selp.b16 	%rs385, %rs77, %rs385, %p116;
	selp.b64 	%rd439, %rd99, %rd439, %p116;
$L__BB10_102:
	cvt.u32.u16 	%r211, %rs385;
	and.b32  	%r192, %r211, 255;
	mov.b32 	%r208, 4;
	mov.b32 	%r209, 31;
	mov.b32 	%r210, -1;
	// begin inline asm
	shfl.sync.down.b32 %r191, %r192, %r208, %r209, %r210;
	// end inline asm
	// begin inline asm
	shfl.sync.down.b32 %r196, %r197, %r208, %r209, %r210;
	// end inline asm
	mov.b64 	{%r202, %r207}, %rd439;
	// begin inline asm
	shfl.sync.down.b32 %r201, %r202, %r208, %r209, %r210;
	// end inline asm
	// begin inline asm
	shfl.sync.down.b32 %r206, %r207, %r208, %r209, %r210;
	// end inline asm
	mov.b64 	%rd103, {%r201, %r206};
	cvt.u16.u32 	%rs80, %r191;
	setp.gt.s32 	%p117, %r148, 27;
	@%p117 bra 	$L__BB10_106;
	and.b16  	%rs189, %rs385, 255;
	setp.eq.s16 	%p118, %rs189, 0;
	and.b16  	%rs190, %rs80, 255;
	setp.eq.s16 	%p119, %rs190, 0;
	or.pred  	%p120, %p118, %p119;
	@%p120 bra 	$L__BB10_105;
	min.s64 	%rd439, %rd103, %rd439;
	mov.b16 	%rs385, 1;
	bra.uni 	$L__BB10_106;
$L__BB10_105:
	setp.eq.s16 	%p121, %rs189, 0;
	selp.b16 	%rs385, %rs80, %rs385, %p121;
	selp.b64 	%rd439, %rd103, %rd439, %p121;
$L__BB10_106:
	cvt.u32.u16 	%r232, %rs385;
	and.b32  	%r213, %r232, 255;
	mov.b32 	%r229, 8;
	mov.b32 	%r230, 31;
	mov.b32 	%r231, -1;
	// begin inline asm
	shfl.sync.down.b32 %r212, %r213, %r229, %r230, %r231;
	// end inline asm
	// begin inline asm
	shfl.sync.down.b32 %r217, %r218, %r229, %r230, %r231;
	// end inline asm
	mov.b64 	{%r223, %r228}, %rd439;
	// begin inline asm
	shfl.sync.down.b32 %r222, %r223, %r229, %r230, %r231;
	// end inline asm
	// begin inline asm
	shfl.sync.down.b32 %r227, %r228, %r229, %r230, %r231;
	// end inline asm
	mov.b64 	%rd107, {%r222, %r227};
	cvt.u16.u32 	%rs83, %r212;
	setp.gt.s32 	%p122, %r148, 23;
	@%p122 bra 	$L__BB10_110;
	and.b16  	%rs193, %rs385, 255;
	setp.eq.s16 	%p123, %rs193, 0;
	and.b16  	%rs194, %rs83, 255;
	setp.eq.s16 	%p124, %rs194, 0;
	or.pred  	%p125, %p123, %p124;
	@%p125 bra 	$L__BB10_109;
	min.s64 	%rd439, %rd107, %rd439;
	mov.b16 	%rs385, 1;
	bra.uni 	$L__BB10_110;
$L__BB10_109:
	setp.eq.s16 	%p126, %rs193, 0;
	selp.b16 	%rs385, %rs83, %rs385, %p126;
	selp.b64 	%rd439, %rd107, %rd439, %p126;
$L__BB10_110:
	cvt.u32.u16 	%r253, %rs385;
	and.b32  	%r234, %r253, 255;
	mov.b32 	%r250, 16;
	mov.b32 	%r251, 31;
	mov.b32 	%r252, -1;
	// begin inline asm
	shfl.sync.down.b32 %r233, %r234, %r250, %r251, %r252;
	// end inline asm
	// begin inline asm
	shfl.sync.down.b32 %r238, %r239, %r250, %r251, %r252;
	// end inline asm
	mov.b64 	{%r244, %r249}, %rd439;
	// begin inline asm
	shfl.sync.down.b32 %r243, %r244, %r250, %r251, %r252;
	// end inline asm
	// begin inline asm
	shfl.sync.down.b32 %r248, %r249, %r250, %r251, %r252;
	// end inline asm
	mov.b64 	%rd111, {%r243, %r248};
	cvt.u16.u32 	%rs86, %r233;
	setp.gt.s32 	%p127, %r148, 15;
	@%p127 bra 	$L__BB10_114;
	and.b16  	%rs197, %rs385, 255;
	setp.eq.s16 	%p128, %rs197, 0;
	and.b16  	%rs198, %rs86, 255;
	setp.eq.s16 	%p129, %rs198, 0;
	or.pred  	%p130, %p128, %p129;
	@%p130 bra 	$L__BB10_113;
	min.s64 	%rd439, %rd111, %rd439;
	mov.b16 	%rs385, 1;
	bra.uni 	$L__BB10_114;
$L__BB10_113:
	setp.eq.s16 	%p131, %rs197, 0;
	selp.b16 	%rs385, %rs86, %rs385, %p131;
	selp.b64 	%rd439, %rd111, %rd439, %p131;
$L__BB10_114:
	setp.ne.s32 	%p132, %r148, 0;
	@%p132 bra 	$L__BB10_116;
	shr.u32 	%r254, %r26, 1;
	and.b32  	%r255, %r254, 496;
	mov.u32 	%r256, _ZZN3cub18CUB_300001_SM_10006detail6reduce18DeviceReduceKernelINS2_10policy_hubIN4cuda3std3__45tupleIJblEEEyN6thrust24THRUST_300001_SM_1000_NS8cuda_cub9__find_if7functorIS9_EEE10Policy1000ENSB_12zip_iteratorINS8_IJNSD_26transform_input_iterator_tIbNSC_6detail35transform_pair_of_input_iterators_tIbNSB_6detail15normal_iteratorINSB_10device_ptrIjEEEESQ_NS7_8equal_toIjEEEENS7_10__not_fn_tINS7_10__identityEEEEENSB_17counting_iteratorIlNSB_11use_defaultESZ_SZ_EEEEEEEySF_S9_SV_EEvT0_PT3_T1_NS0_13GridEvenShareIS16_EET2_T4_E12temp_storage;
	add.s32 	%r257, %r256, %r255;
	st.shared.u8 	[%r257+8], %rs385;
	st.shared.u64 	[%r257+16], %rd439;
$L__BB10_116:
	bar.sync 	0;
	setp.ne.s32 	%p133, %r26, 0;
	@%p133 bra 	$L__BB10_118;
	ld.shared.u8 	%rs201, [_ZZN3cub18CUB_300001_SM_10006detail6reduce18DeviceReduceKernelINS2_10policy_hubIN4cuda3std3__45tupleIJblEEEyN6thrust24THRUST_300001_SM_1000_NS8cuda_cub9__find_if7functorIS9_EEE10Policy1000ENSB_12zip_iteratorINS8_IJNSD_26transform_input_iterator_tIbNSC_6detail35transform_pair_of_input_iterators_tIbNSB_6detail15normal_iteratorINSB_10device_ptrIjEEEESQ_NS7_8equal_toIjEEEENS7_10__not_fn_tINS7_10__identityEEEEENSB_17counting_iteratorIlNSB_11use_defaultESZ_SZ_EEEEEEEySF_S9_SV_EEvT0_PT3_T1_NS0_13GridEvenShareIS16_EET2_T4_E12temp_storage+24];
	ld.shared.u64 	%rd245, [_ZZN3cub18CUB_300001_SM_10006detail6reduce18DeviceReduceKernelINS2_10policy_hubIN4cuda3std3__45tupleIJblEEEyN6thrust24THRUST_300001_SM_1000_NS8cuda_cub9__find_if7functorIS9_EEE10Policy1000ENSB_12zip_iteratorINS8_IJNSD_26transform_input_iterator_tIbNSC_6detail35transform_pair_of_input_iterators_tIbNSB_6detail15normal_iteratorINSB_10device_ptrIjEEEESQ_NS7_8equal_toIjEEEENS7_10__not_fn_tINS7_10__identityEEEEENSB_17counting_iteratorIlNSB_11use_defaultESZ_SZ_EEEEEEEySF_S9_SV_EEvT0_PT3_T1_NS0_13GridEvenShareIS16_EET2_T4_E12temp_storage+32];
	and.b16  	%rs202, %rs385, 255;
	setp.eq.s16 	%p134, %rs202, 0;
	setp.eq.s16 	%p135, %rs201, 0;
	min.s64 	%rd246, %rd245, %rd439;
	selp.b16 	%rs203, %rs385, 1, %p135;
	selp.b16 	%rs204, %rs201, %rs203, %p134;
	and.b16  	%rs205, %rs204, 255;
	selp.b64 	%rd247, %rd439, %rd246, %p135;
	selp.b64 	%rd248, %rd245, %rd247, %p134;
	ld.shared.u8 	%rs206, [_ZZN3cub18CUB_300001_SM_10006detail6reduce18DeviceReduceKernelINS2_10policy_hubIN4cuda3std3__45tupleIJblEEEyN6thrust24THRUST_300001_SM_1000_NS8cuda_cub9__find_if7functorIS9_EEE10Policy1000ENSB_12zip_iteratorINS8_IJNSD_26transform_input_iterator_tIbNSC_6detail35transform_pair_of_input_iterators_tIbNSB_6detail15normal_iteratorINSB_10device_ptrIjEEEESQ_NS7_8equal_toIjEEEENS7_10__not_fn_tINS7_10__identityEEEEENSB_17counting_iteratorIlNSB_11use_defaultESZ_SZ_EEEEEEEySF_S9_SV_EEvT0_PT3_T1_NS0_13GridEvenShareIS16_EET2_T4_E12temp_storage+40];
	ld.shared.u64 	%rd249, [_ZZN3cub18CUB_300001_SM_10006detail6reduce18DeviceReduceKernelINS2_10policy_hubIN4cuda3std3__45tupleIJblEEEyN6thrust24THRUST_300001_SM_1000_NS8cuda_cub9__find_if7functorIS9_EEE10Policy1000ENSB_12zip_iteratorINS8_IJNSD_26transform_input_iterator_tIbNSC_6detail35transform_pair_of_input_iterators_tIbNSB_6detail15normal_iteratorINSB_10device_ptrIjEEEESQ_NS7_8equal_toIjEEEENS7_10__not_fn_tINS7_10__identityEEEEENSB_17counting_iteratorIlNSB_11use_defaultESZ_SZ_EEEEEEEySF_S9_SV_EEvT0_PT3_T1_NS0_13GridEvenShareIS16_EET2_T4_E12temp_storage+48];
	setp.eq.s16 	%p136, %rs205, 0;
	setp.eq.s16 	%p137, %rs206, 0;
	min.s64 	%rd250, %rd249, %rd248;
	selp.b16 	%rs207, %rs204, 1, %p137;
	selp.b16 	%rs208, %rs206, %rs207, %p136;
	and.b16  	%rs209, %rs208, 255;
	selp.b64 	%rd251, %rd248, %rd250, %p137;
	selp.b64 	%rd252, %rd249, %rd251, %p136;
	ld.shared.u8 	%rs210, [_ZZN3cub18CUB_300001_SM_10006detail6reduce18DeviceReduceKernelINS2_10policy_hubIN4cuda3std3__45tupleIJblEEEyN6thrust24THRUST_300001_SM_1000_NS8cuda_cub9__find_if7functorIS9_EEE10Policy1000ENSB_12zip_iteratorINS8_IJNSD_26transform_input_iterator_tIbNSC_6detail35transform_pair_of_input_iterators_tIbNSB_6detail15normal_iteratorINSB_10device_ptrIjEEEESQ_NS7_8equal_toIjEEEENS7_10__not_fn_tINS7_10__identityEEEEENSB_17counting_iteratorIlNSB_11use_defaultESZ_SZ_EEEEEEEySF_S9_SV_EEvT0_PT3_T1_NS0_13GridEvenShareIS16_EET2_T4_E12temp_storage+56];
	ld.shared.u64 	%rd253, [_ZZN3cub18CUB_300001_SM_10006detail6reduce18DeviceReduceKernelINS2_10policy_hubIN4cuda3std3__45tupleIJblEEEyN6thrust24THRUST_300001_SM_1000_NS8cuda_cub9__find_if7functorIS9_EEE10Policy1000ENSB_12zip_iteratorINS8_IJNSD_26transform_input_iterator_tIbNSC_6detail35transform_pair_of_input_iterators_tIbNSB_6detail15normal_iteratorINSB_10device_ptrIjEEEESQ_NS7_8equal_toIjEEEENS7_10__not_fn_tINS7_10__identityEEEEENSB_17counting_iteratorIlNSB_11use_defaultESZ_SZ_EEEEEEEySF_S9_SV_EEvT0_PT3_T1_NS0_13GridEvenShareIS16_EET2_T4_E12temp_storage+64];
	setp.eq.s16 	%p138, %rs209, 0;
	setp.eq.s16 	%p139, %rs210, 0;
	min.s64 	%rd254, %rd253, %rd252;
	selp.b16 	%rs211, %rs208, 1, %p139;
	selp.b16 	%rs212, %rs210, %rs211, %p138;
	and.b16  	%rs213, %rs212, 255;
	selp.b64 	%rd255, %rd252, %rd254, %p139;
	selp.b64 	%rd256, %rd253, %rd255, %p138;
	ld.shared.u8 	%rs214, [_ZZN3cub18CUB_300001_SM_10006detail6reduce18DeviceReduceKernelINS2_10policy_hubIN4cuda3std3__45tupleIJblEEEyN6thrust24THRUST_300001_SM_1000_NS8cuda_cub9__find_if7functorIS9_EEE10Policy1000ENSB_12zip_iteratorINS8_IJNSD_26transform_input_iterator_tIbNSC_6detail35transform_pair_of_input_iterators_tIbNSB_6detail15normal_iteratorINSB_10device_ptrIjEEEESQ_NS7_8equal_toIjEEEENS7_10__not_fn_tINS7_10__identityEEEEENSB_17counting_iteratorIlNSB_11use_defaultESZ_SZ_EEEEEEEySF_S9_SV_EEvT0_PT3_T1_NS0_13GridEvenShareIS16_EET2_T4_E12temp_storage+72];
	ld.shared.u64 	%rd257, [_ZZN3cub18CUB_300001_SM_10006detail6reduce18DeviceReduceKernelINS2_10policy_hubIN4cuda3std3__45tupleIJblEEEyN6thrust24THRUST_300001_SM_1000_NS8cuda_cub9__find_if7functorIS9_EEE10Policy1000ENSB_12zip_iteratorINS8_IJNSD_26transform_input_iterator_tIbNSC_6detail35transform_pair_of_input_iterators_tIbNSB_6detail15normal_iteratorINSB_10device_ptrIjEEEESQ_NS7_8equal_toIjEEEENS7_10__not_fn_tINS7_10__identityEEEEENSB_17counting_iteratorIlNSB_11use_defaultESZ_SZ_EEEEEEEySF_S9_SV_EEvT0_PT3_T1_NS0_13GridEvenShareIS16_EET2_T4_E12temp_storage+80];
	setp.eq.s16 	%p140, %rs213, 0;
	setp.eq.s16 	%p141, %rs214, 0;
	min.s64 	%rd258, %rd257, %rd256;
	selp.b16 	%rs215, %rs212, 1, %p141;
	selp.b16 	%rs216, %rs214, %rs215, %p140;
	and.b16  	%rs217, %rs216, 255;
	selp.b64 	%rd259, %rd256, %rd258, %p141;
	selp.b64 	%rd260, %rd257, %rd259, %p140;
	ld.shared.u8 	%rs218, [_ZZN3cub18CUB_300001_SM_10006detail6reduce18DeviceReduceKernelINS2_10policy_hubIN4cuda3std3__45tupleIJblEEEyN6thrust24THRUST_300001_SM_1000_NS8cuda_cub9__find_if7functorIS9_EEE10Policy1000ENSB_12zip_iteratorINS8_IJNSD_26transform_input_iterator_tIbNSC_6detail35transform_pair_of_input_iterators_tIbNSB_6detail15normal_iteratorINSB_10device_ptrIjEEEESQ_NS7_8equal_toIjEEEENS7_10__not_fn_tINS7_10__identityEEEEENSB_17counting_iteratorIlNSB_11use_defaultESZ_SZ_EEEEEEEySF_S9_SV_EEvT0_PT3_T1_NS0_13GridEvenShareIS16_EET2_T4_E12temp_storage+88];
	ld.shared.u64 	%rd261, [_ZZN3cub18CUB_300001_SM_10006detail6reduce18DeviceReduceKernelINS2_10policy_hubIN4cuda3std3__45tupleIJblEEEyN6thrust24THRUST_300001_SM_1000_NS8cuda_cub9__find_if7functorIS9_EEE10Policy1000ENSB_12zip_iteratorINS8_IJNSD_26transform_input_iterator_tIbNSC_6detail35transform_pair_of_input_iterators_tIbNSB_6detail15normal_iteratorINSB_10device_ptrIjEEEESQ_NS7_8equal_toIjEEEENS7_10__not_fn_tINS7_10__identityEEEEENSB_17counting_iteratorIlNSB_11use_defaultESZ_SZ_EEEEEEEySF_S9_SV_EEvT0_PT3_T1_NS0_13GridEvenShareIS16_EET2_T4_E12temp_storage+96];
	setp.eq.s16 	%p142, %rs217, 0;
	setp.eq.s16 	%p143, %rs218, 0;
	min.s64 	%rd262, %rd261, %rd260;
	selp.b16 	%rs219, %rs216, 1, %p143;
	selp.b16 	%rs220, %rs218, %rs219, %p142;
	and.b16  	%rs221, %rs220, 255;
	selp.b64 	%rd263, %rd260, %rd262, %p143;
	selp.b64 	%rd264, %rd261, %rd263, %p142;
	ld.shared.u8 	%rs222, [_ZZN3cub18CUB_300001_SM_10006detail6reduce18DeviceReduceKernelINS2_10policy_hubIN4cuda3std3__45tupleIJblEEEyN6thrust24THRUST_300001_SM_1000_NS8cuda_cub9__find_if7functorIS9_EEE10Policy1000ENSB_12zip_iteratorINS8_IJNSD_26transform_input_iterator_tIbNSC_6detail35transform_pair_of_input_iterators_tIbNSB_6detail15normal_iteratorINSB_10device_ptrIjEEEESQ_NS7_8equal_toIjEEEENS7_10__not_fn_tINS7_10__identityEEEEENSB_17counting_iteratorIlNSB_11use_defaultESZ_SZ_EEEEEEEySF_S9_SV_EEvT0_PT3_T1_NS0_13GridEvenShareIS16_EET2_T4_E12temp_storage+104];
	ld.shared.u64 	%rd265, [_ZZN3cub18CUB_300001_SM_10006detail6reduce18DeviceReduceKernelINS2_10policy_hubIN4cuda3std3__45tupleIJblEEEyN6thrust24THRUST_300001_SM_1000_NS8cuda_cub9__find_if7functorIS9_EEE10Policy1000ENSB_12zip_iteratorINS8_IJNSD_26transform_input_iterator_tIbNSC_6detail35transform_pair_of_input_iterators_tIbNSB_6detail15normal_iteratorINSB_10device_ptrIjEEEESQ_NS7_8equal_toIjEEEENS7_10__not_fn_tINS7_10__identityEEEEENSB_17counting_iteratorIlNSB_11use_defaultESZ_SZ_EEEEEEEySF_S9_SV_EEvT0_PT3_T1_NS0_13GridEvenShareIS16_EET2_T4_E12temp_storage+112];
	setp.eq.s16 	%p144, %rs221, 0;
	setp.eq.s16 	%p145, %rs222, 0;
	min.s64 	%rd266, %rd265, %rd264;
	selp.b16 	%rs223, %rs220, 1, %p145;
	selp.b16 	%rs224, %rs222, %rs223, %p144;
	and.b16  	%rs225, %rs224, 255;
	selp.b64 	%rd267, %rd264, %rd266, %p145;
	selp.b64 	%rd268, %rd265, %rd267, %p144;
	ld.shared.u8 	%rs226, [_ZZN3cub18CUB_300001_SM_10006detail6reduce18DeviceReduceKernelINS2_10policy_hubIN4cuda3std3__45tupleIJblEEEyN6thrust24THRUST_300001_SM_1000_NS8cuda_cub9__find_if7functorIS9_EEE10Policy1000ENSB_12zip_iteratorINS8_IJNSD_26transform_input_iterator_tIbNSC_6detail35transform_pair_of_input_iterators_tIbNSB_6detail15normal_iteratorINSB_10device_ptrIjEEEESQ_NS7_8equal_toIjEEEENS7_10__not_fn_tINS7_10__identityEEEEENSB_17counting_iteratorIlNSB_11use_defaultESZ_SZ_EEEEEEEySF_S9_SV_EEvT0_PT3_T1_NS0_13GridEvenShareIS16_EET2_T4_E12temp_storage+120];
	ld.shared.u64 	%rd269, [_ZZN3cub18CUB_300001_SM_10006detail6reduce18DeviceReduceKernelINS2_10policy_hubIN4cuda3std3__45tupleIJblEEEyN6thrust24THRUST_300001_SM_1000_NS8cuda_cub9__find_if7functorIS9_EEE10Policy1000ENSB_12zip_iteratorINS8_IJNSD_26transform_input_iterator_tIbNSC_6detail35transform_pair_of_input_iterators_tIbNSB_6detail15normal_iteratorINSB_10device_ptrIjEEEESQ_NS7_8equal_toIjEEEENS7_10__not_fn_tINS7_10__identityEEEEENSB_17counting_iteratorIlNSB_11use_defaultESZ_SZ_EEEEEEEySF_S9_SV_EEvT0_PT3_T1_NS0_13GridEvenShareIS16_EET2_T4_E12temp_storage+128];
	setp.eq.s16 	%p146, %rs225, 0;
	setp.eq.s16 	%p147, %rs226, 0;
	min.s64 	%rd270, %rd269, %rd268;
	selp.b16 	%rs227, %rs224, 1, %p147;
	selp.b16 	%rs385, %rs226, %rs227, %p146;
	selp.b64 	%rd271, %rd268, %rd270, %p147;
	selp.b64 	%rd439, %rd269, %rd271, %p146;
$L__BB10_118:
	mov.u32 	%r539, %tid.x;
	setp.ne.s32 	%p324, %r539, 0;
	@%p324 bra 	$L__BB10_120;
	ld.param.u64 	%rd429, [_ZN3cub18CUB_300001_SM_10006detail6reduce18DeviceReduceKernelINS2_10policy_hubIN4cuda3std3__45tupleIJblEEEyN6thrust24THRUST_300001_SM_1000_NS8cuda_cub9__find_if7functorIS9_EEE10Policy1000ENSB_12zip_iteratorINS8_IJNSD_26transform_input_iterator_tIbNSC_6detail35transform_pair_of_input_iterators_tIbNSB_6detail15normal_iteratorINSB_10device_ptrIjEEEESQ_NS7_8equal_toIjEEEENS7_10__not_fn_tINS7_10__identityEEEEENSB_17counting_iteratorIlNSB_11use_defaultESZ_SZ_EEEEEEEySF_S9_SV_EEvT0_PT3_T1_NS0_13GridEvenShareIS16_EET2_T4__param_1];
	cvta.to.global.u64 	%rd426, %rd429;
	mul.wide.u32 	%rd427, %r2, 16;
	add.s64 	%rd428, %rd426, %rd427;
	st.global.u8 	[%rd428], %rs385;
	st.global.u64 	[%rd428+8], %rd439;
$L__BB10_120:
	ret;

}
	// .globl	_ZN3cub18CUB_300001_SM_10006detail6reduce28DeviceReduceSingleTileKernelINS2_10policy_hubIN4cuda3std3__45tupleIJblEEEyN6thrust24THRUST_300001_SM_1000_NS8cuda_cub9__find_if7functorIS9_EEE10Policy1000EPS9_SI_iSF_S9_S9_NS7_10__identityEEEvT0_T1_T2_T3_T4_T6_
.visible .entry _ZN3cub18CUB_300001_SM_10006detail6reduce28DeviceReduceSingleTileKernelINS2_10policy_hubIN4cuda3std3__45tupleIJblEEEyN6thrust24THRUST_300001_SM_1000_NS8cuda_cub9__find_if7functorIS9_EEE10Policy1000EPS9_SI_iSF_S9_S9_NS7_10__identityEEEvT0_T1_T2_T3_T4_T6_(
	.param .u64 .ptr .align 1 _ZN3cub18CUB_300001_SM_10006detail6reduce28DeviceReduceSingleTileKernelINS2_10policy_hubIN4cuda3std3__45tupleIJblEEEyN6thrust24THRUST_300001_SM_1000_NS8cuda_cub9__find_if7functorIS9_EEE10Policy1000EPS9_SI_iSF_S9_S9_NS7_10__identityEEEvT0_T1_T2_T3_T4_T6__param_0,
	.param .u64 .ptr .align 1 _ZN3cub18CUB_300001_SM_10006detail6reduce28DeviceReduceSingleTileKernelINS2_10policy_hubIN4cuda3std3__45tupleIJblEEEyN6thrust24THRUST_300001_SM_1000_NS8cuda_cub9__find_if7functorIS9_EEE10Policy1000EPS9_SI_iSF_S9_S9_NS7_10__identityEEEvT0_T1_T2_T3_T4_T6__param_1,
	.param .u32 _ZN3cub18CUB_300001_SM_10006detail6reduce28DeviceReduceSingleTileKernelINS2_10policy_hubIN4cuda3std3__45tupleIJblEEEyN6thrust24THRUST_300001_SM_1000_NS8cuda_cub9__find_if7functorIS9_EEE10Policy1000EPS9_SI_iSF_S9_S9_NS7_10__identityEEEvT0_T1_T2_T3_T4_T6__param_2,
	.param .align 1 .b8 _ZN3cub18CUB_300001_SM_10006detail6reduce28DeviceReduceSingleTileKernelINS2_10policy_hubIN4cuda3std3__45tupleIJblEEEyN6thrust24THRUST_300001_SM_1000_NS8cuda_cub9__find_if7functorIS9_EEE10Policy1000EPS9_SI_iSF_S9_S9_NS7_10__identityEEEvT0_T1_T2_T3_T4_T6__param_3[1],
	.param .align 8 .b8 _ZN3cub18CUB_300001_SM_10006detail6reduce28DeviceReduceSingleTileKernelINS2_10policy_hubIN4cuda3std3__45tupleIJblEEEyN6thrust24THRUST_300001_SM_1000_NS8cuda_cub9__find_if7functorIS9_EEE10Policy1000EPS9_SI_iSF_S9_S9_NS7_10__identityEEEvT0_T1_T2_T3_T4_T6__param_4[16],
	.param .align 1 .b8 _ZN3cub18CUB_300001_SM_10006detail6reduce28DeviceReduceSingleTileKernelINS2_10policy_hubIN4cuda3std3__45tupleIJblEEEyN6thrust24THRUST_300001_SM_1000_NS8cuda_cub9__find_if7functorIS9_EEE10Policy1000EPS9_SI_iSF_S9_S9_NS7_10__identityEEEvT0_T1_T2_T3_T4_T6__param_5[1]
)
.maxntid 256
.minnctapersm 1
{
	.reg .pred 	%p<188>;
	.reg .b16 	%rs<340>;
	.reg .b32 	%r<406>;
	.reg .b64 	%rd<359>;
	// demoted variable
	.shared .align 8 .b8 _ZZN3cub18CUB_300001_SM_10006detail6reduce28DeviceReduceSingleTileKernelINS2_10policy_hubIN4cuda3std3__45tupleIJblEEEyN6thrust24THRUST_300001_SM_1000_NS8cuda_cub9__find_if7functorIS9_EEE10Policy1000EPS9_SI_iSF_S9_S9_NS7_10__identityEEEvT0_T1_T2_T3_T4_T6_E12temp_storage[152];
	ld.param.u64 	%rd106, [_ZN3cub18CUB_300001_SM_10006detail6reduce28DeviceReduceSingleTileKernelINS2_10policy_hubIN4cuda3std3__45tupleIJblEEEyN6thrust24THRUST_300001_SM_1000_NS8cuda_cub9__find_if7functorIS9_EEE10Policy1000EPS9_SI_iSF_S9_S9_NS7_10__identityEEEvT0_T1_T2_T3_T4_T6__param_4+8];
	ld.param.u64 	%rd105, [_ZN3cub18CUB_300001_SM_10006detail6reduce28DeviceReduceSingleTileKernelINS2_10policy_hubIN4cuda3std3__45tupleIJblEEEyN6thrust24THRUST_300001_SM_1000_NS8cuda_cub9__find_if7functorIS9_EEE10Policy1000EPS9_SI_iSF_S9_S9_NS7_10__identityEEEvT0_T1_T2_T3_T4_T6__param_0];
	ld.param.u64 	%rd107, [_ZN3cub18CUB_300001_SM_10006detail6reduce28DeviceReduceSingleTileKernelINS2_10policy_hubIN4cuda3std3__45tupleIJblEEEyN6thrust24THRUST_300001_SM_1000_NS8cuda_cub9__find_if7functorIS9_EEE10Policy1000EPS9_SI_iSF_S9_S9_NS7_10__identityEEEvT0_T1_T2_T3_T4_T6__param_1];
	ld.param.u32 	%r38, [_ZN3cub18CUB_300001_SM_10006detail6reduce28DeviceReduceSingleTileKernelINS2_10policy_hubIN4cuda3std3__45tupleIJblEEEyN6thrust24THRUST_300001_SM_1000_NS8cuda_cub9__find_if7functorIS9_EEE10Policy1000EPS9_SI_iSF_S9_S9_NS7_10__identityEEEvT0_T1_T2_T3_T4_T6__param_2];
	ld.param.u8 	%rs82, [_ZN3cub18CUB_300001_SM_10006detail6reduce28DeviceReduceSingleTileKernelINS2_10policy_hubIN4cuda3std3__45tupleIJblEEEyN6thrust24THRUST_300001_SM_1000_NS8cuda_cub9__find_if7functorIS9_EEE10Policy1000EPS9_SI_iSF_S9_S9_NS7_10__identityEEEvT0_T1_T2_T3_T4_T6__param_4];
	cvta.to.global.u64 	%rd1, %rd107;
	setp.ne.s32 	%p1, %r38, 0;
	@%p1 bra 	$L__BB11_3;
	mov.u32 	%r392, %tid.x;
	setp.ne.s32 	%p187, %r392, 0;
	@%p187 bra 	$L__BB11_112;
	st.global.u8 	[%rd1], %rs82;
	st.global.u64 	[%rd1+8], %rd106;
	bra.uni 	$L__BB11_112;
$L__BB11_3:
	setp.gt.s32 	%p2, %r38, 1023;
	@%p2 bra 	$L__BB11_74;
	mov.u32 	%r1, %tid.x;
	setp.ge.s32 	%p77, %r1, %r38;
	mov.b16 	%rs311, 0;
	mov.b64 	%rd329, 0;
	mov.u32 	%r396, %r1;
	@%p77 bra 	$L__BB11_6;
	mul.wide.u32 	%rd234, %r1, 16;
	add.s64 	%rd231, %rd105, %rd234;
	// begin inline asm
	ld.global.nc.u64 %rd230, [%rd231];
	// end inline asm
	add.s64 	%rd233, %rd231, 8;
	// begin inline asm
	ld.global.nc.u64 %rd329, [%rd233];
	// end inline asm
	cvt.u16.u64 	%rs311, %rd230;
	add.s32 	%r396, %r1, 256;
$L__BB11_6:
	setp.ge.s32 	%p78, %r396, %r38;
	@%p78 bra 	$L__BB11_12;
	not.b32 	%r158, %r396;
	add.s32 	%r4, %r38, %r158;
	and.b32  	%r159, %r4, 768;
	setp.eq.s32 	%p79, %r159, 768;
	@%p79 bra 	$L__BB11_10;
	mul.wide.u32 	%rd236, %r396, 16;
	add.s64 	%rd323, %rd105, %rd236;
	shr.u32 	%r160, %r4, 8;
	add.s32 	%r161, %r160, 1;
	and.b32  	%r162, %r161, 3;
	neg.s32 	%r394, %r162;
$L__BB11_9:
	.pragma "nounroll";
	// begin inline asm
	ld.global.nc.u64 %rd237, [%rd323];
	// end inline asm
	add.s64 	%rd240, %rd323, 8;
	// begin inline asm
	ld.global.nc.u64 %rd239, [%rd240];
	// end inline asm
	cvt.u16.u64 	%rs190, %rd237;
	and.b16  	%rs191, %rs190, 255;
	and.b16  	%rs192, %rs311, 255;
	setp.eq.s16 	%p80, %rs192, 0;
	setp.eq.s16 	%p81, %rs191, 0;
	min.s64 	%rd241, %rd239, %rd329;
	selp.b64 	%rd242, %rd329, %rd241, %p81;
	selp.b64 	%rd329, %rd239, %rd242, %p80;
	selp.b16 	%rs193, %rs311, 1, %p81;
	selp.b16 	%rs311, %rs190, %rs193, %p80;
	add.s32 	%r396, %r396, 256;
	add.s64 	%rd323, %rd323, 4096;
	add.s32 	%r394, %r394, 1;
	setp.ne.s32 	%p82, %r394, 0;
	@%p82 bra 	$L__BB11_9;
$L__BB11_10:
	setp.lt.u32 	%p83, %r4, 768;
	@%p83 bra 	$L__BB11_12;
$L__BB11_11:
	mul.wide.s32 	%rd259, %r396, 16;
	add.s64 	%rd244, %rd105, %rd259;
	// begin inline asm
	ld.global.nc.u64 %rd243, [%rd244];
	// end inline asm
	add.s64 	%rd246, %rd244, 8;
	// begin inline asm
	ld.global.nc.u64 %rd245, [%rd246];
	// end inline asm
	cvt.u16.u64 	%rs194, %rd243;
	and.b16  	%rs195, %rs194, 255;
	and.b16  	%rs196, %rs311, 255;
	setp.eq.s16 	%p84, %rs196, 0;
	setp.eq.s16 	%p85, %rs195, 0;
	min.s64 	%rd260, %rd245, %rd329;
	selp.b64 	%rd261, %rd329, %rd260, %p85;
	selp.b64 	%rd262, %rd245, %rd261, %p84;
	selp.b16 	%rs197, %rs311, 1, %p85;
	selp.b16 	%rs198, %rs194, %rs197, %p84;
	and.b16  	%rs199, %rs198, 255;
	add.s64 	%rd248, %rd244, 4096;
	// begin inline asm
	ld.global.nc.u64 %rd247, [%rd248];
	// end inline asm
	add.s64 	%rd250, %rd244, 4104;
	// begin inline asm
	ld.global.nc.u64 %rd249, [%rd250];
	// end inline asm
	cvt.u16.u64 	%rs200, %rd247;
	and.b16  	%rs201, %rs200, 255;
	setp.eq.s16 	%p86, %rs199, 0;
	setp.eq.s16 	%p87, %rs201, 0;
	min.s64 	%rd263, %rd249, %rd262;
	selp.b64 	%rd264, %rd262, %rd263, %p87;
	selp.b64 	%rd265, %rd249, %rd264, %p86;
	selp.b16 	%rs202, %rs198, 1, %p87;
	selp.b16 	%rs203, %rs200, %rs202, %p86;
	and.b16  	%rs204, %rs203, 255;
	add.s64 	%rd252, %rd244, 8192;
	// begin inline asm
	ld.global.nc.u64 %rd251, [%rd252];
	// end inline asm
	add.s64 	%rd254, %rd244, 8200;
	// begin inline asm
	ld.global.nc.u64 %rd253, [%rd254];
	// end inline asm
	cvt.u16.u64 	%rs205, %rd251;
	and.b16  	%rs206, %rs205, 255;
	setp.eq.s16 	%p88, %rs204, 0;
	setp.eq.s16 	%p89, %rs206, 0;
	min.s64 	%rd266, %rd253, %rd265;
	selp.b64 	%rd267, %rd265, %rd266, %p89;
	selp.b64 	%rd268, %rd253, %rd267, %p88;
	selp.b16 	%rs207, %rs203, 1, %p89;
	selp.b16 	%rs208, %rs205, %rs207, %p88;
	and.b16  	%rs209, %rs208, 255;
	add.s64 	%rd256, %rd244, 12288;
	// begin inline asm
	ld.global.nc.u64 %rd255, [%rd256];
	// end inline asm
	add.s64 	%rd258, %rd244, 12296;
	// begin inline asm
	ld.global.nc.u64 %rd257, [%rd258];
	// end inline asm
	cvt.u16.u64 	%rs210, %rd255;
	and.b16  	%rs211, %rs210, 255;
	setp.eq.s16 	%p90, %rs209, 0;
	setp.eq.s16 	%p91, %rs211, 0;
	min.s64 	%rd269, %rd257, %rd268;
	selp.b64 	%rd270, %rd268, %rd269, %p91;
	selp.b64 	%rd329, %rd257, %rd270, %p90;
	selp.b16 	%rs212, %rs208, 1, %p91;
	selp.b16 	%rs311, %rs210, %rs212, %p90;
	add.s32 	%r396, %r396, 1024;
	setp.lt.s32 	%p92, %r396, %r38;
	@%p92 bra 	$L__BB11_11;
$L__BB11_12:
	setp.lt.s32 	%p93, %r38, 256;
	@%p93 bra 	$L__BB11_37;
	// begin inline asm
	mov.u32 %r281, %laneid;
	// end inline asm
	cvt.u32.u16 	%r302, %rs311;
	and.b32  	%r283, %r302, 255;
	mov.b32 	%r299, 1;
	mov.b32 	%r300, 31;
	mov.b32 	%r301, -1;
	// begin inline asm
	shfl.sync.down.b32 %r282, %r283, %r299, %r300, %r301;
	// end inline asm
	// begin inline asm
	shfl.sync.down.b32 %r287, %r288, %r299, %r300, %r301;
	// end inline asm
	mov.b64 	{%r293, %r298}, %rd329;
	// begin inline asm
	shfl.sync.down.b32 %r292, %r293, %r299, %r300, %r301;
	// end inline asm
	// begin inline asm
	shfl.sync.down.b32 %r297, %r298, %r299, %r300, %r301;
	// end inline asm
	mov.b64 	%rd14, {%r292, %r297};
	cvt.u16.u32 	%rs10, %r282;
	setp.gt.s32 	%p143, %r281, 30;
	@%p143 bra 	$L__BB11_17;
	and.b16  	%rs254, %rs311, 255;
	setp.eq.s16 	%p144, %rs254, 0;
	and.b16  	%rs255, %rs10, 255;
	setp.eq.s16 	%p145, %rs255, 0;
	or.pred  	%p146, %p144, %p145;
	@%p146 bra 	$L__BB11_16;
	min.s64 	%rd329, %rd14, %rd329;
	mov.b16 	%rs311, 1;
	bra.uni 	$L__BB11_17;
$L__BB11_16:
	setp.eq.s16 	%p147, %rs254, 0;
	selp.b64 	%rd329, %rd14, %rd329, %p147;
	selp.b16 	%rs311, %rs10, %rs311, %p147;
$L__BB11_17:
	cvt.u32.u16 	%r323, %rs311;
	and.b32  	%r304, %r323, 255;
	mov.b32 	%r320, 2;
	mov.b32 	%r321, 31;
	mov.b32 	%r322, -1;
	// begin inline asm
	shfl.sync.down.b32 %r303, %r304, %r320, %r321, %r322;
	// end inline asm
	// begin inline asm
	shfl.sync.down.b32 %r308, %r309, %r320, %r321, %r322;
	// end inline asm
	mov.b64 	{%r314, %r319}, %rd329;
	// begin inline asm
	shfl.sync.down.b32 %r313, %r314, %r320, %r321, %r322;
	// end inline asm
	// begin inline asm
	shfl.sync.down.b32 %r318, %r319, %r320, %r321, %r322;
	// end inline asm
	mov.b64 	%rd18, {%r313, %r318};
	cvt.u16.u32 	%rs13, %r303;
	setp.gt.s32 	%p148, %r281, 29;
	@%p148 bra 	$L__BB11_21;
	and.b16  	%rs258, %rs311, 255;
	setp.eq.s16 	%p149, %rs258, 0;
	and.b16  	%rs259, %rs13, 255;
	setp.eq.s16 	%p150, %rs259, 0;
	or.pred  	%p151, %p149, %p150;
	@%p151 bra 	$L__BB11_20;
	min.s64 	%rd329, %rd18, %rd329;
	mov.b16 	%rs311, 1;
	bra.uni 	$L__BB11_21;
$L__BB11_20:
	setp.eq.s16 	%p152, %rs258, 0;
	selp.b64 	%rd329, %rd18, %rd329, %p152;
	selp.b16 	%rs311, %rs13, %rs311, %p152;
$L__BB11_21:
	cvt.u32.u16 	%r344, %rs311;
	and.b32  	%r325, %r344, 255;
	mov.b32 	%r341, 4;
	mov.b32 	%r342, 31;
	mov.b32 	%r343, -1;
	// begin inline asm
	shfl.sync.down.b32 %r324, %r325, %r341, %r342, %r343;
	// end inline asm
	// begin inline asm
	shfl.sync.down.b32 %r329, %r330, %r341, %r342, %r343;
	// end inline asm
	mov.b64 	{%r335, %r340}, %rd329;
	// begin inline asm
	shfl.sync.down.b32 %r334, %r335, %r341, %r342, %r343;
	// end inline asm
	// begin inline asm
	shfl.sync.down.b32 %r339, %r340, %r341, %r342, %r343;
	// end inline asm
	mov.b64 	%rd22, {%r334, %r339};
	cvt.u16.u32 	%rs16, %r324;
	setp.gt.s32 	%p153, %r281, 27;
	@%p153 bra 	$L__BB11_25;
	and.b16  	%rs262, %rs311, 255;
	setp.eq.s16 	%p154, %rs262, 0;
	and.b16  	%rs263, %rs16, 255;
	setp.eq.s16 	%p155, %rs263, 0;
	or.pred  	%p156, %p154, %p155;
	@%p156 bra 	$L__BB11_24;
	min.s64 	%rd329, %rd22, %rd329;
	mov.b16 	%rs311, 1;
	bra.uni 	$L__BB11_25;
$L__BB11_24:
	setp.eq.s16 	%p157, %rs262, 0;
	selp.b64 	%rd329, %rd22, %rd329, %p157;
	selp.b16 	%rs311, %rs16, %rs311, %p157;
$L__BB11_25:
	cvt.u32.u16 	%r365, %rs311;
	and.b32  	%r346, %r365, 255;
	mov.b32 	%r362, 8;
	mov.b32 	%r363, 31;
	mov.b32 	%r364, -1;
	// begin inline asm
	shfl.sync.down.b32 %r345, %r346, %r362, %r363, %r364;
	// end inline asm
	// begin inline asm
	shfl.sync.down.b32 %r350, %r351, %r362, %r363, %r364;
	// end inline asm
	mov.b64 	{%r356, %r361}, %rd329;
	// begin inline asm
	shfl.sync.down.b32 %r355, %r356, %r362, %r363, %r364;
	// end inline asm
	// begin inline asm
	shfl.sync.down.b32 %r360, %r361, %r362, %r363, %r364;
	// end inline asm
	mov.b64 	%rd26, {%r355, %r360};
	cvt.u16.u32 	%rs19, %r345;
	setp.gt.s32 	%p158, %r281, 23;
	@%p158 bra 	$L__BB11_29;
	and.b16  	%rs266, %rs311, 255;
	setp.eq.s16 	%p159, %rs266, 0;
	and.b16  	%rs267, %rs19, 255;
	setp.eq.s16 	%p160, %rs267, 0;
	or.pred  	%p161, %p159, %p160;
	@%p161 bra 	$L__BB11_28;
	min.s64 	%rd329, %rd26, %rd329;
	mov.b16 	%rs311, 1;
	bra.uni 	$L__BB11_29;
$L__BB11_28:
	setp.eq.s16 	%p162, %rs266, 0;
	selp.b64 	%rd329, %rd26, %rd329, %p162;
	selp.b16 	%rs311, %rs19, %rs311, %p162;
$L__BB11_29:
	cvt.u32.u16 	%r386, %rs311;
	and.b32  	%r367, %r386, 255;
	mov.b32 	%r383, 16;
	mov.b32 	%r384, 31;
	mov.b32 	%r385, -1;
	// begin inline asm
	shfl.sync.down.b32 %r366, %r367, %r383, %r384, %r385;
	// end inline asm
	// begin inline asm
	shfl.sync.down.b32 %r371, %r372, %r383, %r384, %r385;
	// end inline asm
	mov.b64 	{%r377, %r382}, %rd329;
	// begin inline asm
	shfl.sync.down.b32 %r376, %r377, %r383, %r384, %r385;
	// end inline asm
	// begin inline asm
	shfl.sync.down.b32 %r381, %r382, %r383, %r384, %r385;
	// end inline asm
	mov.b64 	%rd30, {%r376, %r381};
	cvt.u16.u32 	%rs22, %r366;
	setp.gt.s32 	%p163, %r281, 15;
	@%p163 bra 	$L__BB11_33;
	and.b16  	%rs270, %rs311, 255;
	setp.eq.s16 	%p164, %rs270, 0;
	and.b16  	%rs271, %rs22, 255;
	setp.eq.s16 	%p165, %rs271, 0;
	or.pred  	%p166, %p164, %p165;
	@%p166 bra 	$L__BB11_32;
	min.s64 	%rd329, %rd30, %rd329;
	mov.b16 	%rs311, 1;
	bra.uni 	$L__BB11_33;
$L__BB11_32:
	setp.eq.s16 	%p167, %rs270, 0;
	selp.b64 	%rd329, %rd30, %rd329, %p167;
	selp.b16 	%rs311, %rs22, %rs311, %p167;
$L__BB11_33:
	setp.ne.s32 	%p168, %r281, 0;
	@%p168 bra 	$L__BB11_35;
	shr.u32 	%r387, %r1, 1;
	and.b32  	%r388, %r387, 496;
	mov.u32 	%r389, _ZZN3cub18CUB_300001_SM_10006detail6reduce28DeviceReduceSingleTileKernelINS2_10policy_hubIN4cuda3std3__45tupleIJblEEEyN6thrust24THRUST_300001_SM_1000_NS8cuda_cub9__find_if7functorIS9_EEE10Policy1000EPS9_SI_iSF_S9_S9_NS7_10__identityEEEvT0_T1_T2_T3_T4_T6_E12temp_storage;
	add.s32 	%r390, %r389, %r388;
	st.shared.u8 	[%r390+8], %rs311;
	st.shared.u64 	[%r390+16], %rd329;
$L__BB11_35:
	bar.sync 	0;
	setp.ne.s32 	%p169, %r1, 0;
	@%p169 bra 	$L__BB11_110;
	ld.shared.u8 	%rs274, [_ZZN3cub18CUB_300001_SM_10006detail6reduce28DeviceReduceSingleTileKernelINS2_10policy_hubIN4cuda3std3__45tupleIJblEEEyN6thrust24THRUST_300001_SM_1000_NS8cuda_cub9__find_if7functorIS9_EEE10Policy1000EPS9_SI_iSF_S9_S9_NS7_10__identityEEEvT0_T1_T2_T3_T4_T6_E12temp_storage+24];
	ld.shared.u64 	%rd292, [_ZZN3cub18CUB_300001_SM_10006detail6reduce28DeviceReduceSingleTileKernelINS2_10policy_hubIN4cuda3std3__45tupleIJblEEEyN6thrust24THRUST_300001_SM_1000_NS8cuda_cub9__find_if7functorIS9_EEE10Policy1000EPS9_SI_iSF_S9_S9_NS7_10__identityEEEvT0_T1_T2_T3_T4_T6_E12temp_storage+32];
	and.b16  	%rs275, %rs311, 255;
	setp.eq.s16 	%p170, %rs275, 0;
	setp.eq.s16 	%p171, %rs274, 0;
	min.s64 	%rd293, %rd292, %rd329;
	selp.b64 	%rd294, %rd329, %rd293, %p171;
	selp.b64 	%rd295, %rd292, %rd294, %p170;
	selp.b16 	%rs276, %rs311, 1, %p171;
	selp.b16 	%rs277, %rs274, %rs276, %p170;
	and.b16  	%rs278, %rs277, 255;
	ld.shared.u8 	%rs279, [_ZZN3cub18CUB_300001_SM_10006detail6reduce28DeviceReduceSingleTileKernelINS2_10policy_hubIN4cuda3std3__45tupleIJblEEEyN6thrust24THRUST_300001_SM_1000_NS8cuda_cub9__find_if7functorIS9_EEE10Policy1000EPS9_SI_iSF_S9_S9_NS7_10__identityEEEvT0_T1_T2_T3_T4_T6_E12temp_storage+40];
	ld.shared.u64 	%rd296, [_ZZN3cub18CUB_300001_SM_10006detail6reduce28DeviceReduceSingleTileKernelINS2_10policy_hubIN4cuda3std3__45tupleIJblEEEyN6thrust24THRUST_300001_SM_1000_NS8cuda_cub9__find_if7functorIS9_EEE10Policy1000EPS9_SI_iSF_S9_S9_NS7_10__identityEEEvT0_T1_T2_T3_T4_T6_E12temp_storage+48];
	setp.eq.s16 	%p172, %rs278, 0;
	setp.eq.s16 	%p173, %rs279, 0;
	min.s64 	%rd297, %rd296, %rd295;
	selp.b64 	%rd298, %rd295, %rd297, %p173;
	selp.b64 	%rd299, %rd296, %rd298, %p172;
	selp.b16 	%rs280, %rs277, 1, %p173;
	selp.b16 	%rs281, %rs279, %rs280, %p172;
	and.b16  	%rs282, %rs281, 255;
	ld.shared.u8 	%rs283, [_ZZN3cub18CUB_300001_SM_10006detail6reduce28DeviceReduceSingleTileKernelINS2_10policy_hubIN4cuda3std3__45tupleIJblEEEyN6thrust24THRUST_300001_SM_1000_NS8cuda_cub9__find_if7functorIS9_EEE10Policy1000EPS9_SI_iSF_S9_S9_NS7_10__identityEEEvT0_T1_T2_T3_T4_T6_E12temp_storage+56];
	ld.shared.u64 	%rd300, [_ZZN3cub18CUB_300001_SM_10006detail6reduce28DeviceReduceSingleTileKernelINS2_10policy_hubIN4cuda3std3__45tupleIJblEEEyN6thrust24THRUST_300001_SM_1000_NS8cuda_cub9__find_if7functorIS9_EEE10Policy1000EPS9_SI_iSF_S9_S9_NS7_10__identityEEEvT0_T1_T2_T3_T4_T6_E12temp_storage+64];
	setp.eq.s16 	%p174, %rs282, 0;
	setp.eq.s16 	%p175, %rs283, 0;
	min.s64 	%rd301, %rd300, %rd299;
	selp.b16 	%rs284, %rs281, 1, %p175;
	selp.b16 	%rs285, %rs283, %rs284, %p174;
	and.b16  	%rs286, %rs285, 255;
	selp.b64 	%rd302, %rd299, %rd301, %p175;
	selp.b64 	%rd303, %rd300, %rd302, %p174;
	ld.shared.u8 	%rs287, [_ZZN3cub18CUB_300001_SM_10006detail6reduce28DeviceReduceSingleTileKernelINS2_10policy_hubIN4cuda3std3__45tupleIJblEEEyN6thrust24THRUST_300001_SM_1000_NS8cuda_cub9__find_if7functorIS9_EEE10Policy1000EPS9_SI_iSF_S9_S9_NS7_10__identityEEEvT0_T1_T2_T3_T4_T6_E12temp_storage+72];
	ld.shared.u64 	%rd304, [_ZZN3cub18CUB_300001_SM_10006detail6reduce28DeviceReduceSingleTileKernelINS2_10policy_hubIN4cuda3std3__45tupleIJblEEEyN6thrust24THRUST_300001_SM_1000_NS8cuda_cub9__find_if7functorIS9_EEE10Policy1000EPS9_SI_iSF_S9_S9_NS7_10__identityEEEvT0_T1_T2_T3_T4_T6_E12temp_storage+80];
	setp.eq.s16 	%p176, %rs286, 0;
	setp.eq.s16 	%p177, %rs287, 0;
	min.s64 	%rd305, %rd304, %rd303;
	selp.b16 	%rs288, %rs285, 1, %p177;
	selp.b16 	%rs289, %rs287, %rs288, %p176;
	and.b16  	%rs290, %rs289, 255;
	selp.b64 	%rd306, %rd303, %rd305, %p177;
	selp.b64 	%rd307, %rd304, %rd306, %p176;
	ld.shared.u8 	%rs291, [_ZZN3cub18CUB_300001_SM_10006detail6reduce28DeviceReduceSingleTileKernelINS2_10policy_hubIN4cuda3std3__45tupleIJblEEEyN6thrust24THRUST_300001_SM_1000_NS8cuda_cub9__find_if7functorIS9_EEE10Policy1000EPS9_SI_iSF_S9_S9_NS7_10__identityEEEvT0_T1_T2_T3_T4_T6_E12temp_storage+88];
	ld.shared.u64 	%rd308, [_ZZN3cub18CUB_300001_SM_10006detail6reduce28DeviceReduceSingleTileKernelINS2_10policy_hubIN4cuda3std3__45tupleIJblEEEyN6thrust24THRUST_300001_SM_1000_NS8cuda_cub9__find_if7functorIS9_EEE10Policy1000EPS9_SI_iSF_S9_S9_NS7_10__identityEEEvT0_T1_T2_T3_T4_T6_E12temp_storage+96];
	setp.eq.s16 	%p178, %rs290, 0;
	setp.eq.s16 	%p179, %rs291, 0;
	min.s64 	%rd309, %rd308, %rd307;
	selp.b16 	%rs292, %rs289, 1, %p179;
	selp.b16 	%rs293, %rs291, %rs292, %p178;
	and.b16  	%rs294, %rs293, 255;
	selp.b64 	%rd310, %rd307, %rd309, %p179;
	selp.b64 	%rd311, %rd308, %rd310, %p178;
	ld.shared.u8 	%rs295, [_ZZN3cub18CUB_300001_SM_10006detail6reduce28DeviceReduceSingleTileKernelINS2_10policy_hubIN4cuda3std3__45tupleIJblEEEyN6thrust24THRUST_300001_SM_1000_NS8cuda_cub9__find_if7functorIS9_EEE10Policy1000EPS9_SI_iSF_S9_S9_NS7_10__identityEEEvT0_T1_T2_T3_T4_T6_E12temp_storage+104];
	ld.shared.u64 	%rd312, [_ZZN3cub18CUB_300001_SM_10006detail6reduce28DeviceReduceSingleTileKernelINS2_10policy_hubIN4cuda3std3__45tupleIJblEEEyN6thrust24THRUST_300001_SM_1000_NS8cuda_cub9__find_if7functorIS9_EEE10Policy1000EPS9_SI_iSF_S9_S9_NS7_10__identityEEEvT0_T1_T2_T3_T4_T6_E12temp_storage+112];
	setp.eq.s16 	%p180, %rs294, 0;
	setp.eq.s16 	%p181, %rs295, 0;
	min.s64 	%rd313, %rd312, %rd311;
	selp.b16 	%rs296, %rs293, 1, %p181;
	selp.b16 	%rs297, %rs295, %rs296, %p180;
	and.b16  	%rs298, %rs297, 255;
	selp.b64 	%rd314, %rd311, %rd313, %p181;
	selp.b64 	%rd315, %rd312, %rd314, %p180;
	ld.shared.u8 	%rs299, [_ZZN3cub18CUB_300001_SM_10006detail6reduce28DeviceReduceSingleTileKernelINS2_10policy_hubIN4cuda3std3__45tupleIJblEEEyN6thrust24THRUST_300001_SM_1000_NS8cuda_cub9__find_if7functorIS9_EEE10Policy1000EPS9_SI_iSF_S9_S9_NS7_10__identityEEEvT0_T1_T2_T3_T4_T6_E12temp_storage+120];
	ld.shared.u64 	%rd316, [_ZZN3cub18CUB_300001_SM_10006detail6reduce28DeviceReduceSingleTileKernelINS2_10policy_hubIN4cuda3std3__45tupleIJblEEEyN6thrust24THRUST_300001_SM_1000_NS8cuda_cub9__find_if7functorIS9_EEE10Policy1000EPS9_SI_iSF_S9_S9_NS7_10__identityEEEvT0_T1_T2_T3_T4_T6_E12temp_storage+128];
	setp.eq.s16 	%p182, %rs298, 0;
	setp.eq.s16 	%p183, %rs299, 0;
	min.s64 	%rd317, %rd316, %rd315;
	selp.b16 	%rs300, %rs297, 1, %p183;
	selp.b16 	%rs311, %rs299, %rs300, %p182;
	selp.b64 	%rd318, %rd315, %rd317, %p183;
	selp.b64 	%rd329, %rd316, %rd318, %p182;
	bra.uni 	$L__BB11_110;
$L__BB11_37:
	// begin inline asm
	mov.u32 %r163, %laneid;
	// end inline asm
	and.b32  	%r184, %r1, 992;
	add.s32 	%r185, %r184, 32;
	setp.gt.s32 	%p94, %r185, %r38;
	not.b32 	%r186, %r184;
	add.s32 	%r187, %r38, %r186;
	selp.b32 	%r182, %r187, 31, %p94;
	cvt.u32.u16 	%r188, %rs311;
	and.b32  	%r165, %r188, 255;
	mov.b32 	%r181, 1;
	mov.b32 	%r183, -1;
	// begin inline asm
	shfl.sync.down.b32 %r164, %r165, %r181, %r182, %r183;
	// end inline asm
	// begin inline asm
	shfl.sync.down.b32 %r169, %r170, %r181, %r182, %r183;
	// end inline asm
	mov.b64 	{%r175, %r180}, %rd329;
	// begin inline asm
	shfl.sync.down.b32 %r174, %r175, %r181, %r182, %r183;
	// end inline asm
	// begin inline asm
	shfl.sync.down.b32 %r179, %r180, %r181, %r182, %r183;
	// end inline asm
	mov.b64 	%rd35, {%r174, %r179};
	cvt.u16.u32 	%rs26, %r164;
	setp.ge.s32 	%p95, %r163, %r182;
	@%p95 bra 	$L__BB11_41;
	and.b16  	%rs213, %rs311, 255;
	setp.eq.s16 	%p96, %rs213, 0;
	and.b16  	%rs214, %rs26, 255;
	setp.eq.s16 	%p97, %rs214, 0;
	or.pred  	%p98, %p96, %p97;
	@%p98 bra 	$L__BB11_40;
	min.s64 	%rd329, %rd35, %rd329;
	mov.b16 	%rs311, 1;
	bra.uni 	$L__BB11_41;
$L__BB11_40:
	setp.eq.s16 	%p99, %rs213, 0;
	selp.b16 	%rs311, %rs26, %rs311, %p99;
	selp.b64 	%rd329, %rd35, %rd329, %p99;
$L__BB11_41:
	cvt.u32.u16 	%r209, %rs311;
	and.b32  	%r190, %r209, 255;
	mov.b32 	%r206, 2;
	mov.b32 	%r208, -1;
	// begin inline asm
	shfl.sync.down.b32 %r189, %r190, %r206, %r182, %r208;
	// end inline asm
	// begin inline asm
	shfl.sync.down.b32 %r194, %r195, %r206, %r182, %r208;
	// end inline asm
	mov.b64 	{%r200, %r205}, %rd329;
	// begin inline asm
	shfl.sync.down.b32 %r199, %r200, %r206, %r182, %r208;
	// end inline asm
	// begin inline asm
	shfl.sync.down.b32 %r204, %r205, %r206, %r182, %r208;
	// end inline asm
	mov.b64 	%rd39, {%r199, %r204};
	cvt.u16.u32 	%rs29, %r189;
	add.s32 	%r210, %r163, 2;
	setp.gt.s32 	%p100, %r210, %r182;
	@%p100 bra 	$L__BB11_45;
	and.b16  	%rs217, %rs311, 255;
	setp.eq.s16 	%p101, %rs217, 0;
	and.b16  	%rs218, %rs29, 255;
	setp.eq.s16 	%p102, %rs218, 0;
	or.pred  	%p103, %p101, %p102;
	@%p103 bra 	$L__BB11_44;
	min.s64 	%rd329, %rd39, %rd329;
	mov.b16 	%rs311, 1;
	bra.uni 	$L__BB11_45;
$L__BB11_44:
	setp.eq.s16 	%p104, %rs217, 0;
	selp.b16 	%rs311, %rs29, %rs311, %p104;
	selp.b64 	%rd329, %rd39, %rd329, %p104;
$L__BB11_45:
	cvt.u32.u16 	%r231, %rs311;
	and.b32  	%r212, %r231, 255;
	mov.b32 	%r228, 4;
	mov.b32 	%r230, -1;
	// begin inline asm
	shfl.sync.down.b32 %r211, %r212, %r228, %r182, %r230;
	// end inline asm
	// begin inline asm
	shfl.sync.down.b32 %r216, %r217, %r228, %r182, %r230;
	// end inline asm
	mov.b64 	{%r222, %r227}, %rd329;
	// begin inline asm
	shfl.sync.down.b32 %r221, %r222, %r228, %r182, %r230;
	// end inline asm
	// begin inline asm
	shfl.sync.down.b32 %r226, %r227, %r228, %r182, %r230;
	// end inline asm
	mov.b64 	%rd43, {%r221, %r226};
	cvt.u16.u32 	%rs32, %r211;
	add.s32 	%r232, %r163, 4;
	setp.gt.s32 	%p105, %r232, %r182;
	@%p105 bra 	$L__BB11_49;
	and.b16  	%rs221, %rs311, 255;
	setp.eq.s16 	%p106, %rs221, 0;
	and.b16  	%rs222, %rs32, 255;
	setp.eq.s16 	%p107, %rs222, 0;
	or.pred  	%p108, %p106, %p107;
	@%p108 bra 	$L__BB11_48;
	min.s64 	%rd329, %rd43, %rd329;
	mov.b16 	%rs311, 1;
	bra.uni 	$L__BB11_49;
$L__BB11_48:
	setp.eq.s16 	%p109, %rs221, 0;
	selp.b16 	%rs311, %rs32, %rs311, %p109;
	selp.b64 	%rd329, %rd43, %rd329, %p109;
$L__BB11_49:
	cvt.u32.u16 	%r253, %rs311;
	and.b32  	%r234, %r253, 255;
	mov.b32 	%r250, 8;
	mov.b32 	%r252, -1;
	// begin inline asm
	shfl.sync.down.b32 %r233, %r234, %r250, %r182, %r252;
	// end inline asm
	// begin inline asm
	shfl.sync.down.b32 %r238, %r239, %r250, %r182, %r252;
	// end inline asm
	mov.b64 	{%r244, %r249}, %rd329;
	// begin inline asm
	shfl.sync.down.b32 %r243, %r244, %r250, %r182, %r252;
	// end inline asm
	// begin inline asm
	shfl.sync.down.b32 %r248, %r249, %r250, %r182, %r252;
	// end inline asm
	mov.b64 	%rd47, {%r243, %r248};
	cvt.u16.u32 	%rs35, %r233;
	add.s32 	%r254, %r163, 8;
	setp.gt.s32 	%p110, %r254, %r182;
	@%p110 bra 	$L__BB11_53;
	and.b16  	%rs225, %rs311, 255;
	setp.eq.s16 	%p111, %rs225, 0;
	and.b16  	%rs226, %rs35, 255;
	setp.eq.s16 	%p112, %rs226, 0;
	or.pred  	%p113, %p111, %p112;
	@%p113 bra 	$L__BB11_52;
	min.s64 	%rd329, %rd47, %rd329;
	mov.b16 	%rs311, 1;
	bra.uni 	$L__BB11_53;
$L__BB11_52:
	setp.eq.s16 	%p114, %rs225, 0;
	selp.b16 	%rs311, %rs35, %rs311, %p114;
	selp.b64 	%rd329, %rd47, %rd329, %p114;
$L__BB11_53:
	cvt.u32.u16 	%r275, %rs311;
	and.b32  	%r256, %r275, 255;
	mov.b32 	%r272, 16;
	mov.b32 	%r274, -1;
	// begin inline asm
	shfl.sync.down.b32 %r255, %r256, %r272, %r182, %r274;
	// end inline asm
	// begin inline asm
	shfl.sync.down.b32 %r260, %r261, %r272, %r182, %r274;
	// end inline asm
	mov.b64 	{%r266, %r271}, %rd329;
	// begin inline asm
	shfl.sync.down.b32 %r265, %r266, %r272, %r182, %r274;
	// end inline asm
	// begin inline asm
	shfl.sync.down.b32 %r270, %r271, %r272, %r182, %r274;
	// end inline asm
	mov.b64 	%rd51, {%r265, %r270};
	cvt.u16.u32 	%rs38, %r255;
	add.s32 	%r276, %r163, 16;
	setp.gt.s32 	%p115, %r276, %r182;
	@%p115 bra 	$L__BB11_57;
	and.b16  	%rs229, %rs311, 255;
	setp.eq.s16 	%p116, %rs229, 0;
	and.b16  	%rs230, %rs38, 255;
	setp.eq.s16 	%p117, %rs230, 0;
	or.pred  	%p118, %p116, %p117;
	@%p118 bra 	$L__BB11_56;
	min.s64 	%rd329, %rd51, %rd329;
	mov.b16 	%rs311, 1;
	bra.uni 	$L__BB11_57;
$L__BB11_56:
	setp.eq.s16 	%p119, %rs229, 0;
	selp.b16 	%rs311, %rs38, %rs311, %p119;
	selp.b64 	%rd329, %rd51, %rd329, %p119;
$L__BB11_57:
	setp.ne.s32 	%p120, %r163, 0;
	@%p120 bra 	$L__BB11_59;
	shr.u32 	%r277, %r1, 1;
	and.b32  	%r278, %r277, 496;
	mov.u32 	%r279, _ZZN3cub18CUB_300001_SM_10006detail6reduce28DeviceReduceSingleTileKernelINS2_10policy_hubIN4cuda3std3__45tupleIJblEEEyN6thrust24THRUST_300001_SM_1000_NS8cuda_cub9__find_if7functorIS9_EEE10Policy1000EPS9_SI_iSF_S9_S9_NS7_10__identityEEEvT0_T1_T2_T3_T4_T6_E12temp_storage;
	add.s32 	%r280, %r279, %r278;
	st.shared.u8 	[%r280+8], %rs311;
	st.shared.u64 	[%r280+16], %rd329;
$L__BB11_59:
	bar.sync 	0;
	setp.ne.s32 	%p121, %r1, 0;
	@%p121 bra 	$L__BB11_110;
	setp.lt.s32 	%p122, %r38, 33;
	@%p122 bra 	$L__BB11_62;
	ld.shared.u8 	%rs233, [_ZZN3cub18CUB_300001_SM_10006detail6reduce28DeviceReduceSingleTileKernelINS2_10policy_hubIN4cuda3std3__45tupleIJblEEEyN6thrust24THRUST_300001_SM_1000_NS8cuda_cub9__find_if7functorIS9_EEE10Policy1000EPS9_SI_iSF_S9_S9_NS7_10__identityEEEvT0_T1_T2_T3_T4_T6_E12temp_storage+24];
	ld.shared.u64 	%rd271, [_ZZN3cub18CUB_300001_SM_10006detail6reduce28DeviceReduceSingleTileKernelINS2_10policy_hubIN4cuda3std3__45tupleIJblEEEyN6thrust24THRUST_300001_SM_1000_NS8cuda_cub9__find_if7functorIS9_EEE10Policy1000EPS9_SI_iSF_S9_S9_NS7_10__identityEEEvT0_T1_T2_T3_T4_T6_E12temp_storage+32];
	and.b16  	%rs234, %rs311, 255;
	setp.eq.s16 	%p123, %rs234, 0;
	setp.eq.s16 	%p124, %rs233, 0;
	min.s64 	%rd272, %rd271, %rd329;
	selp.b16 	%rs235, %rs311, 1, %p124;
	selp.b16 	%rs311, %rs233, %rs235, %p123;
	selp.b64 	%rd273, %rd329, %rd272, %p124;
	selp.b64 	%rd329, %rd271, %rd273, %p123;
$L__BB11_62:
	setp.lt.s32 	%p125, %r38, 65;
	@%p125 bra 	$L__BB11_64;
	ld.shared.u8 	%rs236, [_ZZN3cub18CUB_300001_SM_10006detail6reduce28DeviceReduceSingleTileKernelINS2_10policy_hubIN4cuda3std3__45tupleIJblEEEyN6thrust24THRUST_300001_SM_1000_NS8cuda_cub9__find_if7functorIS9_EEE10Policy1000EPS9_SI_iSF_S9_S9_NS7_10__identityEEEvT0_T1_T2_T3_T4_T6_E12temp_storage+40];
	ld.shared.u64 	%rd274, [_ZZN3cub18CUB_300001_SM_10006detail6reduce28DeviceReduceSingleTileKernelINS2_10policy_hubIN4cuda3std3__45tupleIJblEEEyN6thrust24THRUST_300001_SM_1000_NS8cuda_cub9__find_if7functorIS9_EEE10Policy1000EPS9_SI_iSF_S9_S9_NS7_10__identityEEEvT0_T1_T2_T3_T4_T6_E12temp_storage+48];
	and.b16  	%rs237, %rs311, 255;
	setp.eq.s16 	%p126, %rs237, 0;
	setp.eq.s16 	%p127, %rs236, 0;
	min.s64 	%rd275, %rd274, %rd329;
	selp.b16 	%rs238, %rs311, 1, %p127;
	selp.b16 	%rs311, %rs236, %rs238, %p126;
	selp.b64 	%rd276, %rd329, %rd275, %p127;
	selp.b64 	%rd329, %rd274, %rd276, %p126;
$L__BB11_64:
	setp.lt.s32 	%p128, %r38, 97;
	@%p128 bra 	$L__BB11_66;
	ld.shared.u8 	%rs239, [_ZZN3cub18CUB_300001_SM_10006detail6reduce28DeviceReduceSingleTileKernelINS2_10policy_hubIN4cuda3std3__45tupleIJblEEEyN6thrust24THRUST_300001_SM_1000_NS8cuda_cub9__find_if7functorIS9_EEE10Policy1000EPS9_SI_iSF_S9_S9_NS7_10__identityEEEvT0_T1_T2_T3_T4_T6_E12temp_storage+56];
	ld.shared.u64 	%rd277, [_ZZN3cub18CUB_300001_SM_10006detail6reduce28DeviceReduceSingleTileKernelINS2_10policy_hubIN4cuda3std3__45tupleIJblEEEyN6thrust24THRUST_300001_SM_1000_NS8cuda_cub9__find_if7functorIS9_EEE10Policy1000EPS9_SI_iSF_S9_S9_NS7_10__identityEEEvT0_T1_T2_T3_T4_T6_E12temp_storage+64];
	and.b16  	%rs240, %rs311, 255;
	setp.eq.s16 	%p129, %rs240, 0;
	setp.eq.s16 	%p130, %rs239, 0;
	min.s64 	%rd278, %rd277, %rd329;
	selp.b16 	%rs241, %rs311, 1, %p130;
	selp.b16 	%rs311, %rs239, %rs241, %p129;
	selp.b64 	%rd279, %rd329, %rd278, %p130;
	selp.b64 	%rd329, %rd277, %rd279, %p129;
$L__BB11_66:
	setp.lt.s32 	%p131, %r38, 129;
	@%p131 bra 	$L__BB11_68;
	ld.shared.u8 	%rs242, [_ZZN3cub18CUB_300001_SM_10006detail6reduce28DeviceReduceSingleTileKernelINS2_10policy_hubIN4cuda3std3__45tupleIJblEEEyN6thrust24THRUST_300001_SM_1000_NS8cuda_cub9__find_if7functorIS9_EEE10Policy1000EPS9_SI_iSF_S9_S9_NS7_10__identityEEEvT0_T1_T2_T3_T4_T6_E12temp_storage+72];
	ld.shared.u64 	%rd280, [_ZZN3cub18CUB_300001_SM_10006detail6reduce28DeviceReduceSingleTileKernelINS2_10policy_hubIN4cuda3std3__45tupleIJblEEEyN6thrust24THRUST_300001_SM_1000_NS8cuda_cub9__find_if7functorIS9_EEE10Policy1000EPS9_SI_iSF_S9_S9_NS7_10__identityEEEvT0_T1_T2_T3_T4_T6_E12temp_storage+80];
	and.b16  	%rs243, %rs311, 255;
	setp.eq.s16 	%p132, %rs243, 0;
	setp.eq.s16 	%p133, %rs242, 0;
	min.s64 	%rd281, %rd280, %rd329;
	selp.b16 	%rs244, %rs311, 1, %p133;
	selp.b16 	%rs311, %rs242, %rs244, %p132;
	selp.b64 	%rd282, %rd329, %rd281, %p133;
	selp.b64 	%rd329, %rd280, %rd282, %p132;
$L__BB11_68:
	setp.lt.s32 	%p134, %r38, 161;
	@%p134 bra 	$L__BB11_70;
	ld.shared.u8 	%rs245, [_ZZN3cub18CUB_300001_SM_10006detail6reduce28DeviceReduceSingleTileKernelINS2_10policy_hubIN4cuda3std3__45tupleIJblEEEyN6thrust24THRUST_300001_SM_1000_NS8cuda_cub9__find_if7functorIS9_EEE10Policy1000EPS9_SI_iSF_S9_S9_NS7_10__identityEEEvT0_T1_T2_T3_T4_T6_E12temp_storage+88];
	ld.shared.u64 	%rd283, [_ZZN3cub18CUB_300001_SM_10006detail6reduce28DeviceReduceSingleTileKernelINS2_10policy_hubIN4cuda3std3__45tupleIJblEEEyN6thrust24THRUST_300001_SM_1000_NS8cuda_cub9__find_if7functorIS9_EEE10Policy1000EPS9_SI_iSF_S9_S9_NS7_10__identityEEEvT0_T1_T2_T3_T4_T6_E12temp_storage+96];
	and.b16  	%rs246, %rs311, 255;
	setp.eq.s16 	%p135, %rs246, 0;
	setp.eq.s16 	%p136, %rs245, 0;
	min.s64 	%rd284, %rd283, %rd329;
	selp.b16 	%rs247, %rs311, 1, %p136;
	selp.b16 	%rs311, %rs245, %rs247, %p135;
	selp.b64 	%rd285, %rd329, %rd284, %p136;
	selp.b64 	%rd329, %rd283, %rd285, %p135;
$L__BB11_70:
	setp.lt.s32 	%p137, %r38, 193;
	@%p137 bra 	$L__BB11_72;
	ld.shared.u8 	%rs248, [_ZZN3cub18CUB_300001_SM_10006detail6reduce28DeviceReduceSingleTileKernelINS2_10policy_hubIN4cuda3std3__45tupleIJblEEEyN6thrust24THRUST_300001_SM_1000_NS8cuda_cub9__find_if7functorIS9_EEE10Policy1000EPS9_SI_iSF_S9_S9_NS7_10__identityEEEvT0_T1_T2_T3_T4_T6_E12temp_storage+104];
	ld.shared.u64 	%rd286, [_ZZN3cub18CUB_300001_SM_10006detail6reduce28DeviceReduceSingleTileKernelINS2_10policy_hubIN4cuda3std3__45tupleIJblEEEyN6thrust24THRUST_300001_SM_1000_NS8cuda_cub9__find_if7functorIS9_EEE10Policy1000EPS9_SI_iSF_S9_S9_NS7_10__identityEEEvT0_T1_T2_T3_T4_T6_E12temp_storage+112];
	and.b16  	%rs249, %rs311, 255;
	setp.eq.s16 	%p138, %rs249, 0;
	setp.eq.s16 	%p139, %rs248, 0;
	min.s64 	%rd287, %rd286, %rd329;
	selp.b16 	%rs250, %rs311, 1, %p139;
	selp.b16 	%rs311, %rs248, %rs250, %p138;
	selp.b64 	%rd288, %rd329, %rd287, %p139;
	selp.b64 	%rd329, %rd286, %rd288, %p138;
$L__BB11_72:
	setp.lt.s32 	%p140, %r38, 225;
	@%p140 bra 	$L__BB11_110;
	ld.shared.u8 	%rs251, [_ZZN3cub18CUB_300001_SM_10006detail6reduce28DeviceReduceSingleTileKernelINS2_10policy_hubIN4cuda3std3__45tupleIJblEEEyN6thrust24THRUST_300001_SM_1000_NS8cuda_cub9__find_if7functorIS9_EEE10Policy1000EPS9_SI_iSF_S9_S9_NS7_10__identityEEEvT0_T1_T2_T3_T4_T6_E12temp_storage+120];
	ld.shared.u64 	%rd289, [_ZZN3cub18CUB_300001_SM_10006detail6reduce28DeviceReduceSingleTileKernelINS2_10policy_hubIN4cuda3std3__45tupleIJblEEEyN6thrust24THRUST_300001_SM_1000_NS8cuda_cub9__find_if7functorIS9_EEE10Policy1000EPS9_SI_iSF_S9_S9_NS7_10__identityEEEvT0_T1_T2_T3_T4_T6_E12temp_storage+128];
	and.b16  	%rs252, %rs311, 255;
	setp.eq.s16 	%p141, %rs252, 0;
	setp.eq.s16 	%p142, %rs251, 0;
	min.s64 	%rd290, %rd289, %rd329;
	selp.b16 	%rs253, %rs311, 1, %p142;
	selp.b16 	%rs311, %rs251, %rs253, %p141;
	selp.b64 	%rd291, %rd329, %rd290, %p142;
	selp.b64 	%rd329, %rd289, %rd291, %p141;
	bra.uni 	$L__BB11_110;
$L__BB11_74:
	mov.u32 	%r16, %tid.x;
	mul.wide.u32 	%rd124, %r16, 16;
	add.s64 	%rd109, %rd105, %rd124;
	// begin inline asm
	ld.global.nc.u64 %rd108, [%rd109];
	// end inline asm
	add.s64 	%rd111, %rd109, 8;
	// begin inline asm
	ld.global.nc.u64 %rd110, [%rd111];
	// end inline asm
	cvt.u16.u64 	%rs83, %rd108;
	and.b16  	%rs84, %rs83, 255;
	add.s64 	%rd113, %rd109, 4096;
	// begin inline asm
	ld.global.nc.u64 %rd112, [%rd113];
	// end inline asm
	add.s64 	%rd115, %rd109, 4104;
	// begin inline asm
	ld.global.nc.u64 %rd114, [%rd115];
	// end inline asm
	cvt.u16.u64 	%rs85, %rd112;
	and.b16  	%rs86, %rs85, 255;
	add.s64 	%rd117, %rd109, 8192;
	// begin inline asm
	ld.global.nc.u64 %rd116, [%rd117];
	// end inline asm
	add.s64 	%rd119, %rd109, 8200;
	// begin inline asm
	ld.global.nc.u64 %rd118, [%rd119];
	// end inline asm
	cvt.u16.u64 	%rs87, %rd116;
	and.b16  	%rs88, %rs87, 255;
	add.s64 	%rd121, %rd109, 12288;
	// begin inline asm
	ld.global.nc.u64 %rd120, [%rd121];
	// end inline asm
	add.s64 	%rd123, %rd109, 12296;
	// begin inline asm
	ld.global.nc.u64 %rd122, [%rd123];
	// end inline asm
	cvt.u16.u64 	%rs89, %rd120;
	and.b16  	%rs90, %rs89, 255;
	setp.eq.s16 	%p3, %rs84, 0;
	setp.eq.s16 	%p4, %rs86, 0;
	min.s64 	%rd125, %rd114, %rd110;
	selp.b16 	%rs91, %rs83, 1, %p4;
	selp.b64 	%rd126, %rd110, %rd125, %p4;
	selp.b16 	%rs92, %rs85, %rs91, %p3;
	and.b16  	%rs93, %rs92, 255;
	selp.b64 	%rd127, %rd114, %rd126, %p3;
	setp.eq.s16 	%p5, %rs93, 0;
	setp.eq.s16 	%p6, %rs88, 0;
	min.s64 	%rd128, %rd118, %rd127;
	selp.b16 	%rs94, %rs92, 1, %p6;
	selp.b64 	%rd129, %rd127, %rd128, %p6;
	selp.b16 	%rs95, %rs87, %rs94, %p5;
	and.b16  	%rs96, %rs95, 255;
	selp.b64 	%rd130, %rd118, %rd129, %p5;
	setp.eq.s16 	%p7, %rs96, 0;
	setp.eq.s16 	%p8, %rs90, 0;
	min.s64 	%rd131, %rd122, %rd130;
	selp.b16 	%rs97, %rs95, 1, %p8;
	selp.b64 	%rd132, %rd130, %rd131, %p8;
	selp.b16 	%rs311, %rs89, %rs97, %p7;
	selp.b64 	%rd329, %rd122, %rd132, %p7;
	setp.lt.u32 	%p9, %r38, 2048;
	mov.b32 	%r399, 1024;
	@%p9 bra 	$L__BB11_78;
	add.s32 	%r17, %r38, -1024;
	mov.b32 	%r399, 1024;
$L__BB11_76:
	mul.wide.s32 	%rd149, %r399, 16;
	add.s64 	%rd134, %rd109, %rd149;
	// begin inline asm
	ld.global.nc.u64 %rd133, [%rd134];
	// end inline asm
	add.s64 	%rd136, %rd134, 8;
	// begin inline asm
	ld.global.nc.u64 %rd135, [%rd136];
	// end inline asm
	cvt.u16.u64 	%rs98, %rd133;
	and.b16  	%rs99, %rs98, 255;
	add.s64 	%rd138, %rd134, 4096;
	// begin inline asm
	ld.global.nc.u64 %rd137, [%rd138];
	// end inline asm
	add.s64 	%rd140, %rd134, 4104;
	// begin inline asm
	ld.global.nc.u64 %rd139, [%rd140];
	// end inline asm
	cvt.u16.u64 	%rs100, %rd137;
	and.b16  	%rs101, %rs100, 255;
	add.s64 	%rd142, %rd134, 8192;
	// begin inline asm
	ld.global.nc.u64 %rd141, [%rd142];
	// end inline asm
	add.s64 	%rd144, %rd134, 8200;
	// begin inline asm
	ld.global.nc.u64 %rd143, [%rd144];
	// end inline asm
	cvt.u16.u64 	%rs102, %rd141;
	and.b16  	%rs103, %rs102, 255;
	add.s64 	%rd146, %rd134, 12288;
	// begin inline asm
	ld.global.nc.u64 %rd145, [%rd146];
	// end inline asm
	add.s64 	%rd148, %rd134, 12296;
	// begin inline asm
	ld.global.nc.u64 %rd147, [%rd148];
	// end inline asm
	cvt.u16.u64 	%rs104, %rd145;
	and.b16  	%rs105, %rs104, 255;
	and.b16  	%rs106, %rs311, 255;
	setp.eq.s16 	%p10, %rs106, 0;
	setp.eq.s16 	%p11, %rs99, 0;
	min.s64 	%rd150, %rd135, %rd329;
	selp.b16 	%rs107, %rs311, 1, %p11;
	selp.b64 	%rd151, %rd329, %rd150, %p11;
	selp.b16 	%rs108, %rs98, %rs107, %p10;
	and.b16  	%rs109, %rs108, 255;
	selp.b64 	%rd152, %rd135, %rd151, %p10;
	setp.eq.s16 	%p12, %rs109, 0;
	setp.eq.s16 	%p13, %rs101, 0;
	min.s64 	%rd153, %rd139, %rd152;
	selp.b16 	%rs110, %rs108, 1, %p13;
	selp.b64 	%rd154, %rd152, %rd153, %p13;
	selp.b16 	%rs111, %rs100, %rs110, %p12;
	and.b16  	%rs112, %rs111, 255;
	selp.b64 	%rd155, %rd139, %rd154, %p12;
	setp.eq.s16 	%p14, %rs112, 0;
	setp.eq.s16 	%p15, %rs103, 0;
	min.s64 	%rd156, %rd143, %rd155;
	selp.b16 	%rs113, %rs111, 1, %p15;
	selp.b64 	%rd157, %rd155, %rd156, %p15;
	selp.b16 	%rs114, %rs102, %rs113, %p14;
	and.b16  	%rs115, %rs114, 255;
	selp.b64 	%rd158, %rd143, %rd157, %p14;
	setp.eq.s16 	%p16, %rs115, 0;
	setp.eq.s16 	%p17, %rs105, 0;
	min.s64 	%rd159, %rd147, %rd158;
	selp.b16 	%rs116, %rs114, 1, %p17;
	selp.b64 	%rd160, %rd158, %rd159, %p17;
	selp.b16 	%rs311, %rs104, %rs116, %p16;
	selp.b64 	%rd329, %rd147, %rd160, %p16;
	sub.s32 	%r41, %r38, %r399;
	setp.lt.s32 	%p18, %r41, 1024;
	@%p18 bra 	$L__BB11_86;
	add.s32 	%r399, %r399, 1024;
	setp.le.s32 	%p19, %r399, %r17;
	@%p19 bra 	$L__BB11_76;
$L__BB11_78:
	setp.le.s32 	%p20, %r38, %r399;
	@%p20 bra 	$L__BB11_86;
	sub.s32 	%r21, %r38, %r399;
	setp.ge.s32 	%p21, %r16, %r21;
	@%p21 bra 	$L__BB11_86;
	not.b32 	%r42, %r16;
	add.s32 	%r43, %r38, %r42;
	sub.s32 	%r22, %r43, %r399;
	and.b32  	%r44, %r22, 768;
	setp.eq.s32 	%p22, %r44, 768;
	mov.u32 	%r403, %r16;
	@%p22 bra 	$L__BB11_83;
	add.s32 	%r401, %r16, %r399;
	shr.u32 	%r45, %r22, 8;
	add.s32 	%r46, %r45, 1;
	and.b32  	%r47, %r46, 3;
	neg.s32 	%r400, %r47;
	mov.u32 	%r403, %r16;
$L__BB11_82:
	.pragma "nounroll";
	mul.wide.u32 	%rd166, %r401, 16;
	add.s64 	%rd163, %rd105, %rd166;
	// begin inline asm
	ld.global.nc.u64 %rd162, [%rd163];
	// end inline asm
	add.s64 	%rd165, %rd163, 8;
	// begin inline asm
	ld.global.nc.u64 %rd164, [%rd165];
	// end inline asm
	cvt.u16.u64 	%rs118, %rd162;
	and.b16  	%rs119, %rs118, 255;
	and.b16  	%rs120, %rs311, 255;
	setp.eq.s16 	%p23, %rs120, 0;
	setp.eq.s16 	%p24, %rs119, 0;
	min.s64 	%rd167, %rd164, %rd329;
	selp.b16 	%rs121, %rs311, 1, %p24;
	selp.b16 	%rs311, %rs118, %rs121, %p23;
	selp.b64 	%rd168, %rd329, %rd167, %p24;
	selp.b64 	%rd329, %rd164, %rd168, %p23;
	add.s32 	%r403, %r403, 256;
	add.s32 	%r401, %r401, 256;
	add.s32 	%r400, %r400, 1;
	setp.ne.s32 	%p25, %r400, 0;
	@%p25 bra 	$L__BB11_82;
$L__BB11_83:
	setp.lt.u32 	%p26, %r22, 768;
	@%p26 bra 	$L__BB11_86;
	cvt.u64.u32 	%rd169, %r403;
	cvt.u64.u32 	%rd170, %r399;
	add.s64 	%rd171, %rd169, %rd170;
	shl.b64 	%rd172, %rd171, 4;
	add.s64 	%rd173, %rd172, %rd105;
	add.s64 	%rd350, %rd173, 12296;
	add.s32 	%r404, %r403, %r399;
$L__BB11_85:
	mul.wide.u32 	%rd190, %r404, 16;
	add.s64 	%rd175, %rd105, %rd190;
	// begin inline asm
	ld.global.nc.u64 %rd174, [%rd175];
	// end inline asm
	add.s64 	%rd177, %rd175, 8;
	// begin inline asm
	ld.global.nc.u64 %rd176, [%rd177];
	// end inline asm
	cvt.u16.u64 	%rs122, %rd174;
	and.b16  	%rs123, %rs122, 255;
	and.b16  	%rs124, %rs311, 255;
	setp.eq.s16 	%p27, %rs124, 0;
	setp.eq.s16 	%p28, %rs123, 0;
	min.s64 	%rd191, %rd176, %rd329;
	selp.b16 	%rs125, %rs311, 1, %p28;
	selp.b16 	%rs126, %rs122, %rs125, %p27;
	and.b16  	%rs127, %rs126, 255;
	selp.b64 	%rd192, %rd329, %rd191, %p28;
	selp.b64 	%rd193, %rd176, %rd192, %p27;
	add.s64 	%rd179, %rd350, -8200;
	// begin inline asm
	ld.global.nc.u64 %rd178, [%rd179];
	// end inline asm
	add.s64 	%rd181, %rd350, -8192;
	// begin inline asm
	ld.global.nc.u64 %rd180, [%rd181];
	// end inline asm
	cvt.u16.u64 	%rs128, %rd178;
	and.b16  	%rs129, %rs128, 255;
	setp.eq.s16 	%p29, %rs127, 0;
	setp.eq.s16 	%p30, %rs129, 0;
	min.s64 	%rd194, %rd180, %rd193;
	selp.b16 	%rs130, %rs126, 1, %p30;
	selp.b16 	%rs131, %rs128, %rs130, %p29;
	and.b16  	%rs132, %rs131, 255;
	selp.b64 	%rd195, %rd193, %rd194, %p30;
	selp.b64 	%rd196, %rd180, %rd195, %p29;
	add.s64 	%rd183, %rd350, -4104;
	// begin inline asm
	ld.global.nc.u64 %rd182, [%rd183];
	// end inline asm
	add.s64 	%rd185, %rd350, -4096;
	// begin inline asm
	ld.global.nc.u64 %rd184, [%rd185];
	// end inline asm
	cvt.u16.u64 	%rs133, %rd182;
	and.b16  	%rs134, %rs133, 255;
	setp.eq.s16 	%p31, %rs132, 0;
	setp.eq.s16 	%p32, %rs134, 0;
	min.s64 	%rd197, %rd184, %rd196;
	selp.b16 	%rs135, %rs131, 1, %p32;
	selp.b16 	%rs136, %rs133, %rs135, %p31;
	and.b16  	%rs137, %rs136, 255;
	selp.b64 	%rd198, %rd196, %rd197, %p32;
	selp.b64 	%rd199, %rd184, %rd198, %p31;
	add.s64 	%rd187, %rd350, -8;
	// begin inline asm
	ld.global.nc.u64 %rd186, [%rd187];
	// end inline asm
	// begin inline asm
	ld.global.nc.u64 %rd188, [%rd350];
	// end inline asm
	cvt.u16.u64 	%rs138, %rd186;
	and.b16  	%rs139, %rs138, 255;
	setp.eq.s16 	%p33, %rs137, 0;
	setp.eq.s16 	%p34, %rs139, 0;
	min.s64 	%rd200, %rd188, %rd199;
	selp.b16 	%rs140, %rs136, 1, %p34;
	selp.b16 	%rs311, %rs138, %rs140, %p33;
	selp.b64 	%rd201, %rd199, %rd200, %p34;
	selp.b64 	%rd329, %rd188, %rd201, %p33;
	add.s32 	%r403, %r403, 1024;
	add.s64 	%rd350, %rd350, 16384;
	add.s32 	%r404, %r404, 1024;
	setp.lt.s32 	%p35, %r403, %r21;
	@%p35 bra 	$L__BB11_85;
$L__BB11_86:
	// begin inline asm
	mov.u32 %r48, %laneid;
	// end inline asm
	cvt.u32.u16 	%r69, %rs311;
	and.b32  	%r50, %r69, 255;
	mov.b32 	%r66, 1;
	mov.b32 	%r67, 31;
	mov.b32 	%r68, -1;
	// begin inline asm
	shfl.sync.down.b32 %r49, %r50, %r66, %r67, %r68;
	// end inline asm
	// begin inline asm
	shfl.sync.down.b32 %r54, %r55, %r66, %r67, %r68;
	// end inline asm
	mov.b64 	{%r60, %r65}, %rd329;
	// begin inline asm
	shfl.sync.down.b32 %r59, %r60, %r66, %r67, %r68;
	// end inline asm
	// begin inline asm
	shfl.sync.down.b32 %r64, %r65, %r66, %r67, %r68;
	// end inline asm
	mov.b64 	%rd83, {%r59, %r64};
	cvt.u16.u32 	%rs65, %r49;
	setp.gt.s32 	%p36, %r48, 30;
	@%p36 bra 	$L__BB11_90;
	and.b16  	%rs141, %rs311, 255;
	setp.eq.s16 	%p37, %rs141, 0;
	and.b16  	%rs142, %rs65, 255;
	setp.eq.s16 	%p38, %rs142, 0;
	or.pred  	%p39, %p37, %p38;
	@%p39 bra 	$L__BB11_89;
	min.s64 	%rd329, %rd83, %rd329;
	mov.b16 	%rs311, 1;
	bra.uni 	$L__BB11_90;
$L__BB11_89:
	setp.eq.s16 	%p40, %rs141, 0;
	selp.b16 	%rs311, %rs65, %rs311, %p40;
	selp.b64 	%rd329, %rd83, %rd329, %p40;
$L__BB11_90:
	cvt.u32.u16 	%r90, %rs311;
	and.b32  	%r71, %r90, 255;
	mov.b32 	%r87, 2;
	mov.b32 	%r88, 31;
	mov.b32 	%r89, -1;
	// begin inline asm
	shfl.sync.down.b32 %r70, %r71, %r87, %r88, %r89;
	// end inline asm
	// begin inline asm
	shfl.sync.down.b32 %r75, %r76, %r87, %r88, %r89;
	// end inline asm
	mov.b64 	{%r81, %r86}, %rd329;
	// begin inline asm
	shfl.sync.down.b32 %r80, %r81, %r87, %r88, %r89;
	// end inline asm
	// begin inline asm
	shfl.sync.down.b32 %r85, %r86, %r87, %r88, %r89;
	// end inline asm
	mov.b64 	%rd87, {%r80, %r85};
	cvt.u16.u32 	%rs68, %r70;
	setp.gt.s32 	%p41, %r48, 29;
	@%p41 bra 	$L__BB11_94;
	and.b16  	%rs145, %rs311, 255;
	setp.eq.s16 	%p42, %rs145, 0;
	and.b16  	%rs146, %rs68, 255;
	setp.eq.s16 	%p43, %rs146, 0;
	or.pred  	%p44, %p42, %p43;
	@%p44 bra 	$L__BB11_93;
	min.s64 	%rd329, %rd87, %rd329;
	mov.b16 	%rs311, 1;
	bra.uni 	$L__BB11_94;
$L__BB11_93:
	setp.eq.s16 	%p45, %rs145, 0;
	selp.b16 	%rs311, %rs68, %rs311, %p45;
	selp.b64 	%rd329, %rd87, %rd329, %p45;
$L__BB11_94:
	cvt.u32.u16 	%r111, %rs311;
	and.b32  	%r92, %r111, 255;
	mov.b32 	%r108, 4;
	mov.b32 	%r109, 31;
	mov.b32 	%r110, -1;
	// begin inline asm
	shfl.sync.down.b32 %r91, %r92, %r108, %r109, %r110;
	// end inline asm
	// begin inline asm
	shfl.sync.down.b32 %r96, %r97, %r108, %r109, %r110;
	// end inline asm
	mov.b64 	{%r102, %r107}, %rd329;
	// begin inline asm
	shfl.sync.down.b32 %r101, %r102, %r108, %r109, %r110;
	// end inline asm
	// begin inline asm
	shfl.sync.down.b32 %r106, %r107, %r108, %r109, %r110;
	// end inline asm
	mov.b64 	%rd91, {%r101, %r106};
	cvt.u16.u32 	%rs71, %r91;
	setp.gt.s32 	%p46, %r48, 27;
	@%p46 bra 	$L__BB11_98;
	and.b16  	%rs149, %rs311, 255;
	setp.eq.s16 	%p47, %rs149, 0;
	and.b16  	%rs150, %rs71, 255;
	setp.eq.s16 	%p48, %rs150, 0;
	or.pred  	%p49, %p47, %p48;
	@%p49 bra 	$L__BB11_97;
	min.s64 	%rd329, %rd91, %rd329;
	mov.b16 	%rs311, 1;
	bra.uni 	$L__BB11_98;
$L__BB11_97:
	setp.eq.s16 	%p50, %rs149, 0;
	selp.b16 	%rs311, %rs71, %rs311, %p50;
	selp.b64 	%rd329, %rd91, %rd329, %p50;
$L__BB11_98:
	cvt.u32.u16 	%r132, %rs311;
	and.b32  	%r113, %r132, 255;
	mov.b32 	%r129, 8;
	mov.b32 	%r130, 31;
	mov.b32 	%r131, -1;
	// begin inline asm
	shfl.sync.down.b32 %r112, %r113, %r129, %r130, %r131;
	// end inline asm
	// begin inline asm
	shfl.sync.down.b32 %r117, %r118, %r129, %r130, %r131;
	// end inline asm
	mov.b64 	{%r123, %r128}, %rd329;
	// begin inline asm
	shfl.sync.down.b32 %r122, %r123, %r129, %r130, %r131;
	// end inline asm
	// begin inline asm
	shfl.sync.down.b32 %r127, %r128, %r129, %r130, %r131;
	// end inline asm
	mov.b64 	%rd95, {%r122, %r127};
	cvt.u16.u32 	%rs74, %r112;
	setp.gt.s32 	%p51, %r48, 23;
	@%p51 bra 	$L__BB11_102;
	and.b16  	%rs153, %rs311, 255;
	setp.eq.s16 	%p52, %rs153, 0;
	and.b16  	%rs154, %rs74, 255;
	setp.eq.s16 	%p53, %rs154, 0;
	or.pred  	%p54, %p52, %p53;
	@%p54 bra 	$L__BB11_101;
	min.s64 	%rd329, %rd95, %rd329;
	mov.b16 	%rs311, 1;
	bra.uni 	$L__BB11_102;
$L__BB11_101:
	setp.eq.s16 	%p55, %rs153, 0;
	selp.b16 	%rs311, %rs74, %rs311, %p55;
	selp.b64 	%rd329, %rd95, %rd329, %p55;
$L__BB11_102:
	cvt.u32.u16 	%r153, %rs311;
	and.b32  	%r134, %r153, 255;
	mov.b32 	%r150, 16;
	mov.b32 	%r151, 31;
	mov.b32 	%r152, -1;
	// begin inline asm
	shfl.sync.down.b32 %r133, %r134, %r150, %r151, %r152;
	// end inline asm
	// begin inline asm
	shfl.sync.down.b32 %r138, %r139, %r150, %r151, %r152;
	// end inline asm
	mov.b64 	{%r144, %r149}, %rd329;
	// begin inline asm
	shfl.sync.down.b32 %r143, %r144, %r150, %r151, %r152;
	// end inline asm
	// begin inline asm
	shfl.sync.down.b32 %r148, %r149, %r150, %r151, %r152;
	// end inline asm
	mov.b64 	%rd99, {%r143, %r148};
	cvt.u16.u32 	%rs77, %r133;
	setp.gt.s32 	%p56, %r48, 15;
	@%p56 bra 	$L__BB11_106;
	and.b16  	%rs157, %rs311, 255;
	setp.eq.s16 	%p57, %rs157, 0;
	and.b16  	%rs158, %rs77, 255;
	setp.eq.s16 	%p58, %rs158, 0;
	or.pred  	%p59, %p57, %p58;
	@%p59 bra 	$L__BB11_105;
	min.s64 	%rd329, %rd99, %rd329;
	mov.b16 	%rs311, 1;
	bra.uni 	$L__BB11_106;
$L__BB11_105:
	setp.eq.s16 	%p60, %rs157, 0;
	selp.b16 	%rs311, %rs77, %rs311, %p60;
	selp.b64 	%rd329, %rd99, %rd329, %p60;
$L__BB11_106:
	setp.ne.s32 	%p61, %r48, 0;
	@%p61 bra 	$L__BB11_108;
	shr.u32 	%r154, %r16, 1;
	and.b32  	%r155, %r154, 496;
	mov.u32 	%r156, _ZZN3cub18CUB_300001_SM_10006detail6reduce28DeviceReduceSingleTileKernelINS2_10policy_hubIN4cuda3std3__45tupleIJblEEEyN6thrust24THRUST_300001_SM_1000_NS8cuda_cub9__find_if7functorIS9_EEE10Policy1000EPS9_SI_iSF_S9_S9_NS7_10__identityEEEvT0_T1_T2_T3_T4_T6_E12temp_storage;
	add.s32 	%r157, %r156, %r155;
	st.shared.u8 	[%r157+8], %rs311;
	st.shared.u64 	[%r157+16], %rd329;
$L__BB11_108:
	bar.sync 	0;
	setp.ne.s32 	%p62, %r16, 0;
	@%p62 bra 	$L__BB11_110;
	ld.shared.u8 	%rs161, [_ZZN3cub18CUB_300001_SM_10006detail6reduce28DeviceReduceSingleTileKernelINS2_10policy_hubIN4cuda3std3__45tupleIJblEEEyN6thrust24THRUST_300001_SM_1000_NS8cuda_cub9__find_if7functorIS9_EEE10Policy1000EPS9_SI_iSF_S9_S9_NS7_10__identityEEEvT0_T1_T2_T3_T4_T6_E12temp_storage+24];
	ld.shared.u64 	%rd202, [_ZZN3cub18CUB_300001_SM_10006detail6reduce28DeviceReduceSingleTileKernelINS2_10policy_hubIN4cuda3std3__45tupleIJblEEEyN6thrust24THRUST_300001_SM_1000_NS8cuda_cub9__find_if7functorIS9_EEE10Policy1000EPS9_SI_iSF_S9_S9_NS7_10__identityEEEvT0_T1_T2_T3_T4_T6_E12temp_storage+32];
	and.b16  	%rs162, %rs311, 255;
	setp.eq.s16 	%p63, %rs162, 0;
	setp.eq.s16 	%p64, %rs161, 0;
	min.s64 	%rd203, %rd202, %rd329;
	selp.b16 	%rs163, %rs311, 1, %p64;
	selp.b16 	%rs164, %rs161, %rs163, %p63;
	and.b16  	%rs165, %rs164, 255;
	selp.b64 	%rd204, %rd329, %rd203, %p64;
	selp.b64 	%rd205, %rd202, %rd204, %p63;
	ld.shared.u8 	%rs166, [_ZZN3cub18CUB_300001_SM_10006detail6reduce28DeviceReduceSingleTileKernelINS2_10policy_hubIN4cuda3std3__45tupleIJblEEEyN6thrust24THRUST_300001_SM_1000_NS8cuda_cub9__find_if7functorIS9_EEE10Policy1000EPS9_SI_iSF_S9_S9_NS7_10__identityEEEvT0_T1_T2_T3_T4_T6_E12temp_storage+40];
	ld.shared.u64 	%rd206, [_ZZN3cub18CUB_300001_SM_10006detail6reduce28DeviceReduceSingleTileKernelINS2_10policy_hubIN4cuda3std3__45tupleIJblEEEyN6thrust24THRUST_300001_SM_1000_NS8cuda_cub9__find_if7functorIS9_EEE10Policy1000EPS9_SI_iSF_S9_S9_NS7_10__identityEEEvT0_T1_T2_T3_T4_T6_E12temp_storage+48];
	setp.eq.s16 	%p65, %rs165, 0;
	setp.eq.s16 	%p66, %rs166, 0;
	min.s64 	%rd207, %rd206, %rd205;
	selp.b16 	%rs167, %rs164, 1, %p66;
	selp.b16 	%rs168, %rs166, %rs167, %p65;
	and.b16  	%rs169, %rs168, 255;
	selp.b64 	%rd208, %rd205, %rd207, %p66;
	selp.b64 	%rd209, %rd206, %rd208, %p65;
	ld.shared.u8 	%rs170, [_ZZN3cub18CUB_300001_SM_10006detail6reduce28DeviceReduceSingleTileKernelINS2_10policy_hubIN4cuda3std3__45tupleIJblEEEyN6thrust24THRUST_300001_SM_1000_NS8cuda_cub9__find_if7functorIS9_EEE10Policy1000EPS9_SI_iSF_S9_S9_NS7_10__identityEEEvT0_T1_T2_T3_T4_T6_E12temp_storage+56];
	ld.shared.u64 	%rd210, [_ZZN3cub18CUB_300001_SM_10006detail6reduce28DeviceReduceSingleTileKernelINS2_10policy_hubIN4cuda3std3__45tupleIJblEEEyN6thrust24THRUST_300001_SM_1000_NS8cuda_cub9__find_if7functorIS9_EEE10Policy1000EPS9_SI_iSF_S9_S9_NS7_10__identityEEEvT0_T1_T2_T3_T4_T6_E12temp_storage+64];
	setp.eq.s16 	%p67, %rs169, 0;
	setp.eq.s16 	%p68, %rs170, 0;
	min.s64 	%rd211, %rd210, %rd209;
	selp.b16 	%rs171, %rs168, 1, %p68;
	selp.b16 	%rs172, %rs170, %rs171, %p67;
	and.b16  	%rs173, %rs172, 255;
	selp.b64 	%rd212, %rd209, %rd211, %p68;
	selp.b64 	%rd213, %rd210, %rd212, %p67;
	ld.shared.u8 	%rs174, [_ZZN3cub18CUB_300001_SM_10006detail6reduce28DeviceReduceSingleTileKernelINS2_10policy_hubIN4cuda3std3__45tupleIJblEEEyN6thrust24THRUST_300001_SM_1000_NS8cuda_cub9__find_if7functorIS9_EEE10Policy1000EPS9_SI_iSF_S9_S9_NS7_10__identityEEEvT0_T1_T2_T3_T4_T6_E12temp_storage+72];
	ld.shared.u64 	%rd214, [_ZZN3cub18CUB_300001_SM_10006detail6reduce28DeviceReduceSingleTileKernelINS2_10policy_hubIN4cuda3std3__45tupleIJblEEEyN6thrust24THRUST_300001_SM_1000_NS8cuda_cub9__find_if7functorIS9_EEE10Policy1000EPS9_SI_iSF_S9_S9_NS7_10__identityEEEvT0_T1_T2_T3_T4_T6_E12temp_storage+80];
	setp.eq.s16 	%p69, %rs173, 0;
	setp.eq.s16 	%p70, %rs174, 0;
	min.s64 	%rd215, %rd214, %rd213;
	selp.b16 	%rs175, %rs172, 1, %p70;
	selp.b16 	%rs176, %rs174, %rs175, %p69;
	and.b16  	%rs177, %rs176, 255;
	selp.b64 	%rd216, %rd213, %rd215, %p70;
	selp.b64 	%rd217, %rd214, %rd216, %p69;
	ld.shared.u8 	%rs178, [_ZZN3cub18CUB_300001_SM_10006detail6reduce28DeviceReduceSingleTileKernelINS2_10policy_hubIN4cuda3std3__45tupleIJblEEEyN6thrust24THRUST_300001_SM_1000_NS8cuda_cub9__find_if7functorIS9_EEE10Policy1000EPS9_SI_iSF_S9_S9_NS7_10__identityEEEvT0_T1_T2_T3_T4_T6_E12temp_storage+88];
	ld.shared.u64 	%rd218, [_ZZN3cub18CUB_300001_SM_10006detail6reduce28DeviceReduceSingleTileKernelINS2_10policy_hubIN4cuda3std3__45tupleIJblEEEyN6thrust24THRUST_300001_SM_1000_NS8cuda_cub9__find_if7functorIS9_EEE10Policy1000EPS9_SI_iSF_S9_S9_NS7_10__identityEEEvT0_T1_T2_T3_T4_T6_E12temp_storage+96];
	setp.eq.s16 	%p71, %rs177, 0;
	setp.eq.s16 	%p72, %rs178, 0;
	min.s64 	%rd219, %rd218, %rd217;
	selp.b16 	%rs179, %rs176, 1, %p72;
	selp.b16 	%rs180, %rs178, %rs179, %p71;
	and.b16  	%rs181, %rs180, 255;
	selp.b64 	%rd220, %rd217, %rd219, %p72;
	selp.b64 	%rd221, %rd218, %rd220, %p71;
	ld.shared.u8 	%rs182, [_ZZN3cub18CUB_300001_SM_10006detail6reduce28DeviceReduceSingleTileKernelINS2_10policy_hubIN4cuda3std3__45tupleIJblEEEyN6thrust24THRUST_300001_SM_1000_NS8cuda_cub9__find_if7functorIS9_EEE10Policy1000EPS9_SI_iSF_S9_S9_NS7_10__identityEEEvT0_T1_T2_T3_T4_T6_E12temp_storage+104];
	ld.shared.u64 	%rd222, [_ZZN3cub18CUB_300001_SM_10006detail6reduce28DeviceReduceSingleTileKernelINS2_10policy_hubIN4cuda3std3__45tupleIJblEEEyN6thrust24THRUST_300001_SM_1000_NS8cuda_cub9__find_if7functorIS9_EEE10Policy1000EPS9_SI_iSF_S9_S9_NS7_10__identityEEEvT0_T1_T2_T3_T4_T6_E12temp_storage+112];
	setp.eq.s16 	%p73, %rs181, 0;
	setp.eq.s16 	%p74, %rs182, 0;
	min.s64 	%rd223, %rd222, %rd221;
	selp.b16 	%rs183, %rs180, 1, %p74;
	selp.b16 	%rs184, %rs182, %rs183, %p73;
	and.b16  	%rs185, %rs184, 255;
	selp.b64 	%rd224, %rd221, %rd223, %p74;
	selp.b64 	%rd225, %rd222, %rd224, %p73;
	ld.shared.u8 	%rs186, [_ZZN3cub18CUB_300001_SM_10006detail6reduce28DeviceReduceSingleTileKernelINS2_10policy_hubIN4cuda3std3__45tupleIJblEEEyN6thrust24THRUST_300001_SM_1000_NS8cuda_cub9__find_if7functorIS9_EEE10Policy1000EPS9_SI_iSF_S9_S9_NS7_10__identityEEEvT0_T1_T2_T3_T4_T6_E12temp_storage+120];
	ld.shared.u64 	%rd226, [_ZZN3cub18CUB_300001_SM_10006detail6reduce28DeviceReduceSingleTileKernelINS2_10policy_hubIN4cuda3std3__45tupleIJblEEEyN6thrust24THRUST_300001_SM_1000_NS8cuda_cub9__find_if7functorIS9_EEE10Policy1000EPS9_SI_iSF_S9_S9_NS7_10__identityEEEvT0_T1_T2_T3_T4_T6_E12temp_storage+128];
	setp.eq.s16 	%p75, %rs185, 0;
	setp.eq.s16 	%p76, %rs186, 0;
	min.s64 	%rd227, %rd226, %rd225;
	selp.b16 	%rs187, %rs184, 1, %p76;
	selp.b16 	%rs311, %rs186, %rs187, %p75;
	selp.b64 	%rd228, %rd225, %rd227, %p76;
	selp.b64 	%rd329, %rd226, %rd228, %p75;
$L__BB11_110:
	mov.u32 	%r391, %tid.x;
	setp.ne.s32 	%p184, %r391, 0;
	@%p184 bra 	$L__BB11_112;
	setp.eq.s16 	%p185, %rs82, 0;
	and.b16  	%rs302, %rs311, 255;
	setp.eq.s16 	%p186, %rs302, 0;
	min.s64 	%rd319, %rd329, %rd106;
	selp.b16 	%rs303, %rs82, 1, %p186;
	selp.b16 	%rs304, %rs311, %rs303, %p185;
	selp.b64 	%rd320, %rd106, %rd319, %p186;
	selp.b64 	%rd321, %rd329, %rd320, %p185;
	st.global.u8 	[%rd1], %rs304;
	st.global.u64 	[%rd1+8], %rd321;
$L__BB11_112:
	ret;

}


// ===== COMPILED SASS (sm_100) =====

	.target	sm_100

	.elftype	@"ET_EXEC"


//--------------------- .note.nv.tkinfo           --------------------------
	.section	.note.nv.tkinfo,"",@"SHT_NOTE"
	.sectionflags	@"SHF_NOTE_NV_TKINFO"
	.tkinfo
        /*0018*/ 	.word	0x00000002
        /*0030*/ 	.string	""
        /*0030*/ 	.string	"ptxas"
        /*0030*/ 	.string	"Cuda compilation tools, release 13.0, V13.0.88"
        /*0030*/ 	.string	"Build cuda_13.0.r13.0/compiler.36424714_0"
        /*0030*/ 	.string	"-arch sm_100 -m 64 "



//--------------------- .note.nv.cuinfo           --------------------------
	.section	.note.nv.cuinfo,"",@"SHT_NOTE"
	.sectionflags	@"SHF_NOTE_NV_CUINFO"
        /*0018*/ 	.short	0x0002
        /*001a*/ 	.short	0x0064
        /*001c*/ 	.short	0x0082
	.zero		2


//--------------------- .nv.info                  --------------------------
	.section	.nv.info,"",@"SHT_CUDA_INFO"
	.align	4


	//----- nvinfo : EIATTR_REGCOUNT
	.align		4
        /*0000*/ 	.byte	0x04, 0x2f
        /*0002*/ 	.short	(.L_46 - .L_45)
	.align		4
.L_45:
        /*0004*/ 	.word	index@(_Z18blocksHistoAndScanPjS_iS_ijj)
        /*0008*/ 	.word	0x00000020


	//----- nvinfo : EIATTR_FRAME_SIZE
	.align		4
.L_46:
        /*000c*/ 	.byte	0x04, 0x11
        /*000e*/ 	.short	(.L_48 - .L_47)
	.align		4
.L_47:
        /*0010*/ 	.word	index@(_Z18blocksHistoAndScanPjS_iS_ijj)
        /*0014*/ 	.word	0x00000000


	//----- nvinfo : EIATTR_REGCOUNT
	.align		4
.L_48:
        /*0018*/ 	.byte	0x04, 0x2f
        /*001a*/ 	.short	(.L_50 - .L_49)
	.align		4
.L_49:
        /*001c*/ 	.word	index@(_ZN3cub18CUB_300001_SM_10006detail11EmptyKernelIvEEvv)
        /*0020*/ 	.word	0x00000004


	//----- nvinfo : EIATTR_FRAME_SIZE
	.align		4
.L_50:
        /*0024*/ 	.byte	0x04, 0x11
        /*0026*/ 	.short	(.L_52 - .L_51)
	.align		4
.L_51:
        /*0028*/ 	.word	index@(_ZN3cub18CUB_300001_SM_10006detail11EmptyKernelIvEEvv)
        /*002c*/ 	.word	0x00000000


	//----- nvinfo : EIATTR_REGCOUNT
	.align		4
.L_52:
        /*0030*/ 	.byte	0x04, 0x2f
        /*0032*/ 	.short	(.L_54 - .L_53)
	.align		4
.L_53:
        /*0034*/ 	.word	index@(_ZN3cub18CUB_300001_SM_10006detail10radix_sort31DeviceRadixSortSingleTileKernelINS1_5radix10policy_hubIjNS0_8NullTypeEyE10Policy1000ELNS0_9SortOrderE0EjS6_yNS1_21identity_decomposer_tEEEvPKT1_PSB_PKT2_PSF_T3_iiT4_)
        /*0038*/ 	.word	0x0000007f


	//----- nvinfo : EIATTR_FRAME_SIZE
	.align		4
.L_54:
        /*003c*/ 	.byte	0x04, 0x11
        /*003e*/ 	.short	(.L_56 - .L_55)
	.align		4
.L_55:
        /*0040*/ 	.word	index@(_ZN3cub18CUB_300001_SM_10006detail10radix_sort31DeviceRadixSortSingleTileKernelINS1_5radix10policy_hubIjNS0_8NullTypeEyE10Policy1000ELNS0_9SortOrderE0EjS6_yNS1_21identity_decomposer_tEEEvPKT1_PSB_PKT2_PSF_T3_iiT4_)
        /*0044*/ 	.word	0x00000000


	//----- nvinfo : EIATTR_REGCOUNT
	.align		4
.L_56:
        /*0048*/ 	.byte	0x04, 0x2f
        /*004a*/ 	.short	(.L_58 - .L_57)
	.align		4
.L_57:
        /*004c*/ 	.word	index@(_ZN3cub18CUB_300001_SM_10006detail10radix_sort30DeviceRadixSortHistogramKernelINS1_5radix10policy_hubIjNS0_8NullTypeEyE10Policy1000ELNS0_9SortOrderE0EjyNS1_21identity_decomposer_tEEEvPT2_PKT1_SB_iiT3_)
        /*0050*/ 	.word	0x00000020


	//----- nvinfo : EIATTR_FRAME_SIZE
	.align		4
.L_58:
        /*0054*/ 	.byte	0x04, 0x11
        /*0056*/ 	.short	(.L_60 - .L_59)
	.align		4
.L_59:
        /*0058*/ 	.word	index@(_ZN3cub18CUB_300001_SM_10006detail10radix_sort30DeviceRadixSortHistogramKernelINS1_5radix10policy_hubIjNS0_8NullTypeEyE10Policy1000ELNS0_9SortOrderE0EjyNS1_21identity_decomposer_tEEEvPT2_PKT1_SB_iiT3_)
        /*005c*/ 	.word	0x00000000


	//----- nvinfo : EIATTR_REGCOUNT
	.align		4
.L_60:
        /*0060*/ 	.byte	0x04, 0x2f
        /*0062*/ 	.short	(.L_62 - .L_61)
	.align		4
.L_61:
        /*0064*/ 	.word	index@(_ZN3cub18CUB_300001_SM_10006detail10radix_sort33DeviceRadixSortExclusiveSumKernelINS1_5radix10policy_hubIjNS0_8NullTypeEyE10Policy1000EyEEvPT0_)
        /*0068*/ 	.word	0x00000020


	//----- nvinfo : EIATTR_FRAME_SIZE
	.align		4
.L_62:
        /*006c*/ 	.byte	0x04, 0x11
        /*006e*/ 	.short	(.L_64 - .L_63)
	.align		4
.L_63:
        /*0070*/ 	.word	index@(_ZN3cub18CUB_300001_SM_10006detail10radix_sort33DeviceRadixSortExclusiveSumKernelINS1_5radix10policy_hubIjNS0_8NullTypeEyE10Policy1000EyEEvPT0_)
        /*0074*/ 	.word	0x00000000


	//----- nvinfo : EIATTR_REGCOUNT
	.align		4
.L_64:
        /*0078*/ 	.byte	0x04, 0x2f
        /*007a*/ 	.short	(.L_66 - .L_65)
	.align		4
.L_65:
        /*007c*/ 	.word	index@(_ZN3cub18CUB_300001_SM_10006detail10radix_sort29DeviceRadixSortOnesweepKernelINS1_5radix10policy_hubIjNS0_8NullTypeEyE10Policy1000ELNS0_9SortOrderE0EjS6_yiiNS1_21identity_decomposer_tEEEvPT5_SC_PT3_PKSD_PT1_PKSH_PT2_PKSL_T4_iiT6_)
        /*0080*/ 	.word	0x00000050


	//----- nvinfo : EIATTR_FRAME_SIZE
	.align		4
.L_66:
        /*0084*/ 	.byte	0x04, 0x11
        /*0086*/ 	.short	(.L_68 - .L_67)
	.align		4
.L_67:
        /*0088*/ 	.word	index@(_ZN3cub18CUB_300001_SM_10006detail10radix_sort29DeviceRadixSortOnesweepKernelINS1_5radix10policy_hubIjNS0_8NullTypeEyE10Policy1000ELNS0_9SortOrderE0EjS6_yiiNS1_21identity_decomposer_tEEEvPT5_SC_PT3_PKSD_PT1_PKSH_PT2_PKSL_T4_iiT6_)
        /*008c*/ 	.word	0x00000010


	//----- nvinfo : EIATTR_REGCOUNT
	.align		4
.L_68:
        /*0090*/ 	.byte	0x04, 0x2f
        /*0092*/ 	.short	(.L_70 - .L_69)
	.align		4
.L_69:
        /*0094*/ 	.word	index@(_ZN3cub18CUB_300001_SM_10006detail6reduce28DeviceReduceSingleTileKernelINS2_10policy_hubIN4cuda3std3__45tupleIJblEEEjN6thrust24THRUST_300001_SM_1000_NS8cuda_cub9__find_if7functorIS9_EEE10Policy1000ENSB_12zip_iteratorINS8_IJNSD_26transform_input_iterator_tIbNSC_6detail35transform_pair_of_input_iterators_tIbNSB_6detail15normal_iteratorINSB_10device_ptrIjEEEESQ_NS7_8equal_toIjEEEENS7_10__not_fn_tINS7_10__identityEEEEENSB_17counting_iteratorIlNSB_11use_defaultESZ_SZ_EEEEEEEPS9_jSF_S9_S9_SV_EEvT0_T1_T2_T3_T4_T6_)
        /*0098*/ 	.word	0x00000030


	//----- nvinfo : EIATTR_FRAME_SIZE
	.align		4
.L_70:
        /*009c*/ 	.byte	0x04, 0x11
        /*009e*/ 	.short	(.L_72 - .L_71)
	.align		4
.L_71:
        /*00a0*/ 	.word	index@(_ZN3cub18CUB_300001_SM_10006detail6reduce28DeviceReduceSingleTileKernelINS2_10policy_hubIN4cuda3std3__45tupleIJblEEEjN6thrust24THRUST_300001_SM_1000_NS8cuda_cub9__find_if7functorIS9_EEE10Policy1000ENSB_12zip_iteratorINS8_IJNSD_26transform_input_iterator_tIbNSC_6detail35transform_pair_of_input_iterators_tIbNSB_6detail15normal_iteratorINSB_10device_ptrIjEEEESQ_NS7_8equal_toIjEEEENS7_10__not_fn_tINS7_10__identityEEEEENSB_17counting_iteratorIlNSB_11use_defaultESZ_SZ_EEEEEEEPS9_jSF_S9_S9_SV_EEvT0_T1_T2_T3_T4_T6_)
        /*00a4*/ 	.word	0x00000000


	//----- nvinfo : EIATTR_REGCOUNT
	.align		4
.L_72:
        /*00a8*/ 	.byte	0x04, 0x2f
        /*00aa*/ 	.short	(.L_74 - .L_73)
	.align		4
.L_73:
        /*00ac*/ 	.word	index@(_ZN3cub18CUB_300001_SM_10006detail6reduce18DeviceReduceKernelINS2_10policy_hubIN4cuda3std3__45tupleIJblEEEjN6thrust24THRUST_300001_SM_1000_NS8cuda_cub9__find_if7functorIS9_EEE10Policy1000ENSB_12zip_iteratorINS8_IJNSD_26transform_input_iterator_tIbNSC_6detail35transform_pair_of_input_iterators_tIbNSB_6detail15normal_iteratorINSB_10device_ptrIjEEEESQ_NS7_8equal_toIjEEEENS7_10__not_fn_tINS7_10__identityEEEEENSB_17counting_iteratorIlNSB_11use_defaultESZ_SZ_EEEEEEEjSF_S9_SV_EEvT0_PT3_T1_NS0_13GridEvenShareIS16_EET2_T4_)
        /*00b0*/ 	.word	0x00000020


	//----- nvinfo : EIATTR_FRAME_SIZE
	.align		4
.L_74:
        /*00b4*/ 	.byte	0x04, 0x11
        /*00b6*/ 	.short	(.L_76 - .L_75)
	.align		4
.L_75:
        /*00b8*/ 	.word	index@(_ZN3cub18CUB_300001_SM_10006detail6reduce18DeviceReduceKernelINS2_10policy_hubIN4cuda3std3__45tupleIJblEEEjN6thrust24THRUST_300001_SM_1000_NS8cuda_cub9__find_if7functorIS9_EEE10Policy1000ENSB_12zip_iteratorINS8_IJNSD_26transform_input_iterator_tIbNSC_6detail35transform_pair_of_input_iterators_tIbNSB_6detail15normal_iteratorINSB_10device_ptrIjEEEESQ_NS7_8equal_toIjEEEENS7_10__not_fn_tINS7_10__identityEEEEENSB_17counting_iteratorIlNSB_11use_defaultESZ_SZ_EEEEEEEjSF_S9_SV_EEvT0_PT3_T1_NS0_13GridEvenShareIS16_EET2_T4_)
        /*00bc*/ 	.word	0x00000000


	//----- nvinfo : EIATTR_REGCOUNT
	.align		4
.L_76:
        /*00c0*/ 	.byte	0x04, 0x2f
        /*00c2*/ 	.short	(.L_78 - .L_77)
	.align		4
.L_77:
        /*00c4*/ 	.word	index@(_ZN3cub18CUB_300001_SM_10006detail6reduce28DeviceReduceSingleTileKernelINS2_10policy_hubIN4cuda3std3__45tupleIJblEEEjN6thrust24THRUST_300001_SM_1000_NS8cuda_cub9__find_if7functorIS9_EEE10Policy1000EPS9_SI_iSF_S9_S9_NS7_10__identityEEEvT0_T1_T2_T3_T4_T6_)
        /*00c8*/ 	.word	0x0000001c


	//----- nvinfo : EIATTR_FRAME_SIZE
	.align		4
.L_78:
        /*00cc*/ 	.byte	0x04, 0x11
        /*00ce*/ 	.short	(.L_80 - .L_79)
	.align		4
.L_79:
        /*00d0*/ 	.word	index@(_ZN3cub18CUB_300001_SM_10006detail6reduce28DeviceReduceSingleTileKernelINS2_10policy_hubIN4cuda3std3__45tupleIJblEEEjN6thrust24THRUST_300001_SM_1000_NS8cuda_cub9__find_if7functorIS9_EEE10Policy1000EPS9_SI_iSF_S9_S9_NS7_10__identityEEEvT0_T1_T2_T3_T4_T6_)
        /*00d4*/ 	.word	0x00000000


	//----- nvinfo : EIATTR_REGCOUNT
	.align		4
.L_80:
        /*00d8*/ 	.byte	0x04, 0x2f
        /*00da*/ 	.short	(.L_82 - .L_81)
	.align		4
.L_81:
        /*00dc*/ 	.word	index@(_ZN3cub18CUB_300001_SM_10006detail6reduce28DeviceReduceSingleTileKernelINS2_10policy_hubIN4cuda3std3__45tupleIJblEEEyN6thrust24THRUST_300001_SM_1000_NS8cuda_cub9__find_if7functorIS9_EEE10Policy1000ENSB_12zip_iteratorINS8_IJNSD_26transform_input_iterator_tIbNSC_6detail35transform_pair_of_input_iterators_tIbNSB_6detail15normal_iteratorINSB_10device_ptrIjEEEESQ_NS7_8equal_toIjEEEENS7_10__not_fn_tINS7_10__identityEEEEENSB_17counting_iteratorIlNSB_11use_defaultESZ_SZ_EEEEEEEPS9_ySF_S9_S9_SV_EEvT0_T1_T2_T3_T4_T6_)
        /*00e0*/ 	.word	0x00000027


	//----- nvinfo : EIATTR_FRAME_SIZE
	.align		4
.L_82:
        /*00e4*/ 	.byte	0x04, 0x11
        /*00e6*/ 	.short	(.L_84 - .L_83)
	.align		4
.L_83:
        /*00e8*/ 	.word	index@(_ZN3cub18CUB_300001_SM_10006detail6reduce28DeviceReduceSingleTileKernelINS2_10policy_hubIN4cuda3std3__45tupleIJblEEEyN6thrust24THRUST_300001_SM_1000_NS8cuda_cub9__find_if7functorIS9_EEE10Policy1000ENSB_12zip_iteratorINS8_IJNSD_26transform_input_iterator_tIbNSC_6detail35transform_pair_of_input_iterators_tIbNSB_6detail15normal_iteratorINSB_10device_ptrIjEEEESQ_NS7_8equal_toIjEEEENS7_10__not_fn_tINS7_10__identityEEEEENSB_17counting_iteratorIlNSB_11use_defaultESZ_SZ_EEEEEEEPS9_ySF_S9_S9_SV_EEvT0_T1_T2_T3_T4_T6_)
        /*00ec*/ 	.word	0x00000000


	//----- nvinfo : EIATTR_REGCOUNT
	.align		4
.L_84:
        /*00f0*/ 	.byte	0x04, 0x2f
        /*00f2*/ 	.short	(.L_86 - .L_85)
	.align		4
.L_85:
        /*00f4*/ 	.word	index@(_ZN3cub18CUB_300001_SM_10006detail6reduce18DeviceReduceKernelINS2_10policy_hubIN4cuda3std3__45tupleIJblEEEyN6thrust24THRUST_300001_SM_1000_NS8cuda_cub9__find_if7functorIS9_EEE10Policy1000ENSB_12zip_iteratorINS8_IJNSD_26transform_input_iterator_tIbNSC_6detail35transform_pair_of_input_iterators_tIbNSB_6detail15normal_iteratorINSB_10device_ptrIjEEEESQ_NS7_8equal_toIjEEEENS7_10__not_fn_tINS7_10__identityEEEEENSB_17counting_iteratorIlNSB_11use_defaultESZ_SZ_EEEEEEEySF_S9_SV_EEvT0_PT3_T1_NS0_13GridEvenShareIS16_EET2_T4_)
        /*00f8*/ 	.word	0x0000001f


	//----- nvinfo : EIATTR_FRAME_SIZE
	.align		4
.L_86:
        /*00fc*/ 	.byte	0x04, 0x11
        /*00fe*/ 	.short	(.L_88 - .L_87)
	.align		4
.L_87:
        /*0100*/ 	.word	index@(_ZN3cub18CUB_300001_SM_10006detail6reduce18DeviceReduceKernelINS2_10policy_hubIN4cuda3std3__45tupleIJblEEEyN6thrust24THRUST_300001_SM_1000_NS8cuda_cub9__find_if7functorIS9_EEE10Policy1000ENSB_12zip_iteratorINS8_IJNSD_26transform_input_iterator_tIbNSC_6detail35transform_pair_of_input_iterators_tIbNSB_6detail15normal_iteratorINSB_10device_ptrIjEEEESQ_NS7_8equal_toIjEEEENS7_10__not_fn_tINS7_10__identityEEEEENSB_17counting_iteratorIlNSB_11use_defaultESZ_SZ_EEEEEEEySF_S9_SV_EEvT0_PT3_T1_NS0_13GridEvenShareIS16_EET2_T4_)
        /*0104*/ 	.word	0x00000000


	//----- nvinfo : EIATTR_REGCOUNT
	.align		4
.L_88:
        /*0108*/ 	.byte	0x04, 0x2f
        /*010a*/ 	.short	(.L_90 - .L_89)
	.align		4
.L_89:
        /*010c*/ 	.word	index@(_ZN3cub18CUB_300001_SM_10006detail6reduce28DeviceReduceSingleTileKernelINS2_10policy_hubIN4cuda3std3__45tupleIJblEEEyN6thrust24THRUST_300001_SM_1000_NS8cuda_cub9__find_if7functorIS9_EEE10Policy1000EPS9_SI_iSF_S9_S9_NS7_10__identityEEEvT0_T1_T2_T3_T4_T6_)
        /*0110*/ 	.word	0x0000001c


	//----- nvinfo : EIATTR_FRAME_SIZE
	.align		4
.L_90:
        /*0114*/ 	.byte	0x04, 0x11
        /*0116*/ 	.short	(.L_92 - .L_91)
	.align		4
.L_91:
        /*0118*/ 	.word	index@(_ZN3cub18CUB_300001_SM_10006detail6reduce28DeviceReduceSingleTileKernelINS2_10policy_hubIN4cuda3std3__45tupleIJblEEEyN6thrust24THRUST_300001_SM_1000_NS8cuda_cub9__find_if7functorIS9_EEE10Policy1000EPS9_SI_iSF_S9_S9_NS7_10__identityEEEvT0_T1_T2_T3_T4_T6_)
        /*011c*/ 	.word	0x00000000


	//----- nvinfo : EIATTR_MIN_STACK_SIZE
	.align		4
.L_92:
        /*0120*/ 	.byte	0x04, 0x12
        /*0122*/ 	.short	(.L_94 - .L_93)
	.align		4
.L_93:
        /*0124*/ 	.word	index@(_ZN3cub18CUB_300001_SM_10006detail6reduce28DeviceReduceSingleTileKernelINS2_10policy_hubIN4cuda3std3__45tupleIJblEEEyN6thrust24THRUST_300001_SM_1000_NS8cuda_cub9__find_if7functorIS9_EEE10Policy1000EPS9_SI_iSF_S9_S9_NS7_10__identityEEEvT0_T1_T2_T3_T4_T6_)
        /*0128*/ 	.word	0x00000000


	//----- nvinfo : EIATTR_MIN_STACK_SIZE
	.align		4
.L_94:
        /*012c*/ 	.byte	0x04, 0x12
        /*012e*/ 	.short	(.L_96 - .L_95)
	.align		4
.L_95:
        /*0130*/ 	.word	index@(_ZN3cub18CUB_300001_SM_10006detail6reduce18DeviceReduceKernelINS2_10policy_hubIN4cuda3std3__45tupleIJblEEEyN6thrust24THRUST_300001_SM_1000_NS8cuda_cub9__find_if7functorIS9_EEE10Policy1000ENSB_12zip_iteratorINS8_IJNSD_26transform_input_iterator_tIbNSC_6detail35transform_pair_of_input_iterators_tIbNSB_6detail15normal_iteratorINSB_10device_ptrIjEEEESQ_NS7_8equal_toIjEEEENS7_10__not_fn_tINS7_10__identityEEEEENSB_17counting_iteratorIlNSB_11use_defaultESZ_SZ_EEEEEEEySF_S9_SV_EEvT0_PT3_T1_NS0_13GridEvenShareIS16_EET2_T4_)
        /*0134*/ 	.word	0x00000000


	//----- nvinfo : EIATTR_MIN_STACK_SIZE
	.align		4
.L_96:
        /*0138*/ 	.byte	0x04, 0x12
        /*013a*/ 	.short	(.L_98 - .L_97)
	.align		4
.L_97:
        /*013c*/ 	.word	index@(_ZN3cub18CUB_300001_SM_10006detail6reduce28DeviceReduceSingleTileKernelINS2_10policy_hubIN4cuda3std3__45tupleIJblEEEyN6thrust24THRUST_300001_SM_1000_NS8cuda_cub9__find_if7functorIS9_EEE10Policy1000ENSB_12zip_iteratorINS8_IJNSD_26transform_input_iterator_tIbNSC_6detail35transform_pair_of_input_iterators_tIbNSB_6detail15normal_iteratorINSB_10device_ptrIjEEEESQ_NS7_8equal_toIjEEEENS7_10__not_fn_tINS7_10__identityEEEEENSB_17counting_iteratorIlNSB_11use_defaultESZ_SZ_EEEEEEEPS9_ySF_S9_S9_SV_EEvT0_T1_T2_T3_T4_T6_)
        /*0140*/ 	.word	0x00000000


	//----- nvinfo : EIATTR_MIN_STACK_SIZE
	.align		4
.L_98:
        /*0144*/ 	.byte	0x04, 0x12
        /*0146*/ 	.short	(.L_100 - .L_99)
	.align		4
.L_99:
        /*0148*/ 	.word	index@(_ZN3cub18CUB_300001_SM_10006detail6reduce28DeviceReduceSingleTileKernelINS2_10policy_hubIN4cuda3std3__45tupleIJblEEEjN6thrust24THRUST_300001_SM_1000_NS8cuda_cub9__find_if7functorIS9_EEE10Policy1000EPS9_SI_iSF_S9_S9_NS7_10__identityEEEvT0_T1_T2_T3_T4_T6_)
        /*014c*/ 	.word	0x00000000


	//----- nvinfo : EIATTR_MIN_STACK_SIZE
	.align		4
.L_100:
        /*0150*/ 	.byte	0x04, 0x12
        /*0152*/ 	.short	(.L_102 - .L_101)
	.align		4
.L_101:
        /*0154*/ 	.word	index@(_ZN3cub18CUB_300001_SM_10006detail6reduce18DeviceReduceKernelINS2_10policy_hubIN4cuda3std3__45tupleIJblEEEjN6thrust24THRUST_300001_SM_1000_NS8cuda_cub9__find_if7functorIS9_EEE10Policy1000ENSB_12zip_iteratorINS8_IJNSD_26transform_input_iterator_tIbNSC_6detail35transform_pair_of_input_iterators_tIbNSB_6detail15normal_iteratorINSB_10device_ptrIjEEEESQ_NS7_8equal_toIjEEEENS7_10__not_fn_tINS7_10__identityEEEEENSB_17counting_iteratorIlNSB_11use_defaultESZ_SZ_EEEEEEEjSF_S9_SV_EEvT0_PT3_T1_NS0_13GridEvenShareIS16_EET2_T4_)
        /*0158*/ 	.word	0x00000000


	//----- nvinfo : EIATTR_MIN_STACK_SIZE
	.align		4
.L_102:
        /*015c*/ 	.byte	0x04, 0x12
        /*015e*/ 	.short	(.L_104 - .L_103)
	.align		4
.L_103:
        /*0160*/ 	.word	index@(_ZN3cub18CUB_300001_SM_10006detail6reduce28DeviceReduceSingleTileKernelINS2_10policy_hubIN4cuda3std3__45tupleIJblEEEjN6thrust24THRUST_300001_SM_1000_NS8cuda_cub9__find_if7functorIS9_EEE10Policy1000ENSB_12zip_iteratorINS8_IJNSD_26transform_input_iterator_tIbNSC_6detail35transform_pair_of_input_iterators_tIbNSB_6detail15normal_iteratorINSB_10device_ptrIjEEEESQ_NS7_8equal_toIjEEEENS7_10__not_fn_tINS7_10__identityEEEEENSB_17counting_iteratorIlNSB_11use_defaultESZ_SZ_EEEEEEEPS9_jSF_S9_S9_SV_EEvT0_T1_T2_T3_T4_T6_)
        /*0164*/ 	.word	0x00000000


	//----- nvinfo : EIATTR_MIN_STACK_SIZE
	.align		4
.L_104:
        /*0168*/ 	.byte	0x04, 0x12
        /*016a*/ 	.short	(.L_106 - .L_105)
	.align		4
.L_105:
        /*016c*/ 	.word	index@(_ZN3cub18CUB_300001_SM_10006detail10radix_sort29DeviceRadixSortOnesweepKernelINS1_5radix10policy_hubIjNS0_8NullTypeEyE10Policy1000ELNS0_9SortOrderE0EjS6_yiiNS1_21identity_decomposer_tEEEvPT5_SC_PT3_PKSD_PT1_PKSH_PT2_PKSL_T4_iiT6_)
        /*0170*/ 	.word	0x00000010


	//----- nvinfo : EIATTR_MIN_STACK_SIZE
	.align		4
.L_106:
        /*0174*/ 	.byte	0x04, 0x12
        /*0176*/ 	.short	(.L_108 - .L_107)
	.align		4
.L_107:
        /*0178*/ 	.word	index@(_ZN3cub18CUB_300001_SM_10006detail10radix_sort33DeviceRadixSortExclusiveSumKernelINS1_5radix10policy_hubIjNS0_8NullTypeEyE10Policy1000EyEEvPT0_)
        /*017c*/ 	.word	0x00000000


	//----- nvinfo : EIATTR_MIN_STACK_SIZE
	.align		4
.L_108:
        /*0180*/ 	.byte	0x04, 0x12
        /*0182*/ 	.short	(.L_110 - .L_109)
	.align		4
.L_109:
        /*0184*/ 	.word	index@(_ZN3cub18CUB_300001_SM_10006detail10radix_sort30DeviceRadixSortHistogramKernelINS1_5radix10policy_hubIjNS0_8NullTypeEyE10Policy1000ELNS0_9SortOrderE0EjyNS1_21identity_decomposer_tEEEvPT2_PKT1_SB_iiT3_)
        /*0188*/ 	.word	0x00000000


	//----- nvinfo : EIATTR_MIN_STACK_SIZE
	.align		4
.L_110:
        /*018c*/ 	.byte	0x04, 0x12
        /*018e*/ 	.short	(.L_112 - .L_111)
	.align		4
.L_111:
        /*0190*/ 	.word	index@(_ZN3cub18CUB_300001_SM_10006detail10radix_sort31DeviceRadixSortSingleTileKernelINS1_5radix10policy_hubIjNS0_8NullTypeEyE10Policy1000ELNS0_9SortOrderE0EjS6_yNS1_21identity_decomposer_tEEEvPKT1_PSB_PKT2_PSF_T3_iiT4_)
        /*0194*/ 	.word	0x00000000


	//----- nvinfo : EIATTR_MIN_STACK_SIZE
	.align		4
.L_112:
        /*0198*/ 	.byte	0x04, 0x12
        /*019a*/ 	.short	(.L_114 - .L_113)
	.align		4
.L_113:
        /*019c*/ 	.word	index@(_ZN3cub18CUB_300001_SM_10006detail11EmptyKernelIvEEvv)
        /*01a0*/ 	.word	0x00000000


	//----- nvinfo : EIATTR_MIN_STACK_SIZE
	.align		4
.L_114:
        /*01a4*/ 	.byte	0x04, 0x12
        /*01a6*/ 	.short	(.L_116 - .L_115)
	.align		4
.L_115:
        /*01a8*/ 	.word	index@(_Z18blocksHistoAndScanPjS_iS_ijj)
        /*01ac*/ 	.word	0x00000000
.L_116:


//--------------------- .nv.compat                --------------------------
	.section	.nv.compat,"",@"SHT_CUDA_COMPAT_INFO"
	.align	4
        /*0000*/ 	.byte	0x02, 0x09, 0x00, 0x00, 0x02, 0x02, 0x01, 0x00, 0x02, 0x05, 0x05, 0x00, 0x03, 0x07, 0x01, 0x01
        /*0010*/ 	.byte	0x02, 0x03, 0x00, 0x00, 0x02, 0x06, 0x01, 0x00, 0x04, 0x0b, 0x08, 0x00, 0x09, 0x00, 0x00, 0x00
        /*0020*/ 	.byte	0x00, 0x00, 0x00, 0x00


//--------------------- .nv.info._ZN3cub18CUB_300001_SM_10006detail6reduce28DeviceReduceSingleTileKernelINS2_10policy_hubIN4cuda3std3__45tupleIJblEEEyN6thrust24THRUST_300001_SM_1000_NS8cuda_cub9__find_if7functorIS9_EEE10Policy1000EPS9_SI_iSF_S9_S9_NS7_10__identityEEEvT0_T1_T2_T3_T4_T6_ --------------------------
	.section	.nv.info._ZN3cub18CUB_300001_SM_10006detail6reduce28DeviceReduceSingleTileKernelINS2_10policy_hubIN4cuda3std3__45tupleIJblEEEyN6thrust24THRUST_300001_SM_1000_NS8cuda_cub9__find_if7functorIS9_EEE10Policy1000EPS9_SI_iSF_S9_S9_NS7_10__identityEEEvT0_T1_T2_T3_T4_T6_,"",@"SHT_CUDA_INFO"
	.sectionflags	@""
	.align	4


	//----- nvinfo : EIATTR_CUDA_API_VERSION
	.align		4
        /*0000*/ 	.byte	0x04, 0x37
        /*0002*/ 	.short	(.L_118 - .L_117)
.L_117:
        /*0004*/ 	.word	0x00000082


	//----- nvinfo : EIATTR_KPARAM_INFO
	.align		4
.L_118:
        /*0008*/ 	.byte	0x04, 0x17
        /*000a*/ 	.short	(.L_120 - .L_119)
.L_119:
        /*000c*/ 	.word	0x00000000
        /*0010*/ 	.short	0x0005
        /*0012*/ 	.short	0x0028
        /*0014*/ 	.byte	0x00, 0xf0, 0x05, 0x00


	//----- nvinfo : EIATTR_KPARAM_INFO
	.align		4
.L_120:
        /*0018*/ 	.byte	0x04, 0x17
        /*001a*/ 	.short	(.L_122 - .L_121)
.L_121:
        /*001c*/ 	.word	0x00000000
        /*0020*/ 	.short	0x0004
        /*0022*/ 	.short	0x0018
        /*0024*/ 	.byte	0x00, 0xf0, 0x41, 0x00


	//----- nvinfo : EIATTR_KPARAM_INFO
	.align		4
.L_122:
        /*0028*/ 	.byte	0x04, 0x17
        /*002a*/ 	.short	(.L_124 - .L_123)
.L_123:
        /*002c*/ 	.word	0x00000000
        /*0030*/ 	.short	0x0003
        /*0032*/ 	.short	0x0014
        /*0034*/ 	.byte	0x00, 0xf0, 0x05, 0x00


	//----- nvinfo : EIATTR_KPARAM_INFO
	.align		4
.L_124:
        /*0038*/ 	.byte	0x04, 0x17
        /*003a*/ 	.short	(.L_126 - .L_125)
.L_125:
        /*003c*/ 	.word	0x00000000
        /*0040*/ 	.short	0x0002
        /*0042*/ 	.short	0x0010
        /*0044*/ 	.byte	0x00, 0xf0, 0x11, 0x00


	//----- nvinfo : EIATTR_KPARAM_INFO
	.align		4
.L_126:
        /*0048*/ 	.byte	0x04, 0x17
        /*004a*/ 	.short	(.L_128 - .L_127)
.L_127:
        /*004c*/ 	.word	0x00000000
        /*0050*/ 	.short	0x0001
        /*0052*/ 	.short	0x0008
        /*0054*/ 	.byte	0x00, 0xf5, 0x21, 0x00


	//----- nvinfo : EIATTR_KPARAM_INFO
	.align		4
.L_128:
        /*0058*/ 	.byte	0x04, 0x17
        /*005a*/ 	.short	(.L_130 - .L_129)
.L_129:
        /*005c*/ 	.word	0x00000000
        /*0060*/ 	.short	0x0000
        /*0062*/ 	.short	0x0000
        /*0064*/ 	.byte	0x00, 0xf5, 0x21, 0x00


	//----- nvinfo : EIATTR_SPARSE_MMA_MASK
	.align		4
.L_130:
        /*0068*/ 	.byte	0x03, 0x50
        /*006a*/ 	.short	0x0000


	//----- nvinfo : EIATTR_MAXREG_COUNT
	.align		4
        /*006c*/ 	.byte	0x03, 0x1b
        /*006e*/ 	.short	0x00ff


	//----- nvinfo : EIATTR_NUM_BARRIERS
	.align		4
        /*0070*/ 	.byte	0x02, 0x4c
        /*0072*/ 	.byte	0x01
	.zero		1


	//----- nvinfo : EIATTR_MERCURY_ISA_VERSION
	.align		4
        /*0074*/ 	.byte	0x03, 0x5f
        /*0076*/ 	.short	0x0101


	//----- nvinfo : EIATTR_COOP_GROUP_MASK_REGIDS
	.align		4
        /*0078*/ 	.byte	0x04, 0x29
        /*007a*/ 	.short	(.L_132 - .L_131)


	//   ....[0]....
.L_131:
        /*007c*/ 	.word	0xffffffff


	//   ....[1]....
        /*0080*/ 	.word	0xffffffff


	//   ....[2]....
        /*0084*/ 	.word	0xffffffff


	//   ....[3]....
        /*0088*/ 	.word	0xffffffff


	//   ....[4]....
        /*008c*/ 	.word	0xffffffff


	//   ....[5]....
        /*0090*/ 	.word	0xffffffff


	//   ....[6]....
        /*0094*/ 	.word	0xffffffff


	//   ....[7]....
        /*0098*/ 	.word	0xffffffff


	//   ....[8]....
        /*009c*/ 	.word	0xffffffff


	//   ....[9]....
        /*00a0*/ 	.word	0xffffffff


	//   ....[10]....
        /*00a4*/ 	.word	0xffffffff


	//   ....[11]....
        /*00a8*/ 	.word	0xffffffff


	//   ....[12]....
        /*00ac*/ 	.word	0xffffffff


	//   ....[13]....
        /*00b0*/ 	.word	0xffffffff


	//   ....[14]....
        /*00b4*/ 	.word	0xffffffff


	//   ....[15]....
        /*00b8*/ 	.word	0xffffffff


	//   ....[16]....
        /*00bc*/ 	.word	0xffffffff


	//   ....[17]....
        /*00c0*/ 	.word	0xffffffff


	//   ....[18]....
        /*00c4*/ 	.word	0xffffffff


	//   ....[19]....
        /*00c8*/ 	.word	0xffffffff


	//   ....[20]....
        /*00cc*/ 	.word	0xffffffff


	//   ....[21]....
        /*00d0*/ 	.word	0xffffffff


	//   ....[22]....
        /*00d4*/ 	.word	0xffffffff


	//   ....[23]....
        /*00d8*/ 	.word	0xffffffff


	//   ....[24]....
        /*00dc*/ 	.word	0xffffffff


	//   ....[25]....
        /*00e0*/ 	.word	0xffffffff


	//   ....[26]....
        /*00e4*/ 	.word	0xffffffff


	//   ....[27]....
        /*00e8*/ 	.word	0xffffffff


	//   ....[28]....
        /*00ec*/ 	.word	0xffffffff


	//   ....[29]....
        /*00f0*/ 	.word	0xffffffff


	//   ....[30]....
        /*00f4*/ 	.word	0xffffffff


	//   ....[31]....
        /*00f8*/ 	.word	0xffffffff


	//   ....[32]....
        /*00fc*/ 	.word	0xffffffff


	//   ....[33]....
        /*0100*/ 	.word	0xffffffff


	//   ....[34]....
        /*0104*/ 	.word	0xffffffff


	//   ....[35]....
        /*0108*/ 	.word	0xffffffff


	//   ....[36]....
        /*010c*/ 	.word	0xffffffff


	//   ....[37]....
        /*0110*/ 	.word	0xffffffff


	//   ....[38]....
        /*0114*/ 	.word	0xffffffff


	//   ....[39]....
        /*0118*/ 	.word	0xffffffff


	//   ....[40]....
        /*011c*/ 	.word	0xffffffff


	//   ....[41]....
        /*0120*/ 	.word	0xffffffff


	//   ....[42]....
        /*0124*/ 	.word	0xffffffff


	//   ....[43]....
        /*0128*/ 	.word	0xffffffff


	//   ....[44]....
        /*012c*/ 	.word	0xffffffff


	//----- nvinfo : EIATTR_COOP_GROUP_INSTR_OFFSETS
	.align		4
.L_132:
        /*0130*/ 	.byte	0x04, 0x28
        /*0132*/ 	.short	(.L_134 - .L_133)


	//   ....[0]....
.L_133:
        /*0134*/ 	.word	0x000007d0


	//   ....[1]....
        /*0138*/ 	.word	0x000007e0


	//   ....[2]....
        /*013c*/ 	.word	0x000007f0


	//   ....[3]....
        /*0140*/ 	.word	0x00000940


	//   ....[4]....
        /*0144*/ 	.word	0x00000970


	//   ....[5]....
        /*0148*/ 	.word	0x000009a0


	//   ....[6]....
        /*014c*/ 	.word	0x00000ac0


	//   ....[7]....
        /*0150*/ 	.word	0x00000ae0


	//   ....[8]....
        /*0154*/ 	.word	0x00000af0


	//   ....[9]....
        /*0158*/ 	.word	0x00000c10


	//   ....[10]....
        /*015c*/ 	.word	0x00000c30


	//   ....[11]....
        /*0160*/ 	.word	0x00000c40


	//   ....[12]....
        /*0164*/ 	.word	0x00000d60


	//   ....[13]....
        /*0168*/ 	.word	0x00000d80


	//   ....[14]....
        /*016c*/ 	.word	0x00000d90


	//   ....[15]....
        /*0170*/ 	.word	0x00001520


	//   ....[16]....
        /*0174*/ 	.word	0x000015b0


	//   ....[17]....
        /*0178*/ 	.word	0x000015e0


	//   ....[18]....
        /*017c*/ 	.word	0x00001700


	//   ....[19]....
        /*0180*/ 	.word	0x00001730


	//   ....[20]....
        /*0184*/ 	.word	0x00001740


	//   ....[21]....
        /*0188*/ 	.word	0x00001860


	//   ....[22]....
        /*018c*/ 	.word	0x00001880


	//   ....[23]....
        /*0190*/ 	.word	0x00001890


	//   ....[24]....
        /*0194*/ 	.word	0x000019b0


	//   ....[25]....
        /*0198*/ 	.word	0x000019d0


	//   ....[26]....
        /*019c*/ 	.word	0x000019e0


	//   ....[27]....
        /*01a0*/ 	.word	0x00001b00


	//   ....[28]....
        /*01a4*/ 	.word	0x00001b20


	//   ....[29]....
        /*01a8*/ 	.word	0x00001b30


	//   ....[30]....
        /*01ac*/ 	.word	0x000031b0


	//   ....[31]....
        /*01b0*/ 	.word	0x000031c0


	//   ....[32]....
        /*01b4*/ 	.word	0x000031d0


	//   ....[33]....
        /*01b8*/ 	.word	0x00003320


	//   ....[34]....
        /*01bc*/ 	.word	0x00003350


	//   ....[35]....
        /*01c0*/ 	.word	0x00003380


	//   ....[36]....
        /*01c4*/ 	.word	0x000034a0


	//   ....[37]....
        /*01c8*/ 	.word	0x000034c0


	//   ....[38]....
        /*01cc*/ 	.word	0x000034d0


	//   ....[39]....
        /*01d0*/ 	.word	0x000035f0


	//   ....[40]....
        /*01d4*/ 	.word	0x00003610


	//   ....[41]....
        /*01d8*/ 	.word	0x00003620


	//   ....[42]....
        /*01dc*/ 	.word	0x00003740


	//   ....[43]....
        /*01e0*/ 	.word	0x00003760


	//   ....[44]....
        /*01e4*/ 	.word	0x00003770


	//----- nvinfo : EIATTR_VRC_CTA_INIT_COUNT
	.align		4
.L_134:
        /*01e8*/ 	.byte	0x02, 0x4a
	.zero		1
	.zero		1


	//----- nvinfo : EIATTR_EXIT_INSTR_OFFSETS
	.align		4
        /*01ec*/ 	.byte	0x04, 0x1c
        /*01ee*/ 	.short	(.L_136 - .L_135)


	//   ....[0]....
.L_135:
        /*01f0*/ 	.word	0x00000080


	//   ....[1]....
        /*01f4*/ 	.word	0x000000d0


	//   ....[2]....
        /*01f8*/ 	.word	0x00003e80


	//   ....[3]....
        /*01fc*/ 	.word	0x00003f70


	//----- nvinfo : EIATTR_MAX_THREADS
	.align		4
.L_136:
        /*0200*/ 	.byte	0x04, 0x05
        /*0202*/ 	.short	(.L_138 - .L_137)
.L_137:
        /*0204*/ 	.word	0x00000100
        /*0208*/ 	.word	0x00000001
        /*020c*/ 	.word	0x00000001


	//----- nvinfo : EIATTR_CRS_STACK_SIZE
	.align		4
.L_138:
        /*0210*/ 	.byte	0x04, 0x1e
        /*0212*/ 	.short	(.L_140 - .L_139)
.L_139:
        /*0214*/ 	.word	0x00000000


	//----- nvinfo : EIATTR_CBANK_PARAM_SIZE
	.align		4
.L_140:
        /*0218*/ 	.byte	0x03, 0x19
        /*021a*/ 	.short	0x0029


	//----- nvinfo : EIATTR_PARAM_CBANK
	.align		4
        /*021c*/ 	.byte	0x04, 0x0a
        /*021e*/ 	.short	(.L_142 - .L_141)
	.align		4
.L_141:
        /*0220*/ 	.word	index@(.nv.constant0._ZN3cub18CUB_300001_SM_10006detail6reduce28DeviceReduceSingleTileKernelINS2_10policy_hubIN4cuda3std3__45tupleIJblEEEyN6thrust24THRUST_300001_SM_1000_NS8cuda_cub9__find_if7functorIS9_EEE10Policy1000EPS9_SI_iSF_S9_S9_NS7_10__identityEEEvT0_T1_T2_T3_T4_T6_)
        /*0224*/ 	.short	0x0380
        /*0226*/ 	.short	0x0029


	//----- nvinfo : EIATTR_SW_WAR
	.align		4
.L_142:
        /*0228*/ 	.byte	0x04, 0x36
        /*022a*/ 	.short	(.L_144 - .L_143)
.L_143:
        /*022c*/ 	.word	0x00000008
.L_144:


//--------------------- .nv.info._ZN3cub18CUB_300001_SM_10006detail6reduce18DeviceReduceKernelINS2_10policy_hubIN4cuda3std3__45tupleIJblEEEyN6thrust24THRUST_300001_SM_1000_NS8cuda_cub9__find_if7functorIS9_EEE10Policy1000ENSB_12zip_iteratorINS8_IJNSD_26transform_input_iterator_tIbNSC_6detail35transform_pair_of_input_iterators_tIbNSB_6detail15normal_iteratorINSB_10device_ptrIjEEEESQ_NS7_8equal_toIjEEEENS7_10__not_fn_tINS7_10__identityEEEEENSB_17counting_iteratorIlNSB_11use_defaultESZ_SZ_EEEEEEEySF_S9_SV_EEvT0_PT3_T1_NS0_13GridEvenShareIS16_EET2_T4_ --------------------------
	.section	.nv.info._ZN3cub18CUB_300001_SM_10006detail6reduce18DeviceReduceKernelINS2_10policy_hubIN4cuda3std3__45tupleIJblEEEyN6thrust24THRUST_300001_SM_1000_NS8cuda_cub9__find_if7functorIS9_EEE10Policy1000ENSB_12zip_iteratorINS8_IJNSD_26transform_input_iterator_tIbNSC_6detail35transform_pair_of_input_iterators_tIbNSB_6detail15normal_iteratorINSB_10device_ptrIjEEEESQ_NS7_8equal_toIjEEEENS7_10__not_fn_tINS7_10__identityEEEEENSB_17counting_iteratorIlNSB_11use_defaultESZ_SZ_EEEEEEEySF_S9_SV_EEvT0_PT3_T1_NS0_13GridEvenShareIS16_EET2_T4_,"",@"SHT_CUDA_INFO"
	.sectionflags	@""
	.align	4


	//----- nvinfo : EIATTR_CUDA_API_VERSION
	.align		4
        /*0000*/ 	.byte	0x04, 0x37
        /*0002*/ 	.short	(.L_146 - .L_145)
.L_145:
        /*0004*/ 	.word	0x00000082


	//----- nvinfo : EIATTR_KPARAM_INFO
	.align		4
.L_146:
        /*0008*/ 	.byte	0x04, 0x17
        /*000a*/ 	.short	(.L_148 - .L_147)
.L_147:
        /*000c*/ 	.word	0x00000000
        /*0010*/ 	.short	0x0005
        /*0012*/ 	.short	0x0081
        /*0014*/ 	.byte	0x00, 0xf0, 0x05, 0x00


	//----- nvinfo : EIATTR_KPARAM_INFO
	.align		4
.L_148:
        /*0018*/ 	.byte	0x04, 0x17
        /*001a*/ 	.short	(.L_150 - .L_149)
.L_149:
        /*001c*/ 	.word	0x00000000
        /*0020*/ 	.short	0x0004
        /*0022*/ 	.short	0x0080
        /*0024*/ 	.byte	0x00, 0xf0, 0x05, 0x00


	//----- nvinfo : EIATTR_KPARAM_INFO
	.align		4
.L_150:
        /*0028*/ 	.byte	0x04, 0x17
        /*002a*/ 	.short	(.L_152 - .L_151)
.L_151:
        /*002c*/ 	.word	0x00000000
        /*0030*/ 	.short	0x0003
        /*0032*/ 	.short	0x0038
        /*0034*/ 	.byte	0x00, 0xf0, 0x21, 0x01


	//----- nvinfo : EIATTR_KPARAM_INFO
	.align		4
.L_152:
        /*0038*/ 	.byte	0x04, 0x17
        /*003a*/ 	.short	(.L_154 - .L_153)
.L_153:
        /*003c*/ 	.word	0x00000000
        /*0040*/ 	.short	0x0002
        /*0042*/ 	.short	0x0030
        /*0044*/ 	.byte	0x00, 0xf0, 0x21, 0x00


	//----- nvinfo : EIATTR_KPARAM_INFO
	.align		4
.L_154:
        /*0048*/ 	.byte	0x04, 0x17
        /*004a*/ 	.short	(.L_156 - .L_155)
.L_155:
        /*004c*/ 	.word	0x00000000
        /*0050*/ 	.short	0x0001
        /*0052*/ 	.short	0x0028
        /*0054*/ 	.byte	0x00, 0xf5, 0x21, 0x00


	//----- nvinfo : EIATTR_KPARAM_INFO
	.align		4
.L_156:
        /*0058*/ 	.byte	0x04, 0x17
        /*005a*/ 	.short	(.L_158 - .L_157)
.L_157:
        /*005c*/ 	.word	0x00000000
        /*0060*/ 	.short	0x0000
        /*0062*/ 	.short	0x0000
        /*0064*/ 	.byte	0x00, 0xf0, 0xa1, 0x00


	//----- nvinfo : EIATTR_SPARSE_MMA_MASK
	.align		4
.L_158:
        /*0068*/ 	.byte	0x03, 0x50
        /*006a*/ 	.short	0x0000


	//----- nvinfo : EIATTR_MAXREG_COUNT
	.align		4
        /*006c*/ 	.byte	0x03, 0x1b
        /*006e*/ 	.short	0x00ff


	//----- nvinfo : EIATTR_NUM_BARRIERS
	.align		4
        /*0070*/ 	.byte	0x02, 0x4c
        /*0072*/ 	.byte	0x01
	.zero		1


	//----- nvinfo : EIATTR_MERCURY_ISA_VERSION
	.align		4
        /*0074*/ 	.byte	0x03, 0x5f
        /*0076*/ 	.short	0x0101


	//----- nvinfo : EIATTR_COOP_GROUP_MASK_REGIDS
	.align		4
        /*0078*/ 	.byte	0x04, 0x29
        /*007a*/ 	.short	(.L_160 - .L_159)


	//   ....[0]....
.L_159:
        /*007c*/ 	.word	0xffffffff


	//   ....[1]....
        /*0080*/ 	.word	0xffffffff


	//   ....[2]....
        /*0084*/ 	.word	0xffffffff


	//   ....[3]....
        /*0088*/ 	.word	0xffffffff


	//   ....[4]....
        /*008c*/ 	.word	0xffffffff


	//   ....[5]....
        /*0090*/ 	.word	0xffffffff


	//   ....[6]....
        /*0094*/ 	.word	0xffffffff


	//   ....[7]....
        /*0098*/ 	.word	0xffffffff


	//   ....[8]....
        /*009c*/ 	.word	0xffffffff


	//   ....[9]....
        /*00a0*/ 	.word	0xffffffff


	//   ....[10]....
        /*00a4*/ 	.word	0xffffffff


	//   ....[11]....
        /*00a8*/ 	.word	0xffffffff


	//   ....[12]....
        /*00ac*/ 	.word	0xffffffff


	//   ....[13]....
        /*00b0*/ 	.word	0xffffffff


	//   ....[14]....
        /*00b4*/ 	.word	0xffffffff


	//   ....[15]....
        /*00b8*/ 	.word	0xffffffff


	//   ....[16]....
        /*00bc*/ 	.word	0xffffffff


	//   ....[17]....
        /*00c0*/ 	.word	0xffffffff


	//   ....[18]....
        /*00c4*/ 	.word	0xffffffff


	//   ....[19]....
        /*00c8*/ 	.word	0xffffffff


	//   ....[20]....
        /*00cc*/ 	.word	0xffffffff


	//   ....[21]....
        /*00d0*/ 	.word	0xffffffff


	//   ....[22]....
        /*00d4*/ 	.word	0xffffffff


	//   ....[23]....
        /*00d8*/ 	.word	0xffffffff


	//   ....[24]....
        /*00dc*/ 	.word	0xffffffff


	//   ....[25]....
        /*00e0*/ 	.word	0xffffffff


	//   ....[26]....
        /*00e4*/ 	.word	0xffffffff


	//   ....[27]....
        /*00e8*/ 	.word	0xffffffff


	//   ....[28]....
        /*00ec*/ 	.word	0xffffffff


	//   ....[29]....
        /*00f0*/ 	.word	0xffffffff


	//   ....[30]....
        /*00f4*/ 	.word	0xffffffff


	//   ....[31]....
        /*00f8*/ 	.word	0xffffffff


	//   ....[32]....
        /*00fc*/ 	.word	0xffffffff


	//   ....[33]....
        /*0100*/ 	.word	0xffffffff


	//   ....[34]....
        /*0104*/ 	.word	0xffffffff


	//   ....[35]....
        /*0108*/ 	.word	0xffffffff


	//   ....[36]....
        /*010c*/ 	.word	0xffffffff


	//   ....[37]....
        /*0110*/ 	.word	0xffffffff


	//   ....[38]....
        /*0114*/ 	.word	0xffffffff


	//   ....[39]....
        /*0118*/ 	.word	0xffffffff


	//   ....[40]....
        /*011c*/ 	.word	0xffffffff


	//   ....[41]....
        /*0120*/ 	.word	0xffffffff


	//   ....[42]....
        /*0124*/ 	.word	0xffffffff


	//   ....[43]....
        /*0128*/ 	.word	0xffffffff


	//   ....[44]....
        /*012c*/ 	.word	0xffffffff


	//----- nvinfo : EIATTR_COOP_GROUP_INSTR_OFFSETS
	.align		4
.L_160:
        /*0130*/ 	.byte	0x04, 0x28
        /*0132*/ 	.short	(.L_162 - .L_161)


	//   ....[0]....
.L_161:
        /*0134*/ 	.word	0x00001720


	//   ....[1]....
        /*0138*/ 	.word	0x00001730


	//   ....[2]....
        /*013c*/ 	.word	0x00001740


	//   ....[3]....
        /*0140*/ 	.word	0x00001890


	//   ....[4]....
        /*0144*/ 	.word	0x000018c0


	//   ....[5]....
        /*0148*/ 	.word	0x000018f0


	//   ....[6]....
        /*014c*/ 	.word	0x00001a10


	//   ....[7]....
        /*0150*/ 	.word	0x00001a30


	//   ....[8]....
        /*0154*/ 	.word	0x00001a40


	//   ....[9]....
        /*0158*/ 	.word	0x00001b60


	//   ....[10]....
        /*015c*/ 	.word	0x00001b80


	//   ....[11]....
        /*0160*/ 	.word	0x00001b90


	//   ....[12]....
        /*0164*/ 	.word	0x00001cb0


	//   ....[13]....
        /*0168*/ 	.word	0x00001cd0


	//   ....[14]....
        /*016c*/ 	.word	0x00001ce0


	//   ....[15]....
        /*0170*/ 	.word	0x00002470


	//   ....[16]....
        /*0174*/ 	.word	0x00002500


	//   ....[17]....
        /*0178*/ 	.word	0x00002530


	//   ....[18]....
        /*017c*/ 	.word	0x00002650


	//   ....[19]....
        /*0180*/ 	.word	0x00002680


	//   ....[20]....
        /*0184*/ 	.word	0x00002690


	//   ....[21]....
        /*0188*/ 	.word	0x000027b0


	//   ....[22]....
        /*018c*/ 	.word	0x000027d0


	//   ....[23]....
        /*0190*/ 	.word	0x000027e0


	//   ....[24]....
        /*0194*/ 	.word	0x00002900


	//   ....[25]....
        /*0198*/ 	.word	0x00002920


	//   ....[26]....
        /*019c*/ 	.word	0x00002930


	//   ....[27]....
        /*01a0*/ 	.word	0x00002a50


	//   ....[28]....
        /*01a4*/ 	.word	0x00002a70


	//   ....[29]....
        /*01a8*/ 	.word	0x00002a80


	//   ....[30]....
        /*01ac*/ 	.word	0x000050d0


	//   ....[31]....
        /*01b0*/ 	.word	0x000050e0


	//   ....[32]....
        /*01b4*/ 	.word	0x000050f0


	//   ....[33]....
        /*01b8*/ 	.word	0x00005230


	//   ....[34]....
        /*01bc*/ 	.word	0x00005260


	//   ....[35]....
        /*01c0*/ 	.word	0x00005290


	//   ....[36]....
        /*01c4*/ 	.word	0x000053c0


	//   ....[37]....
        /*01c8*/ 	.word	0x000053e0


	//   ....[38]....
        /*01cc*/ 	.word	0x000053f0


	//   ....[39]....
        /*01d0*/ 	.word	0x00005510


	//   ....[40]....
        /*01d4*/ 	.word	0x00005530


	//   ....[41]....
        /*01d8*/ 	.word	0x00005540


	//   ....[42]....
        /*01dc*/ 	.word	0x00005660


	//   ....[43]....
        /*01e0*/ 	.word	0x00005680


	//   ....[44]....
        /*01e4*/ 	.word	0x00005690


	//----- nvinfo : EIATTR_VRC_CTA_INIT_COUNT
	.align		4
.L_162:
        /*01e8*/ 	.byte	0x02, 0x4a
	.zero		1
	.zero		1


	//----- nvinfo : EIATTR_EXIT_INSTR_OFFSETS
	.align		4
        /*01ec*/ 	.byte	0x04, 0x1c
        /*01ee*/ 	.short	(.L_164 - .L_163)


	//   ....[0]....
.L_163:
        /*01f0*/ 	.word	0x00005da0


	//   ....[1]....
        /*01f4*/ 	.word	0x00005df0


	//----- nvinfo : EIATTR_MAX_THREADS
	.align		4
.L_164:
        /*01f8*/ 	.byte	0x04, 0x05
        /*01fa*/ 	.short	(.L_166 - .L_165)
.L_165:
        /*01fc*/ 	.word	0x00000100
        /*0200*/ 	.word	0x00000001
        /*0204*/ 	.word	0x00000001


	//----- nvinfo : EIATTR_CRS_STACK_SIZE
	.align		4
.L_166:
        /*0208*/ 	.byte	0x04, 0x1e
        /*020a*/ 	.short	(.L_168 - .L_167)
.L_167:
        /*020c*/ 	.word	0x00000000


	//----- nvinfo : EIATTR_CBANK_PARAM_SIZE
	.align		4
.L_168:
        /*0210*/ 	.byte	0x03, 0x19
        /*0212*/ 	.short	0x0082


	//----- nvinfo : EIATTR_PARAM_CBANK
	.align		4
        /*0214*/ 	.byte	0x04, 0x0a
        /*0216*/ 	.short	(.L_170 - .L_169)
	.align		4
.L_169:
        /*0218*/ 	.word	index@(.nv.constant0._ZN3cub18CUB_300001_SM_10006detail6reduce18DeviceReduceKernelINS2_10policy_hubIN4cuda3std3__45tupleIJblEEEyN6thrust24THRUST_300001_SM_1000_NS8cuda_cub9__find_if7functorIS9_EEE10Policy1000ENSB_12zip_iteratorINS8_IJNSD_26transform_input_iterator_tIbNSC_6detail35transform_pair_of_input_iterators_tIbNSB_6detail15normal_iteratorINSB_10device_ptrIjEEEESQ_NS7_8equal_toIjEEEENS7_10__not_fn_tINS7_10__identityEEEEENSB_17counting_iteratorIlNSB_11use_defaultESZ_SZ_EEEEEEEySF_S9_SV_EEvT0_PT3_T1_NS0_13GridEvenShareIS16_EET2_T4_)
        /*021c*/ 	.short	0x0380
        /*021e*/ 	.short	0x0082


	//----- nvinfo : EIATTR_SW_WAR
	.align		4
.L_170:
        /*0220*/ 	.byte	0x04, 0x36
        /*0222*/ 	.short	(.L_172 - .L_171)
.L_171:
        /*0224*/ 	.word	0x00000008
.L_172:


//--------------------- .nv.info._ZN3cub18CUB_300001_SM_10006detail6reduce28DeviceReduceSingleTileKernelINS2_10policy_hubIN4cuda3std3__45tupleIJblEEEyN6thrust24THRUST_300001_SM_1000_NS8cuda_cub9__find_if7functorIS9_EEE10Policy1000ENSB_12zip_iteratorINS8_IJNSD_26transform_input_iterator_tIbNSC_6detail35transform_pair_of_input_iterators_tIbNSB_6detail15normal_iteratorINSB_10device_ptrIjEEEESQ_NS7_8equal_toIjEEEENS7_10__not_fn_tINS7_10__identityEEEEENSB_17counting_iteratorIlNSB_11use_defaultESZ_SZ_EEEEEEEPS9_ySF_S9_S9_SV_EEvT0_T1_T2_T3_T4_T6_ --------------------------
	.section	.nv.info._ZN3cub18CUB_300001_SM_10006detail6reduce28DeviceReduceSingleTileKernelINS2_10policy_hubIN4cuda3std3__45tupleIJblEEEyN6thrust24THRUST_300001_SM_1000_NS8cuda_cub9__find_if7functorIS9_EEE10Policy1000ENSB_12zip_iteratorINS8_IJNSD_26transform_input_iterator_tIbNSC_6detail35transform_pair_of_input_iterators_tIbNSB_6detail15normal_iteratorINSB_10device_ptrIjEEEESQ_NS7_8equal_toIjEEEENS7_10__not_fn_tINS7_10__identityEEEEENSB_17counting_iteratorIlNSB_11use_defaultESZ_SZ_EEEEEEEPS9_ySF_S9_S9_SV_EEvT0_T1_T2_T3_T4_T6_,"",@"SHT_CUDA_INFO"
	.sectionflags	@""
	.align	4


	//----- nvinfo : EIATTR_CUDA_API_VERSION
	.align		4
        /*0000*/ 	.byte	0x04, 0x37
        /*0002*/ 	.short	(.L_174 - .L_173)
.L_173:
        /*0004*/ 	.word	0x00000082


	//----- nvinfo : EIATTR_KPARAM_INFO
	.align		4
.L_174:
        /*0008*/ 	.byte	0x04, 0x17
        /*000a*/ 	.short	(.L_176 - .L_175)
.L_175:
        /*000c*/ 	.word	0x00000000
        /*0010*/ 	.short	0x0005
        /*0012*/ 	.short	0x0050
        /*0014*/ 	.byte	0x00, 0xf0, 0x05, 0x00


	//----- nvinfo : EIATTR_KPARAM_INFO
	.align		4
.L_176:
        /*0018*/ 	.byte	0x04, 0x17
        /*001a*/ 	.short	(.L_178 - .L_177)
.L_177:
        /*001c*/ 	.word	0x00000000
        /*0020*/ 	.short	0x0004
        /*0022*/ 	.short	0x0040
        /*0024*/ 	.byte	0x00, 0xf0, 0x41, 0x00


	//----- nvinfo : EIATTR_KPARAM_INFO
	.align		4
.L_178:
        /*0028*/ 	.byte	0x04, 0x17
        /*002a*/ 	.short	(.L_180 - .L_179)
.L_179:
        /*002c*/ 	.word	0x00000000
        /*0030*/ 	.short	0x0003
        /*0032*/ 	.short	0x0038
        /*0034*/ 	.byte	0x00, 0xf0, 0x05, 0x00


	//----- nvinfo : EIATTR_KPARAM_INFO
	.align		4
.L_180:
        /*0038*/ 	.byte	0x04, 0x17
        /*003a*/ 	.short	(.L_182 - .L_181)
.L_181:
        /*003c*/ 	.word	0x00000000
        /*0040*/ 	.short	0x0002
        /*0042*/ 	.short	0x0030
        /*0044*/ 	.byte	0x00, 0xf0, 0x21, 0x00


	//----- nvinfo : EIATTR_KPARAM_INFO
	.align		4
.L_182:
        /*0048*/ 	.byte	0x04, 0x17
        /*004a*/ 	.short	(.L_184 - .L_183)
.L_183:
        /*004c*/ 	.word	0x00000000
        /*0050*/ 	.short	0x0001
        /*0052*/ 	.short	0x0028
        /*0054*/ 	.byte	0x00, 0xf5, 0x21, 0x00


	//----- nvinfo : EIATTR_KPARAM_INFO
	.align		4
.L_184:
        /*0058*/ 	.byte	0x04, 0x17
        /*005a*/ 	.short	(.L_186 - .L_185)
.L_185:
        /*005c*/ 	.word	0x00000000
        /*0060*/ 	.short	0x0000
        /*0062*/ 	.short	0x0000
        /*0064*/ 	.byte	0x00, 0xf0, 0xa1, 0x00


	//----- nvinfo : EIATTR_SPARSE_MMA_MASK
	.align		4
.L_186:
        /*0068*/ 	.byte	0x03, 0x50
        /*006a*/ 	.short	0x0000


	//----- nvinfo : EIATTR_MAXREG_COUNT
	.align		4
        /*006c*/ 	.byte	0x03, 0x1b
        /*006e*/ 	.short	0x00ff


	//----- nvinfo : EIATTR_NUM_BARRIERS
	.align		4
        /*0070*/ 	.byte	0x02, 0x4c
        /*0072*/ 	.byte	0x01
	.zero		1


	//----- nvinfo : EIATTR_MERCURY_ISA_VERSION
	.align		4
        /*0074*/ 	.byte	0x03, 0x5f
        /*0076*/ 	.short	0x0101


	//----- nvinfo : EIATTR_COOP_GROUP_MASK_REGIDS
	.align		4
        /*0078*/ 	.byte	0x04, 0x29
        /*007a*/ 	.short	(.L_188 - .L_187)


	//   ....[0]....
.L_187:
        /*007c*/ 	.word	0xffffffff


	//   ....[1]....
        /*0080*/ 	.word	0xffffffff


	//   ....[2]....
        /*0084*/ 	.word	0xffffffff


	//   ....[3]....
        /*0088*/ 	.word	0xffffffff


	//   ....[4]....
        /*008c*/ 	.word	0xffffffff


	//   ....[5]....
        /*0090*/ 	.word	0xffffffff


	//   ....[6]....
        /*0094*/ 	.word	0xffffffff


	//   ....[7]....
        /*0098*/ 	.word	0xffffffff


	//   ....[8]....
        /*009c*/ 	.word	0xffffffff


	//   ....[9]....
        /*00a0*/ 	.word	0xffffffff


	//   ....[10]....
        /*00a4*/ 	.word	0xffffffff


	//   ....[11]....
        /*00a8*/ 	.word	0xffffffff


	//   ....[12]....
        /*00ac*/ 	.word	0xffffffff


	//   ....[13]....
        /*00b0*/ 	.word	0xffffffff


	//   ....[14]....
        /*00b4*/ 	.word	0xffffffff


	//   ....[15]....
        /*00b8*/ 	.word	0xffffffff


	//   ....[16]....
        /*00bc*/ 	.word	0xffffffff


	//   ....[17]....
        /*00c0*/ 	.word	0xffffffff


	//   ....[18]....
        /*00c4*/ 	.word	0xffffffff


	//   ....[19]....
        /*00c8*/ 	.word	0xffffffff


	//   ....[20]....
        /*00cc*/ 	.word	0xffffffff


	//   ....[21]....
        /*00d0*/ 	.word	0xffffffff


	//   ....[22]....
        /*00d4*/ 	.word	0xffffffff


	//   ....[23]....
        /*00d8*/ 	.word	0xffffffff


	//   ....[24]....
        /*00dc*/ 	.word	0xffffffff


	//   ....[25]....
        /*00e0*/ 	.word	0xffffffff


	//   ....[26]....
        /*00e4*/ 	.word	0xffffffff


	//   ....[27]....
        /*00e8*/ 	.word	0xffffffff


	//   ....[28]....
        /*00ec*/ 	.word	0xffffffff


	//   ....[29]....
        /*00f0*/ 	.word	0xffffffff


	//   ....[30]....
        /*00f4*/ 	.word	0xffffffff


	//   ....[31]....
        /*00f8*/ 	.word	0xffffffff


	//   ....[32]....
        /*00fc*/ 	.word	0xffffffff


	//   ....[33]....
        /*0100*/ 	.word	0xffffffff


	//   ....[34]....
        /*0104*/ 	.word	0xffffffff


	//   ....[35]....
        /*0108*/ 	.word	0xffffffff


	//   ....[36]....
        /*010c*/ 	.word	0xffffffff


	//   ....[37]....
        /*0110*/ 	.word	0xffffffff


	//   ....[38]....
        /*0114*/ 	.word	0xffffffff


	//   ....[39]....
        /*0118*/ 	.word	0xffffffff


	//   ....[40]....
        /*011c*/ 	.word	0xffffffff


	//   ....[41]....
        /*0120*/ 	.word	0xffffffff


	//   ....[42]....
        /*0124*/ 	.word	0xffffffff


	//   ....[43]....
        /*0128*/ 	.word	0xffffffff


	//   ....[44]....
        /*012c*/ 	.word	0xffffffff


	//----- nvinfo : EIATTR_COOP_GROUP_INSTR_OFFSETS
	.align		4
.L_188:
        /*0130*/ 	.byte	0x04, 0x28
        /*0132*/ 	.short	(.L_190 - .L_189)


	//   ....[0]....
.L_189:
        /*0134*/ 	.word	0x00001490


	//   ....[1]....
        /*0138*/ 	.word	0x000014a0


	//   ....[2]....
        /*013c*/ 	.word	0x000014b0


	//   ....[3]....
        /*0140*/ 	.word	0x00001600


	//   ....[4]....
        /*0144*/ 	.word	0x00001630


	//   ....[5]....
        /*0148*/ 	.word	0x00001660


	//   ....[6]....
        /*014c*/ 	.word	0x00001780


	//   ....[7]....
        /*0150*/ 	.word	0x000017a0


	//   ....[8]....
        /*0154*/ 	.word	0x000017b0


	//   ....[9]....
        /*0158*/ 	.word	0x000018d0


	//   ....[10]....
        /*015c*/ 	.word	0x000018f0


	//   ....[11]....
        /*0160*/ 	.word	0x00001900


	//   ....[12]....
        /*0164*/ 	.word	0x00001a20


	//   ....[13]....
        /*0168*/ 	.word	0x00001a40


	//   ....[14]....
        /*016c*/ 	.word	0x00001a50


	//   ....[15]....
        /*0170*/ 	.word	0x000021d0


	//   ....[16]....
        /*0174*/ 	.word	0x00002260


	//   ....[17]....
        /*0178*/ 	.word	0x00002290


	//   ....[18]....
        /*017c*/ 	.word	0x000023b0


	//   ....[19]....
        /*0180*/ 	.word	0x000023e0


	//   ....[20]....
        /*0184*/ 	.word	0x000023f0


	//   ....[21]....
        /*0188*/ 	.word	0x00002510


	//   ....[22]....
        /*018c*/ 	.word	0x00002530


	//   ....[23]....
        /*0190*/ 	.word	0x00002540


	//   ....[24]....
        /*0194*/ 	.word	0x00002660


	//   ....[25]....
        /*0198*/ 	.word	0x00002680


	//   ....[26]....
        /*019c*/ 	.word	0x00002690


	//   ....[27]....
        /*01a0*/ 	.word	0x000027b0


	//   ....[28]....
        /*01a4*/ 	.word	0x000027d0


	//   ....[29]....
        /*01a8*/ 	.word	0x000027e0


	//   ....[30]....
        /*01ac*/ 	.word	0x00004d20


	//   ....[31]....
        /*01b0*/ 	.word	0x00004d30


	//   ....[32]....
        /*01b4*/ 	.word	0x00004d40


	//   ....[33]....
        /*01b8*/ 	.word	0x00004e90


	//   ....[34]....
        /*01bc*/ 	.word	0x00004ec0


	//   ....[35]....
        /*01c0*/ 	.word	0x00004ef0


	//   ....[36]....
        /*01c4*/ 	.word	0x00005010


	//   ....[37]....
        /*01c8*/ 	.word	0x00005030


	//   ....[38]....
        /*01cc*/ 	.word	0x00005040


	//   ....[39]....
        /*01d0*/ 	.word	0x00005160


	//   ....[40]....
        /*01d4*/ 	.word	0x00005180


	//   ....[41]....
        /*01d8*/ 	.word	0x00005190


	//   ....[42]....
        /*01dc*/ 	.word	0x000052b0


	//   ....[43]....
        /*01e0*/ 	.word	0x000052d0


	//   ....[44]....
        /*01e4*/ 	.word	0x000052e0


	//----- nvinfo : EIATTR_VRC_CTA_INIT_COUNT
	.align		4
.L_190:
        /*01e8*/ 	.byte	0x02, 0x4a
	.zero		1
	.zero		1


	//----- nvinfo : EIATTR_EXIT_INSTR_OFFSETS
	.align		4
        /*01ec*/ 	.byte	0x04, 0x1c
        /*01ee*/ 	.short	(.L_192 - .L_191)


	//   ....[0]....
.L_191:
        /*01f0*/ 	.word	0x00000090


	//   ....[1]....
        /*01f4*/ 	.word	0x000000e0


	//   ....[2]....
        /*01f8*/ 	.word	0x000059e0


	//   ....[3]....
        /*01fc*/ 	.word	0x00005ad0


	//----- nvinfo : EIATTR_MAX_THREADS
	.align		4
.L_192:
        /*0200*/ 	.byte	0x04, 0x05
        /*0202*/ 	.short	(.L_194 - .L_193)
.L_193:
        /*0204*/ 	.word	0x00000100
        /*0208*/ 	.word	0x00000001
        /*020c*/ 	.word	0x00000001


	//----- nvinfo : EIATTR_CRS_STACK_SIZE
	.align		4
.L_194:
        /*0210*/ 	.byte	0x04, 0x1e
        /*0212*/ 	.short	(.L_196 - .L_195)
.L_195:
        /*0214*/ 	.word	0x00000000


	//----- nvinfo : EIATTR_CBANK_PARAM_SIZE
	.align		4
.L_196:
        /*0218*/ 	.byte	0x03, 0x19
        /*021a*/ 	.short	0x0051


	//----- nvinfo : EIATTR_PARAM_CBANK
	.align		4
        /*021c*/ 	.byte	0x04, 0x0a
        /*021e*/ 	.short	(.L_198 - .L_197)
	.align		4
.L_197:
        /*0220*/ 	.word	index@(.nv.constant0._ZN3cub18CUB_300001_SM_10006detail6reduce28DeviceReduceSingleTileKernelINS2_10policy_hubIN4cuda3std3__45tupleIJblEEEyN6thrust24THRUST_300001_SM_1000_NS8cuda_cub9__find_if7functorIS9_EEE10Policy1000ENSB_12zip_iteratorINS8_IJNSD_26transform_input_iterator_tIbNSC_6detail35transform_pair_of_input_iterators_tIbNSB_6detail15normal_iteratorINSB_10device_ptrIjEEEESQ_NS7_8equal_toIjEEEENS7_10__not_fn_tINS7_10__identityEEEEENSB_17counting_iteratorIlNSB_11use_defaultESZ_SZ_EEEEEEEPS9_ySF_S9_S9_SV_EEvT0_T1_T2_T3_T4_T6_)
        /*0224*/ 	.short	0x0380
        /*0226*/ 	.short	0x0051


	//----- nvinfo : EIATTR_SW_WAR
	.align		4
.L_198:
        /*0228*/ 	.byte	0x04, 0x36
        /*022a*/ 	.short	(.L_200 - .L_199)
.L_199:
        /*022c*/ 	.word	0x00000008
.L_200:


//--------------------- .nv.info._ZN3cub18CUB_300001_SM_10006detail6reduce28DeviceReduceSingleTileKernelINS2_10policy_hubIN4cuda3std3__45tupleIJblEEEjN6thrust24THRUST_300001_SM_1000_NS8cuda_cub9__find_if7functorIS9_EEE10Policy1000EPS9_SI_iSF_S9_S9_NS7_10__identityEEEvT0_T1_T2_T3_T4_T6_ --------------------------
	.section	.nv.info._ZN3cub18CUB_300001_SM_10006detail6reduce28DeviceReduceSingleTileKernelINS2_10policy_hubIN4cuda3std3__45tupleIJblEEEjN6thrust24THRUST_300001_SM_1000_NS8cuda_cub9__find_if7functorIS9_EEE10Policy1000EPS9_SI_iSF_S9_S9_NS7_10__identityEEEvT0_T1_T2_T3_T4_T6_,"",@"SHT_CUDA_INFO"
	.sectionflags	@""
	.align	4


	//----- nvinfo : EIATTR_CUDA_API_VERSION
	.align		4
        /*0000*/ 	.byte	0x04, 0x37
        /*0002*/ 	.short	(.L_202 - .L_201)
.L_201:
        /*0004*/ 	.word	0x00000082


	//----- nvinfo : EIATTR_KPARAM_INFO
	.align		4
.L_202:
        /*0008*/ 	.byte	0x04, 0x17
        /*000a*/ 	.short	(.L_204 - .L_203)
.L_203:
        /*000c*/ 	.word	0x00000000
        /*0010*/ 	.short	0x0005
        /*0012*/ 	.short	0x0028
        /*0014*/ 	.byte	0x00, 0xf0, 0x05, 0x00


	//----- nvinfo : EIATTR_KPARAM_INFO
	.align		4
.L_204:
        /*0018*/ 	.byte	0x04, 0x17
        /*001a*/ 	.short	(.L_206 - .L_205)
.L_205:
        /*001c*/ 	.word	0x00000000
        /*0020*/ 	.short	0x0004
        /*0022*/ 	.short	0x0018
        /*0024*/ 	.byte	0x00, 0xf0, 0x41, 0x00


	//----- nvinfo : EIATTR_KPARAM_INFO
	.align		4
.L_206:
        /*0028*/ 	.byte	0x04, 0x17
        /*002a*/ 	.short	(.L_208 - .L_207)
.L_207:
        /*002c*/ 	.word	0x00000000
        /*0030*/ 	.short	0x0003
        /*0032*/ 	.short	0x0014
        /*0034*/ 	.byte	0x00, 0xf0, 0x05, 0x00


	//----- nvinfo : EIATTR_KPARAM_INFO
	.align		4
.L_208:
        /*0038*/ 	.byte	0x04, 0x17
        /*003a*/ 	.short	(.L_210 - .L_209)
.L_209:
        /*003c*/ 	.word	0x00000000
        /*0040*/ 	.short	0x0002
        /*0042*/ 	.short	0x0010
        /*0044*/ 	.byte	0x00, 0xf0, 0x11, 0x00


	//----- nvinfo : EIATTR_KPARAM_INFO
	.align		4
.L_210:
        /*0048*/ 	.byte	0x04, 0x17
        /*004a*/ 	.short	(.L_212 - .L_211)
.L_211:
        /*004c*/ 	.word	0x00000000
        /*0050*/ 	.short	0x0001
        /*0052*/ 	.short	0x0008
        /*0054*/ 	.byte	0x00, 0xf5, 0x21, 0x00


	//----- nvinfo : EIATTR_KPARAM_INFO
	.align		4
.L_212:
        /*0058*/ 	.byte	0x04, 0x17
        /*005a*/ 	.short	(.L_214 - .L_213)
.L_213:
        /*005c*/ 	.word	0x00000000
        /*0060*/ 	.short	0x0000
        /*0062*/ 	.short	0x0000
        /*0064*/ 	.byte	0x00, 0xf5, 0x21, 0x00


	//----- nvinfo : EIATTR_SPARSE_MMA_MASK
	.align		4
.L_214:
        /*0068*/ 	.byte	0x03, 0x50
        /*006a*/ 	.short	0x0000


	//----- nvinfo : EIATTR_MAXREG_COUNT
	.align		4
        /*006c*/ 	.byte	0x03, 0x1b
        /*006e*/ 	.short	0x00ff


	//----- nvinfo : EIATTR_NUM_BARRIERS
	.align		4
        /*0070*/ 	.byte	0x02, 0x4c
        /*0072*/ 	.byte	0x01
	.zero		1


	//----- nvinfo : EIATTR_MERCURY_ISA_VERSION
	.align		4
        /*0074*/ 	.byte	0x03, 0x5f
        /*0076*/ 	.short	0x0101


	//----- nvinfo : EIATTR_COOP_GROUP_MASK_REGIDS
	.align		4
        /*0078*/ 	.byte	0x04, 0x29
        /*007a*/ 	.short	(.L_216 - .L_215)


	//   ....[0]....
.L_215:
        /*007c*/ 	.word	0xffffffff


	//   ....[1]....
        /*0080*/ 	.word	0xffffffff


	//   ....[2]....
        /*0084*/ 	.word	0xffffffff


	//   ....[3]....
        /*0088*/ 	.word	0xffffffff


	//   ....[4]....
        /*008c*/ 	.word	0xffffffff


	//   ....[5]....
        /*0090*/ 	.word	0xffffffff


	//   ....[6]....
        /*0094*/ 	.word	0xffffffff


	//   ....[7]....
        /*0098*/ 	.word	0xffffffff


	//   ....[8]....
        /*009c*/ 	.word	0xffffffff


	//   ....[9]....
        /*00a0*/ 	.word	0xffffffff


	//   ....[10]....
        /*00a4*/ 	.word	0xffffffff


	//   ....[11]....
        /*00a8*/ 	.word	0xffffffff


	//   ....[12]....
        /*00ac*/ 	.word	0xffffffff


	//   ....[13]....
        /*00b0*/ 	.word	0xffffffff


	//   ....[14]....
        /*00b4*/ 	.word	0xffffffff


	//   ....[15]....
        /*00b8*/ 	.word	0xffffffff


	//   ....[16]....
        /*00bc*/ 	.word	0xffffffff


	//   ....[17]....
        /*00c0*/ 	.word	0xffffffff


	//   ....[18]....
        /*00c4*/ 	.word	0xffffffff


	//   ....[19]....
        /*00c8*/ 	.word	0xffffffff


	//   ....[20]....
        /*00cc*/ 	.word	0xffffffff


	//   ....[21]....
        /*00d0*/ 	.word	0xffffffff


	//   ....[22]....
        /*00d4*/ 	.word	0xffffffff


	//   ....[23]....
        /*00d8*/ 	.word	0xffffffff


	//   ....[24]....
        /*00dc*/ 	.word	0xffffffff


	//   ....[25]....
        /*00e0*/ 	.word	0xffffffff


	//   ....[26]....
        /*00e4*/ 	.word	0xffffffff


	//   ....[27]....
        /*00e8*/ 	.word	0xffffffff


	//   ....[28]....
        /*00ec*/ 	.word	0xffffffff


	//   ....[29]....
        /*00f0*/ 	.word	0xffffffff


	//   ....[30]....
        /*00f4*/ 	.word	0xffffffff


	//   ....[31]....
        /*00f8*/ 	.word	0xffffffff


	//   ....[32]....
        /*00fc*/ 	.word	0xffffffff


	//   ....[33]....
        /*0100*/ 	.word	0xffffffff


	//   ....[34]....
        /*0104*/ 	.word	0xffffffff


	//   ....[35]....
        /*0108*/ 	.word	0xffffffff


	//   ....[36]....
        /*010c*/ 	.word	0xffffffff


	//   ....[37]....
        /*0110*/ 	.word	0xffffffff


	//   ....[38]....
        /*0114*/ 	.word	0xffffffff


	//   ....[39]....
        /*0118*/ 	.word	0xffffffff


	//   ....[40]....
        /*011c*/ 	.word	0xffffffff


	//   ....[41]....
        /*0120*/ 	.word	0xffffffff


	//   ....[42]....
        /*0124*/ 	.word	0xffffffff


	//   ....[43]....
        /*0128*/ 	.word	0xffffffff


	//   ....[44]....
        /*012c*/ 	.word	0xffffffff


	//----- nvinfo : EIATTR_COOP_GROUP_INSTR_OFFSETS
	.align		4
.L_216:
        /*0130*/ 	.byte	0x04, 0x28
        /*0132*/ 	.short	(.L_218 - .L_217)


	//   ....[0]....
.L_217:
        /*0134*/ 	.word	0x000007d0


	//   ....[1]....
        /*0138*/ 	.word	0x000007e0


	//   ....[2]....
        /*013c*/ 	.word	0x000007f0


	//   ....[3]....
        /*0140*/ 	.word	0x00000940


	//   ....[4]....
        /*0144*/ 	.word	0x00000970


	//   ....[5]....
        /*0148*/ 	.word	0x000009a0


	//   ....[6]....
        /*014c*/ 	.word	0x00000ac0


	//   ....[7]....
        /*0150*/ 	.word	0x00000ae0


	//   ....[8]....
        /*0154*/ 	.word	0x00000af0


	//   ....[9]....
        /*0158*/ 	.word	0x00000c10


	//   ....[10]....
        /*015c*/ 	.word	0x00000c30


	//   ....[11]....
        /*0160*/ 	.word	0x00000c40


	//   ....[12]....
        /*0164*/ 	.word	0x00000d60


	//   ....[13]....
        /*0168*/ 	.word	0x00000d80


	//   ....[14]....
        /*016c*/ 	.word	0x00000d90


	//   ....[15]....
        /*0170*/ 	.word	0x00001520


	//   ....[16]....
        /*0174*/ 	.word	0x000015b0


	//   ....[17]....
        /*0178*/ 	.word	0x000015e0


	//   ....[18]....
        /*017c*/ 	.word	0x00001700


	//   ....[19]....
        /*0180*/ 	.word	0x00001730


	//   ....[20]....
        /*0184*/ 	.word	0x00001740


	//   ....[21]....
        /*0188*/ 	.word	0x00001860


	//   ....[22]....
        /*018c*/ 	.word	0x00001880


	//   ....[23]....
        /*0190*/ 	.word	0x00001890


	//   ....[24]....
        /*0194*/ 	.word	0x000019b0


	//   ....[25]....
        /*0198*/ 	.word	0x000019d0


	//   ....[26]....
        /*019c*/ 	.word	0x000019e0


	//   ....[27]....
        /*01a0*/ 	.word	0x00001b00


	//   ....[28]....
        /*01a4*/ 	.word	0x00001b20


	//   ....[29]....
        /*01a8*/ 	.word	0x00001b30


	//   ....[30]....
        /*01ac*/ 	.word	0x000031b0


	//   ....[31]....
        /*01b0*/ 	.word	0x000031c0


	//   ....[32]....
        /*01b4*/ 	.word	0x000031d0


	//   ....[33]....
        /*01b8*/ 	.word	0x00003320


	//   ....[34]....
        /*01bc*/ 	.word	0x00003350


	//   ....[35]....
        /*01c0*/ 	.word	0x00003380


	//   ....[36]....
        /*01c4*/ 	.word	0x000034a0


	//   ....[37]....
        /*01c8*/ 	.word	0x000034c0


	//   ....[38]....
        /*01cc*/ 	.word	0x000034d0


	//   ....[39]....
        /*01d0*/ 	.word	0x000035f0


	//   ....[40]....
        /*01d4*/ 	.word	0x00003610


	//   ....[41]....
        /*01d8*/ 	.word	0x00003620


	//   ....[42]....
        /*01dc*/ 	.word	0x00003740


	//   ....[43]....
        /*01e0*/ 	.word	0x00003760


	//   ....[44]....
        /*01e4*/ 	.word	0x00003770


	//----- nvinfo : EIATTR_VRC_CTA_INIT_COUNT
	.align		4
.L_218:
        /*01e8*/ 	.byte	0x02, 0x4a
	.zero		1
	.zero		1


	//----- nvinfo : EIATTR_EXIT_INSTR_OFFSETS
	.align		4
        /*01ec*/ 	.byte	0x04, 0x1c
        /*01ee*/ 	.short	(.L_220 - .L_219)


	//   ....[0]....
.L_219:
        /*01f0*/ 	.word	0x00000080


	//   ....[1]....
        /*01f4*/ 	.word	0x000000d0


	//   ....[2]....
        /*01f8*/ 	.word	0x00003e80


	//   ....[3]....
        /*01fc*/ 	.word	0x00003f70


	//----- nvinfo : EIATTR_MAX_THREADS
	.align		4
.L_220:
        /*0200*/ 	.byte	0x04, 0x05
        /*0202*/ 	.short	(.L_222 - .L_221)
.L_221:
        /*0204*/ 	.word	0x00000100
        /*0208*/ 	.word	0x00000001
        /*020c*/ 	.word	0x00000001


	//----- nvinfo : EIATTR_CRS_STACK_SIZE
	.align		4
.L_222:
        /*0210*/ 	.byte	0x04, 0x1e
        /*0212*/ 	.short	(.L_224 - .L_223)
.L_223:
        /*0214*/ 	.word	0x00000000


	//----- nvinfo : EIATTR_CBANK_PARAM_SIZE
	.align		4
.L_224:
        /*0218*/ 	.byte	0x03, 0x19
        /*021a*/ 	.short	0x0029


	//----- nvinfo : EIATTR_PARAM_CBANK
	.align		4
        /*021c*/ 	.byte	0x04, 0x0a
        /*021e*/ 	.short	(.L_226 - .L_225)
	.align		4
.L_225:
        /*0220*/ 	.word	index@(.nv.constant0._ZN3cub18CUB_300001_SM_10006detail6reduce28DeviceReduceSingleTileKernelINS2_10policy_hubIN4cuda3std3__45tupleIJblEEEjN6thrust24THRUST_300001_SM_1000_NS8cuda_cub9__find_if7functorIS9_EEE10Policy1000EPS9_SI_iSF_S9_S9_NS7_10__identityEEEvT0_T1_T2_T3_T4_T6_)
        /*0224*/ 	.short	0x0380
        /*0226*/ 	.short	0x0029


	//----- nvinfo : EIATTR_SW_WAR
	.align		4
.L_226:
        /*0228*/ 	.byte	0x04, 0x36
        /*022a*/ 	.short	(.L_228 - .L_227)
.L_227:
        /*022c*/ 	.word	0x00000008
.L_228:


//--------------------- .nv.info._ZN3cub18CUB_300001_SM_10006detail6reduce18DeviceReduceKernelINS2_10policy_hubIN4cuda3std3__45tupleIJblEEEjN6thrust24THRUST_300001_SM_1000_NS8cuda_cub9__find_if7functorIS9_EEE10Policy1000ENSB_12zip_iteratorINS8_IJNSD_26transform_input_iterator_tIbNSC_6detail35transform_pair_of_input_iterators_tIbNSB_6detail15normal_iteratorINSB_10device_ptrIjEEEESQ_NS7_8equal_toIjEEEENS7_10__not_fn_tINS7_10__identityEEEEENSB_17counting_iteratorIlNSB_11use_defaultESZ_SZ_EEEEEEEjSF_S9_SV_EEvT0_PT3_T1_NS0_13GridEvenShareIS16_EET2_T4_ --------------------------
	.section	.nv.info._ZN3cub18CUB_300001_SM_10006detail6reduce18DeviceReduceKernelINS2_10policy_hubIN4cuda3std3__45tupleIJblEEEjN6thrust24THRUST_300001_SM_1000_NS8cuda_cub9__find_if7functorIS9_EEE10Policy1000ENSB_12zip_iteratorINS8_IJNSD_26transform_input_iterator_tIbNSC_6detail35transform_pair_of_input_iterators_tIbNSB_6detail15normal_iteratorINSB_10device_ptrIjEEEESQ_NS7_8equal_toIjEEEENS7_10__not_fn_tINS7_10__identityEEEEENSB_17counting_iteratorIlNSB_11use_defaultESZ_SZ_EEEEEEEjSF_S9_SV_EEvT0_PT3_T1_NS0_13GridEvenShareIS16_EET2_T4_,"",@"SHT_CUDA_INFO"
	.sectionflags	@""
	.align	4


	//----- nvinfo : EIATTR_CUDA_API_VERSION
	.align		4
        /*0000*/ 	.byte	0x04, 0x37
        /*0002*/ 	.short	(.L_230 - .L_229)
.L_229:
        /*0004*/ 	.word	0x00000082


	//----- nvinfo : EIATTR_KPARAM_INFO
	.align		4
.L_230:
        /*0008*/ 	.byte	0x04, 0x17
        /*000a*/ 	.short	(.L_232 - .L_231)
.L_231:
        /*000c*/ 	.word	0x00000000
        /*0010*/ 	.short	0x0005
        /*0012*/ 	.short	0x005d
        /*0014*/ 	.byte	0x00, 0xf0, 0x05, 0x00


	//----- nvinfo : EIATTR_KPARAM_INFO
	.align		4
.L_232:
        /*0018*/ 	.byte	0x04, 0x17
        /*001a*/ 	.short	(.L_234 - .L_233)
.L_233:
        /*001c*/ 	.word	0x00000000
        /*0020*/ 	.short	0x0004
        /*0022*/ 	.short	0x005c
        /*0024*/ 	.byte	0x00, 0xf0, 0x05, 0x00


	//----- nvinfo : EIATTR_KPARAM_INFO
	.align		4
.L_234:
        /*0028*/ 	.byte	0x04, 0x17
        /*002a*/ 	.short	(.L_236 - .L_235)
.L_235:
        /*002c*/ 	.word	0x00000000
        /*0030*/ 	.short	0x0003
        /*0032*/ 	.short	0x0034
        /*0034*/ 	.byte	0x00, 0xf0, 0xa1, 0x00


	//----- nvinfo : EIATTR_KPARAM_INFO
	.align		4
.L_236:
        /*0038*/ 	.byte	0x04, 0x17
        /*003a*/ 	.short	(.L_238 - .L_237)
.L_237:
        /*003c*/ 	.word	0x00000000
        /*0040*/ 	.short	0x0002
        /*0042*/ 	.short	0x0030
        /*0044*/ 	.byte	0x00, 0xf0, 0x11, 0x00


	//----- nvinfo : EIATTR_KPARAM_INFO
	.align		4
.L_238:
        /*0048*/ 	.byte	0x04, 0x17
        /*004a*/ 	.short	(.L_240 - .L_239)
.L_239:
        /*004c*/ 	.word	0x00000000
        /*0050*/ 	.short	0x0001
        /*0052*/ 	.short	0x0028
        /*0054*/ 	.byte	0x00, 0xf5, 0x21, 0x00


	//----- nvinfo : EIATTR_KPARAM_INFO
	.align		4
.L_240:
        /*0058*/ 	.byte	0x04, 0x17
        /*005a*/ 	.short	(.L_242 - .L_241)
.L_241:
        /*005c*/ 	.word	0x00000000
        /*0060*/ 	.short	0x0000
        /*0062*/ 	.short	0x0000
        /*0064*/ 	.byte	0x00, 0xf0, 0xa1, 0x00


	//----- nvinfo : EIATTR_SPARSE_MMA_MASK
	.align		4
.L_242:
        /*0068*/ 	.byte	0x03, 0x50
        /*006a*/ 	.short	0x0000


	//----- nvinfo : EIATTR_MAXREG_COUNT
	.align		4
        /*006c*/ 	.byte	0x03, 0x1b
        /*006e*/ 	.short	0x00ff


	//----- nvinfo : EIATTR_NUM_BARRIERS
	.align		4
        /*0070*/ 	.byte	0x02, 0x4c
        /*0072*/ 	.byte	0x01
	.zero		1


	//----- nvinfo : EIATTR_MERCURY_ISA_VERSION
	.align		4
        /*0074*/ 	.byte	0x03, 0x5f
        /*0076*/ 	.short	0x0101


	//----- nvinfo : EIATTR_COOP_GROUP_MASK_REGIDS
	.align		4
        /*0078*/ 	.byte	0x04, 0x29
        /*007a*/ 	.short	(.L_244 - .L_243)


	//   ....[0]....
.L_243:
        /*007c*/ 	.word	0xffffffff


	//   ....[1]....
        /*0080*/ 	.word	0xffffffff


	//   ....[2]....
        /*0084*/ 	.word	0xffffffff


	//   ....[3]....
        /*0088*/ 	.word	0xffffffff


	//   ....[4]....
        /*008c*/ 	.word	0xffffffff


	//   ....[5]....
        /*0090*/ 	.word	0xffffffff


	//   ....[6]....
        /*0094*/ 	.word	0xffffffff


	//   ....[7]....
        /*0098*/ 	.word	0xffffffff


	//   ....[8]....
        /*009c*/ 	.word	0xffffffff


	//   ....[9]....
        /*00a0*/ 	.word	0xffffffff


	//   ....[10]....
        /*00a4*/ 	.word	0xffffffff


	//   ....[11]....
        /*00a8*/ 	.word	0xffffffff


	//   ....[12]....
        /*00ac*/ 	.word	0xffffffff


	//   ....[13]....
        /*00b0*/ 	.word	0xffffffff


	//   ....[14]....
        /*00b4*/ 	.word	0xffffffff


	//   ....[15]....
        /*00b8*/ 	.word	0xffffffff


	//   ....[16]....
        /*00bc*/ 	.word	0xffffffff


	//   ....[17]....
        /*00c0*/ 	.word	0xffffffff


	//   ....[18]....
        /*00c4*/ 	.word	0xffffffff


	//   ....[19]....
        /*00c8*/ 	.word	0xffffffff


	//   ....[20]....
        /*00cc*/ 	.word	0xffffffff


	//   ....[21]....
        /*00d0*/ 	.word	0xffffffff


	//   ....[22]....
        /*00d4*/ 	.word	0xffffffff


	//   ....[23]....
        /*00d8*/ 	.word	0xffffffff


	//   ....[24]....
        /*00dc*/ 	.word	0xffffffff


	//   ....[25]....
        /*00e0*/ 	.word	0xffffffff


	//   ....[26]....
        /*00e4*/ 	.word	0xffffffff


	//   ....[27]....
        /*00e8*/ 	.word	0xffffffff


	//   ....[28]....
        /*00ec*/ 	.word	0xffffffff


	//   ....[29]....
        /*00f0*/ 	.word	0xffffffff


	//   ....[30]....
        /*00f4*/ 	.word	0xffffffff


	//   ....[31]....
        /*00f8*/ 	.word	0xffffffff


	//   ....[32]....
        /*00fc*/ 	.word	0xffffffff


	//   ....[33]....
        /*0100*/ 	.word	0xffffffff


	//   ....[34]....
        /*0104*/ 	.word	0xffffffff


	//   ....[35]....
        /*0108*/ 	.word	0xffffffff


	//   ....[36]....
        /*010c*/ 	.word	0xffffffff


	//   ....[37]....
        /*0110*/ 	.word	0xffffffff


	//   ....[38]....
        /*0114*/ 	.word	0xffffffff


	//   ....[39]....
        /*0118*/ 	.word	0xffffffff


	//   ....[40]....
        /*011c*/ 	.word	0xffffffff


	//   ....[41]....
        /*0120*/ 	.word	0xffffffff


	//   ....[42]....
        /*0124*/ 	.word	0xffffffff


	//   ....[43]....
        /*0128*/ 	.word	0xffffffff


	//   ....[44]....
        /*012c*/ 	.word	0xffffffff


	//----- nvinfo : EIATTR_COOP_GROUP_INSTR_OFFSETS
	.align		4
.L_244:
        /*0130*/ 	.byte	0x04, 0x28
        /*0132*/ 	.short	(.L_246 - .L_245)


	//   ....[0]....
.L_245:
        /*0134*/ 	.word	0x00001680


	//   ....[1]....
        /*0138*/ 	.word	0x00001690


	//   ....[2]....
        /*013c*/ 	.word	0x000016a0


	//   ....[3]....
        /*0140*/ 	.word	0x000017f0


	//   ....[4]....
        /*0144*/ 	.word	0x00001820


	//   ....[5]....
        /*0148*/ 	.word	0x00001850


	//   ....[6]....
        /*014c*/ 	.word	0x00001970


	//   ....[7]....
        /*0150*/ 	.word	0x00001990


	//   ....[8]....
        /*0154*/ 	.word	0x000019a0


	//   ....[9]....
        /*0158*/ 	.word	0x00001ac0


	//   ....[10]....
        /*015c*/ 	.word	0x00001ae0


	//   ....[11]....
        /*0160*/ 	.word	0x00001af0


	//   ....[12]....
        /*0164*/ 	.word	0x00001c10


	//   ....[13]....
        /*0168*/ 	.word	0x00001c30


	//   ....[14]....
        /*016c*/ 	.word	0x00001c40


	//   ....[15]....
        /*0170*/ 	.word	0x000023d0


	//   ....[16]....
        /*0174*/ 	.word	0x00002460


	//   ....[17]....
        /*0178*/ 	.word	0x00002490


	//   ....[18]....
        /*017c*/ 	.word	0x000025b0


	//   ....[19]....
        /*0180*/ 	.word	0x000025e0


	//   ....[20]....
        /*0184*/ 	.word	0x000025f0


	//   ....[21]....
        /*0188*/ 	.word	0x00002710


	//   ....[22]....
        /*018c*/ 	.word	0x00002730


	//   ....[23]....
        /*0190*/ 	.word	0x00002740


	//   ....[24]....
        /*0194*/ 	.word	0x00002860


	//   ....[25]....
        /*0198*/ 	.word	0x00002880


	//   ....[26]....
        /*019c*/ 	.word	0x00002890


	//   ....[27]....
        /*01a0*/ 	.word	0x000029b0


	//   ....[28]....
        /*01a4*/ 	.word	0x000029d0


	//   ....[29]....
        /*01a8*/ 	.word	0x000029e0


	//   ....[30]....
        /*01ac*/ 	.word	0x00005120


	//   ....[31]....
        /*01b0*/ 	.word	0x00005130


	//   ....[32]....
        /*01b4*/ 	.word	0x00005140


	//   ....[33]....
        /*01b8*/ 	.word	0x00005290


	//   ....[34]....
        /*01bc*/ 	.word	0x000052c0


	//   ....[35]....
        /*01c0*/ 	.word	0x000052f0


	//   ....[36]....
        /*01c4*/ 	.word	0x00005410


	//   ....[37]....
        /*01c8*/ 	.word	0x00005430


	//   ....[38]....
        /*01cc*/ 	.word	0x00005440


	//   ....[39]....
        /*01d0*/ 	.word	0x00005560


	//   ....[40]....
        /*01d4*/ 	.word	0x00005580


	//   ....[41]....
        /*01d8*/ 	.word	0x00005590


	//   ....[42]....
        /*01dc*/ 	.word	0x000056b0


	//   ....[43]....
        /*01e0*/ 	.word	0x000056d0


	//   ....[44]....
        /*01e4*/ 	.word	0x000056e0


	//----- nvinfo : EIATTR_VRC_CTA_INIT_COUNT
	.align		4
.L_246:
        /*01e8*/ 	.byte	0x02, 0x4a
	.zero		1
	.zero		1


	//----- nvinfo : EIATTR_EXIT_INSTR_OFFSETS
	.align		4
        /*01ec*/ 	.byte	0x04, 0x1c
        /*01ee*/ 	.short	(.L_248 - .L_247)


	//   ....[0]....
.L_247:
        /*01f0*/ 	.word	0x00005df0


	//   ....[1]....
        /*01f4*/ 	.word	0x00005e50


	//----- nvinfo : EIATTR_MAX_THREADS
	.align		4
.L_248:
        /*01f8*/ 	.byte	0x04, 0x05
        /*01fa*/ 	.short	(.L_250 - .L_249)
.L_249:
        /*01fc*/ 	.word	0x00000100
        /*0200*/ 	.word	0x00000001
        /*0204*/ 	.word	0x00000001


	//----- nvinfo : EIATTR_CRS_STACK_SIZE
	.align		4
.L_250:
        /*0208*/ 	.byte	0x04, 0x1e
        /*020a*/ 	.short	(.L_252 - .L_251)
.L_251:
        /*020c*/ 	.word	0x00000000


	//----- nvinfo : EIATTR_CBANK_PARAM_SIZE
	.align		4
.L_252:
        /*0210*/ 	.byte	0x03, 0x19
        /*0212*/ 	.short	0x005e


	//----- nvinfo : EIATTR_PARAM_CBANK
	.align		4
        /*0214*/ 	.byte	0x04, 0x0a
        /*0216*/ 	.short	(.L_254 - .L_253)
	.align		4
.L_253:
        /*0218*/ 	.word	index@(.nv.constant0._ZN3cub18CUB_300001_SM_10006detail6reduce18DeviceReduceKernelINS2_10policy_hubIN4cuda3std3__45tupleIJblEEEjN6thrust24THRUST_300001_SM_1000_NS8cuda_cub9__find_if7functorIS9_EEE10Policy1000ENSB_12zip_iteratorINS8_IJNSD_26transform_input_iterator_tIbNSC_6detail35transform_pair_of_input_iterators_tIbNSB_6detail15normal_iteratorINSB_10device_ptrIjEEEESQ_NS7_8equal_toIjEEEENS7_10__not_fn_tINS7_10__identityEEEEENSB_17counting_iteratorIlNSB_11use_defaultESZ_SZ_EEEEEEEjSF_S9_SV_EEvT0_PT3_T1_NS0_13GridEvenShareIS16_EET2_T4_)
        /*021c*/ 	.short	0x0380
        /*021e*/ 	.short	0x005e


	//----- nvinfo : EIATTR_SW_WAR
	.align		4
.L_254:
        /*0220*/ 	.byte	0x04, 0x36
        /*0222*/ 	.short	(.L_256 - .L_255)
.L_255:
        /*0224*/ 	.word	0x00000008
.L_256:


//--------------------- .nv.info._ZN3cub18CUB_300001_SM_10006detail6reduce28DeviceReduceSingleTileKernelINS2_10policy_hubIN4cuda3std3__45tupleIJblEEEjN6thrust24THRUST_300001_SM_1000_NS8cuda_cub9__find_if7functorIS9_EEE10Policy1000ENSB_12zip_iteratorINS8_IJNSD_26transform_input_iterator_tIbNSC_6detail35transform_pair_of_input_iterators_tIbNSB_6detail15normal_iteratorINSB_10device_ptrIjEEEESQ_NS7_8equal_toIjEEEENS7_10__not_fn_tINS7_10__identityEEEEENSB_17counting_iteratorIlNSB_11use_defaultESZ_SZ_EEEEEEEPS9_jSF_S9_S9_SV_EEvT0_T1_T2_T3_T4_T6_ --------------------------
	.section	.nv.info._ZN3cub18CUB_300001_SM_10006detail6reduce28DeviceReduceSingleTileKernelINS2_10policy_hubIN4cuda3std3__45tupleIJblEEEjN6thrust24THRUST_300001_SM_1000_NS8cuda_cub9__find_if7functorIS9_EEE10Policy1000ENSB_12zip_iteratorINS8_IJNSD_26transform_input_iterator_tIbNSC_6detail35transform_pair_of_input_iterators_tIbNSB_6detail15normal_iteratorINSB_10device_ptrIjEEEESQ_NS7_8equal_toIjEEEENS7_10__not_fn_tINS7_10__identityEEEEENSB_17counting_iteratorIlNSB_11use_defaultESZ_SZ_EEEEEEEPS9_jSF_S9_S9_SV_EEvT0_T1_T2_T3_T4_T6_,"",@"SHT_CUDA_INFO"
	.sectionflags	@""
	.align	4


	//----- nvinfo : EIATTR_CUDA_API_VERSION
	.align		4
        /*0000*/ 	.byte	0x04, 0x37
        /*0002*/ 	.short	(.L_258 - .L_257)
.L_257:
        /*0004*/ 	.word	0x00000082


	//----- nvinfo : EIATTR_KPARAM_INFO
	.align		4
.L_258:
        /*0008*/ 	.byte	0x04, 0x17
        /*000a*/ 	.short	(.L_260 - .L_259)
.L_259:
        /*000c*/ 	.word	0x00000000
        /*0010*/ 	.short	0x0005
        /*0012*/ 	.short	0x0048
        /*0014*/ 	.byte	0x00, 0xf0, 0x05, 0x00


	//----- nvinfo : EIATTR_KPARAM_INFO
	.align		4
.L_260:
        /*0018*/ 	.byte	0x04, 0x17
        /*001a*/ 	.short	(.L_262 - .L_261)
.L_261:
        /*001c*/ 	.word	0x00000000
        /*0020*/ 	.short	0x0004
        /*0022*/ 	.short	0x0038
        /*0024*/ 	.byte	0x00, 0xf0, 0x41, 0x00


	//----- nvinfo : EIATTR_KPARAM_INFO
	.align		4
.L_262:
        /*0028*/ 	.byte	0x04, 0x17
        /*002a*/ 	.short	(.L_264 - .L_263)
.L_263:
        /*002c*/ 	.word	0x00000000
        /*0030*/ 	.short	0x0003
        /*0032*/ 	.short	0x0034
        /*0034*/ 	.byte	0x00, 0xf0, 0x05, 0x00


	//----- nvinfo : EIATTR_KPARAM_INFO
	.align		4
.L_264:
        /*0038*/ 	.byte	0x04, 0x17
        /*003a*/ 	.short	(.L_266 - .L_265)
.L_265:
        /*003c*/ 	.word	0x00000000
        /*0040*/ 	.short	0x0002
        /*0042*/ 	.short	0x0030
        /*0044*/ 	.byte	0x00, 0xf0, 0x11, 0x00


	//----- nvinfo : EIATTR_KPARAM_INFO
	.align		4
.L_266:
        /*0048*/ 	.byte	0x04, 0x17
        /*004a*/ 	.short	(.L_268 - .L_267)
.L_267:
        /*004c*/ 	.word	0x00000000
        /*0050*/ 	.short	0x0001
        /*0052*/ 	.short	0x0028
        /*0054*/ 	.byte	0x00, 0xf5, 0x21, 0x00


	//----- nvinfo : EIATTR_KPARAM_INFO
	.align		4
.L_268:
        /*0058*/ 	.byte	0x04, 0x17
        /*005a*/ 	.short	(.L_270 - .L_269)
.L_269:
        /*005c*/ 	.word	0x00000000
        /*0060*/ 	.short	0x0000
        /*0062*/ 	.short	0x0000
        /*0064*/ 	.byte	0x00, 0xf0, 0xa1, 0x00


	//----- nvinfo : EIATTR_SPARSE_MMA_MASK
	.align		4
.L_270:
        /*0068*/ 	.byte	0x03, 0x50
        /*006a*/ 	.short	0x0000


	//----- nvinfo : EIATTR_MAXREG_COUNT
	.align		4
        /*006c*/ 	.byte	0x03, 0x1b
        /*006e*/ 	.short	0x00ff


	//----- nvinfo : EIATTR_NUM_BARRIERS
	.align		4
        /*0070*/ 	.byte	0x02, 0x4c
        /*0072*/ 	.byte	0x01
	.zero		1


	//----- nvinfo : EIATTR_MERCURY_ISA_VERSION
	.align		4
        /*0074*/ 	.byte	0x03, 0x5f
        /*0076*/ 	.short	0x0101


	//----- nvinfo : EIATTR_COOP_GROUP_MASK_REGIDS
	.align		4
        /*0078*/ 	.byte	0x04, 0x29
        /*007a*/ 	.short	(.L_272 - .L_271)


	//   ....[0]....
.L_271:
        /*007c*/ 	.word	0xffffffff


	//   ....[1]....
        /*0080*/ 	.word	0xffffffff


	//   ....[2]....
        /*0084*/ 	.word	0xffffffff


	//   ....[3]....
        /*0088*/ 	.word	0xffffffff


	//   ....[4]....
        /*008c*/ 	.word	0xffffffff


	//   ....[5]....
        /*0090*/ 	.word	0xffffffff


	//   ....[6]....
        /*0094*/ 	.word	0xffffffff


	//   ....[7]....
        /*0098*/ 	.word	0xffffffff


	//   ....[8]....
        /*009c*/ 	.word	0xffffffff


	//   ....[9]....
        /*00a0*/ 	.word	0xffffffff


	//   ....[10]....
        /*00a4*/ 	.word	0xffffffff


	//   ....[11]....
        /*00a8*/ 	.word	0xffffffff


	//   ....[12]....
        /*00ac*/ 	.word	0xffffffff


	//   ....[13]....
        /*00b0*/ 	.word	0xffffffff


	//   ....[14]....
        /*00b4*/ 	.word	0xffffffff


	//   ....[15]....
        /*00b8*/ 	.word	0xffffffff


	//   ....[16]....
        /*00bc*/ 	.word	0xffffffff


	//   ....[17]....
        /*00c0*/ 	.word	0xffffffff


	//   ....[18]....
        /*00c4*/ 	.word	0xffffffff


	//   ....[19]....
        /*00c8*/ 	.word	0xffffffff


	//   ....[20]....
        /*00cc*/ 	.word	0xffffffff


	//   ....[21]....
        /*00d0*/ 	.word	0xffffffff


	//   ....[22]....
        /*00d4*/ 	.word	0xffffffff


	//   ....[23]....
        /*00d8*/ 	.word	0xffffffff


	//   ....[24]....
        /*00dc*/ 	.word	0xffffffff


	//   ....[25]....
        /*00e0*/ 	.word	0xffffffff


	//   ....[26]....
        /*00e4*/ 	.word	0xffffffff


	//   ....[27]....
        /*00e8*/ 	.word	0xffffffff


	//   ....[28]....
        /*00ec*/ 	.word	0xffffffff


	//   ....[29]....
        /*00f0*/ 	.word	0xffffffff


	//   ....[30]....
        /*00f4*/ 	.word	0xffffffff


	//   ....[31]....
        /*00f8*/ 	.word	0xffffffff


	//   ....[32]....
        /*00fc*/ 	.word	0xffffffff


	//   ....[33]....
        /*0100*/ 	.word	0xffffffff


	//   ....[34]....
        /*0104*/ 	.word	0xffffffff


	//   ....[35]....
        /*0108*/ 	.word	0xffffffff


	//   ....[36]....
        /*010c*/ 	.word	0xffffffff


	//   ....[37]....
        /*0110*/ 	.word	0xffffffff


	//   ....[38]....
        /*0114*/ 	.word	0xffffffff


	//   ....[39]....
        /*0118*/ 	.word	0xffffffff


	//   ....[40]....
        /*011c*/ 	.word	0xffffffff


	//   ....[41]....
        /*0120*/ 	.word	0xffffffff


	//   ....[42]....
        /*0124*/ 	.word	0xffffffff


	//   ....[43]....
        /*0128*/ 	.word	0xffffffff


	//   ....[44]....
        /*012c*/ 	.word	0xffffffff


	//----- nvinfo : EIATTR_COOP_GROUP_INSTR_OFFSETS
	.align		4
.L_272:
        /*0130*/ 	.byte	0x04, 0x28
        /*0132*/ 	.short	(.L_274 - .L_273)


	//   ....[0]....
.L_273:
        /*0134*/ 	.word	0x00001460


	//   ....[1]....
        /*0138*/ 	.word	0x00001470


	//   ....[2]....
        /*013c*/ 	.word	0x00001480


	//   ....[3]....
        /*0140*/ 	.word	0x000015d0


	//   ....[4]....
        /*0144*/ 	.word	0x00001600


	//   ....[5]....
        /*0148*/ 	.word	0x00001630


	//   ....[6]....
        /*014c*/ 	.word	0x00001750


	//   ....[7]....
        /*0150*/ 	.word	0x00001770


	//   ....[8]....
        /*0154*/ 	.word	0x00001780


	//   ....[9]....
        /*0158*/ 	.word	0x000018a0


	//   ....[10]....
        /*015c*/ 	.word	0x000018c0


	//   ....[11]....
        /*0160*/ 	.word	0x000018d0


	//   ....[12]....
        /*0164*/ 	.word	0x000019f0


	//   ....[13]....
        /*0168*/ 	.word	0x00001a10


	//   ....[14]....
        /*016c*/ 	.word	0x00001a20


	//   ....[15]....
        /*0170*/ 	.word	0x000021b0


	//   ....[16]....
        /*0174*/ 	.word	0x00002240


	//   ....[17]....
        /*0178*/ 	.word	0x00002270


	//   ....[18]....
        /*017c*/ 	.word	0x00002390


	//   ....[19]....
        /*0180*/ 	.word	0x000023c0


	//   ....[20]....
        /*0184*/ 	.word	0x000023d0


	//   ....[21]....
        /*0188*/ 	.word	0x000024f0


	//   ....[22]....
        /*018c*/ 	.word	0x00002510


	//   ....[23]....
        /*0190*/ 	.word	0x00002520


	//   ....[24]....
        /*0194*/ 	.word	0x00002640


	//   ....[25]....
        /*0198*/ 	.word	0x00002660


	//   ....[26]....
        /*019c*/ 	.word	0x00002670


	//   ....[27]....
        /*01a0*/ 	.word	0x00002790


	//   ....[28]....
        /*01a4*/ 	.word	0x000027b0


	//   ....[29]....
        /*01a8*/ 	.word	0x000027c0


	//   ....[30]....
        /*01ac*/ 	.word	0x00004cc0


	//   ....[31]....
        /*01b0*/ 	.word	0x00004cd0


	//   ....[32]....
        /*01b4*/ 	.word	0x00004ce0


	//   ....[33]....
        /*01b8*/ 	.word	0x00004e30


	//   ....[34]....
        /*01bc*/ 	.word	0x00004e60


	//   ....[35]....
        /*01c0*/ 	.word	0x00004e90


	//   ....[36]....
        /*01c4*/ 	.word	0x00004fb0


	//   ....[37]....
        /*01c8*/ 	.word	0x00004fd0


	//   ....[38]....
        /*01cc*/ 	.word	0x00004fe0


	//   ....[39]....
        /*01d0*/ 	.word	0x00005100


	//   ....[40]....
        /*01d4*/ 	.word	0x00005120


	//   ....[41]....
        /*01d8*/ 	.word	0x00005130


	//   ....[42]....
        /*01dc*/ 	.word	0x00005250


	//   ....[43]....
        /*01e0*/ 	.word	0x00005270


	//   ....[44]....
        /*01e4*/ 	.word	0x00005280


	//----- nvinfo : EIATTR_VRC_CTA_INIT_COUNT
	.align		4
.L_274:
        /*01e8*/ 	.byte	0x02, 0x4a
	.zero		1
	.zero		1


	//----- nvinfo : EIATTR_EXIT_INSTR_OFFSETS
	.align		4
        /*01ec*/ 	.byte	0x04, 0x1c
        /*01ee*/ 	.short	(.L_276 - .L_275)


	//   ....[0]....
.L_275:
        /*01f0*/ 	.word	0x00000080


	//   ....[1]....
        /*01f4*/ 	.word	0x000000d0


	//   ....[2]....
        /*01f8*/ 	.word	0x00005990


	//   ....[3]....
        /*01fc*/ 	.word	0x00005a80


	//----- nvinfo : EIATTR_MAX_THREADS
	.align		4
.L_276:
        /*0200*/ 	.byte	0x04, 0x05
        /*0202*/ 	.short	(.L_278 - .L_277)
.L_277:
        /*0204*/ 	.word	0x00000100
        /*0208*/ 	.word	0x00000001
        /*020c*/ 	.word	0x00000001


	//----- nvinfo : EIATTR_CRS_STACK_SIZE
	.align		4
.L_278:
        /*0210*/ 	.byte	0x04, 0x1e
        /*0212*/ 	.short	(.L_280 - .L_279)
.L_279:
        /*0214*/ 	.word	0x00000000


	//----- nvinfo : EIATTR_CBANK_PARAM_SIZE
	.align		4
.L_280:
        /*0218*/ 	.byte	0x03, 0x19
        /*021a*/ 	.short	0x0049


	//----- nvinfo : EIATTR_PARAM_CBANK
	.align		4
        /*021c*/ 	.byte	0x04, 0x0a
        /*021e*/ 	.short	(.L_282 - .L_281)
	.align		4
.L_281:
        /*0220*/ 	.word	index@(.nv.constant0._ZN3cub18CUB_300001_SM_10006detail6reduce28DeviceReduceSingleTileKernelINS2_10policy_hubIN4cuda3std3__45tupleIJblEEEjN6thrust24THRUST_300001_SM_1000_NS8cuda_cub9__find_if7functorIS9_EEE10Policy1000ENSB_12zip_iteratorINS8_IJNSD_26transform_input_iterator_tIbNSC_6detail35transform_pair_of_input_iterators_tIbNSB_6detail15normal_iteratorINSB_10device_ptrIjEEEESQ_NS7_8equal_toIjEEEENS7_10__not_fn_tINS7_10__identityEEEEENSB_17counting_iteratorIlNSB_11use_defaultESZ_SZ_EEEEEEEPS9_jSF_S9_S9_SV_EEvT0_T1_T2_T3_T4_T6_)
        /*0224*/ 	.short	0x0380
        /*0226*/ 	.short	0x0049


	//----- nvinfo : EIATTR_SW_WAR
	.align		4
.L_282:
        /*0228*/ 	.byte	0x04, 0x36
        /*022a*/ 	.short	(.L_284 - .L_283)
.L_283:
        /*022c*/ 	.word	0x00000008
.L_284:


//--------------------- .nv.info._ZN3cub18CUB_300001_SM_10006detail10radix_sort29DeviceRadixSortOnesweepKernelINS1_5radix10policy_hubIjNS0_8NullTypeEyE10Policy1000ELNS0_9SortOrderE0EjS6_yiiNS1_21identity_decomposer_tEEEvPT5_SC_PT3_PKSD_PT1_PKSH_PT2_PKSL_T4_iiT6_ --------------------------
	.section	.nv.info._ZN3cub18CUB_300001_SM_10006detail10radix_sort29DeviceRadixSortOnesweepKernelINS1_5radix10policy_hubIjNS0_8NullTypeEyE10Policy1000ELNS0_9SortOrderE0EjS6_yiiNS1_21identity_decomposer_tEEEvPT5_SC_PT3_PKSD_PT1_PKSH_PT2_PKSL_T4_iiT6_,"",@"SHT_CUDA_INFO"
	.sectionflags	@""
	.align	4


	//----- nvinfo : EIATTR_CUDA_API_VERSION
	.align		4
        /*0000*/ 	.byte	0x04, 0x37
        /*0002*/ 	.short	(.L_286 - .L_285)
.L_285:
        /*0004*/ 	.word	0x00000082


	//----- nvinfo : EIATTR_KPARAM_INFO
	.align		4
.L_286:
        /*0008*/ 	.byte	0x04, 0x17
        /*000a*/ 	.short	(.L_288 - .L_287)
.L_287:
        /*000c*/ 	.word	0x00000000
        /*0010*/ 	.short	0x000b
        /*0012*/ 	.short	0x004c
        /*0014*/ 	.byte	0x00, 0xf0, 0x05, 0x00


	//----- nvinfo : EIATTR_KPARAM_INFO
	.align		4
.L_288:
        /*0018*/ 	.byte	0x04, 0x17
        /*001a*/ 	.short	(.L_290 - .L_289)
.L_289:
        /*001c*/ 	.word	0x00000000
        /*0020*/ 	.short	0x000a
        /*0022*/ 	.short	0x0048
        /*0024*/ 	.byte	0x00, 0xf0, 0x11, 0x00


	//----- nvinfo : EIATTR_KPARAM_INFO
	.align		4
.L_290:
        /*0028*/ 	.byte	0x04, 0x17
        /*002a*/ 	.short	(.L_292 - .L_291)
.L_291:
        /*002c*/ 	.word	0x00000000
        /*0030*/ 	.short	0x0009
        /*0032*/ 	.short	0x0044
        /*0034*/ 	.byte	0x00, 0xf0, 0x11, 0x00


	//----- nvinfo : EIATTR_KPARAM_INFO
	.align		4
.L_292:
        /*0038*/ 	.byte	0x04, 0x17
        /*003a*/ 	.short	(.L_294 - .L_293)
.L_293:
        /*003c*/ 	.word	0x00000000
        /*0040*/ 	.short	0x0008
        /*0042*/ 	.short	0x0040
        /*0044*/ 	.byte	0x00, 0xf0, 0x11, 0x00


	//----- nvinfo : EIATTR_KPARAM_INFO
	.align		4
.L_294:
        /*0048*/ 	.byte	0x04, 0x17
        /*004a*/ 	.short	(.L_296 - .L_295)
.L_295:
        /*004c*/ 	.word	0x00000000
        /*0050*/ 	.short	0x0007
        /*0052*/ 	.short	0x0038
        /*0054*/ 	.byte	0x00, 0xf5, 0x21, 0x00


	//----- nvinfo : EIATTR_KPARAM_INFO
	.align		4
.L_296:
        /*0058*/ 	.byte	0x04, 0x17
        /*005a*/ 	.short	(.L_298 - .L_297)
.L_297:
        /*005c*/ 	.word	0x00000000
        /*0060*/ 	.short	0x0006
        /*0062*/ 	.short	0x0030
        /*0064*/ 	.byte	0x00, 0xf5, 0x21, 0x00


	//----- nvinfo : EIATTR_KPARAM_INFO
	.align		4
.L_298:
        /*0068*/ 	.byte	0x04, 0x17
        /*006a*/ 	.short	(.L_300 - .L_299)
.L_299:
        /*006c*/ 	.word	0x00000000
        /*0070*/ 	.short	0x0005
        /*0072*/ 	.short	0x0028
        /*0074*/ 	.byte	0x00, 0xf5, 0x21, 0x00


	//----- nvinfo : EIATTR_KPARAM_INFO
	.align		4
.L_300:
        /*0078*/ 	.byte	0x04, 0x17
        /*007a*/ 	.short	(.L_302 - .L_301)
.L_301:
        /*007c*/ 	.word	0x00000000
        /*0080*/ 	.short	0x0004
        /*0082*/ 	.short	0x0020
        /*0084*/ 	.byte	0x00, 0xf5, 0x21, 0x00


	//----- nvinfo : EIATTR_KPARAM_INFO
	.align		4
.L_302:
        /*0088*/ 	.byte	0x04, 0x17
        /*008a*/ 	.short	(.L_304 - .L_303)
.L_303:
        /*008c*/ 	.word	0x00000000
        /*0090*/ 	.short	0x0003
        /*0092*/ 	.short	0x0018
        /*0094*/ 	.byte	0x00, 0xf5, 0x21, 0x00


	//----- nvinfo : EIATTR_KPARAM_INFO
	.align		4
.L_304:
        /*0098*/ 	.byte	0x04, 0x17
        /*009a*/ 	.short	(.L_306 - .L_305)
.L_305:
        /*009c*/ 	.word	0x00000000
        /*00a0*/ 	.short	0x0002
        /*00a2*/ 	.short	0x0010
        /*00a4*/ 	.byte	0x00, 0xf5, 0x21, 0x00


	//----- nvinfo : EIATTR_KPARAM_INFO
	.align		4
.L_306:
        /*00a8*/ 	.byte	0x04, 0x17
        /*00aa*/ 	.short	(.L_308 - .L_307)
.L_307:
        /*00ac*/ 	.word	0x00000000
        /*00b0*/ 	.short	0x0001
        /*00b2*/ 	.short	0x0008
        /*00b4*/ 	.byte	0x00, 0xf5, 0x21, 0x00


	//----- nvinfo : EIATTR_KPARAM_INFO
	.align		4
.L_308:
        /*00b8*/ 	.byte	0x04, 0x17
        /*00ba*/ 	.short	(.L_310 - .L_309)
.L_309:
        /*00bc*/ 	.word	0x00000000
        /*00c0*/ 	.short	0x0000
        /*00c2*/ 	.short	0x0000
        /*00c4*/ 	.byte	0x00, 0xf5, 0x21, 0x00


	//----- nvinfo : EIATTR_SPARSE_MMA_MASK
	.align		4
.L_310:
        /*00c8*/ 	.byte	0x03, 0x50
        /*00ca*/ 	.short	0x0000


	//----- nvinfo : EIATTR_MAXREG_COUNT
	.align		4
        /*00cc*/ 	.byte	0x03, 0x1b
        /*00ce*/ 	.short	0x00a8


	//----- nvinfo : EIATTR_NUM_BARRIERS
	.align		4
        /*00d0*/ 	.byte	0x02, 0x4c
        /*00d2*/ 	.byte	0x01
	.zero		1


	//----- nvinfo : EIATTR_ANNOTATIONS
	.align		4
        /*00d4*/ 	.byte	0x04, 0x55
        /*00d6*/ 	.short	(.L_312 - .L_311)


	//   ....[0]....
.L_311:
        /*00d8*/ 	.word	0x00000001
        /*00dc*/ 	.byte	0x40, 0x0e, 0x00, 0x00, 0x01, 0x00, 0x00, 0x00, 0x20, 0x10, 0x00, 0x00, 0x01, 0x00, 0x00, 0x00
        /*00ec*/ 	.byte	0xa0, 0x10, 0x00, 0x00, 0x01, 0x00, 0x00, 0x00, 0x00, 0x25, 0x00, 0x00, 0x01, 0x00, 0x00, 0x00
        /*00fc*/ 	.byte	0xc0, 0x39, 0x00, 0x00, 0x01, 0x00, 0x00, 0x00, 0x00, 0x3c, 0x00, 0x00, 0x01, 0x00, 0x00, 0x00
        /*010c*/ 	.byte	0x20, 0x52, 0x00, 0x00


	//----- nvinfo : EIATTR_MERCURY_ISA_VERSION
	.align		4
.L_312:
        /*0110*/ 	.byte	0x03, 0x5f
        /*0112*/ 	.short	0x0101


	//----- nvinfo : EIATTR_COOP_GROUP_MASK_REGIDS
	.align		4
        /*0114*/ 	.byte	0x04, 0x29
        /*0116*/ 	.short	(.L_314 - .L_313)


	//   ....[0]....
.L_313:
        /*0118*/ 	.word	0xffffffff


	//   ....[1]....
        /*011c*/ 	.word	0x05000000


	//   ....[2]....
        /*0120*/ 	.word	0xffffffff


	//   ....[3]....
        /*0124*/ 	.word	0xffffffff


	//   ....[4]....
        /*0128*/ 	.word	0xffffffff


	//   ....[5]....
        /*012c*/ 	.word	0xffffffff


	//   ....[6]....
        /*0130*/ 	.word	0xffffffff


	//   ....[7]....
        /*0134*/ 	.word	0xffffffff


	//   ....[8]....
        /*0138*/ 	.word	0xffffffff


	//   ....[9]....
        /*013c*/ 	.word	0xffffffff


	//   ....[10]....
        /*0140*/ 	.word	0xffffffff


	//   ....[11]....
        /*0144*/ 	.word	0xffffffff


	//   ....[12]....
        /*0148*/ 	.word	0xffffffff


	//   ....[13]....
        /*014c*/ 	.word	0xffffffff


	//   ....[14]....
        /*0150*/ 	.word	0xffffffff


	//   ....[15]....
        /*0154*/ 	.word	0xffffffff


	//   ....[16]....
        /*0158*/ 	.word	0xffffffff


	//   ....[17]....
        /*015c*/ 	.word	0xffffffff


	//   ....[18]....
        /*0160*/ 	.word	0xffffffff


	//   ....[19]....
        /*0164*/ 	.word	0xffffffff


	//   ....[20]....
        /*0168*/ 	.word	0xffffffff


	//   ....[21]....
        /*016c*/ 	.word	0xffffffff


	//   ....[22]....
        /*0170*/ 	.word	0xffffffff


	//   ....[23]....
        /*0174*/ 	.word	0xffffffff


	//   ....[24]....
        /*0178*/ 	.word	0xffffffff


	//   ....[25]....
        /*017c*/ 	.word	0xffffffff


	//   ....[26]....
        /*0180*/ 	.word	0xffffffff


	//   ....[27]....
        /*0184*/ 	.word	0xffffffff


	//   ....[28]....
        /*0188*/ 	.word	0xffffffff


	//   ....[29]....
        /*018c*/ 	.word	0xffffffff


	//   ....[30]....
        /*0190*/ 	.word	0xffffffff


	//   ....[31]....
        /*0194*/ 	.word	0xffffffff


	//   ....[32]....
        /*0198*/ 	.word	0xffffffff


	//   ....[33]....
        /*019c*/ 	.word	0xffffffff


	//   ....[34]....
        /*01a0*/ 	.word	0xffffffff


	//   ....[35]....
        /*01a4*/ 	.word	0xffffffff


	//   ....[36]....
        /*01a8*/ 	.word	0xffffffff


	//   ....[37]....
        /*01ac*/ 	.word	0xffffffff


	//   ....[38]....
        /*01b0*/ 	.word	0xffffffff


	//   ....[39]....
        /*01b4*/ 	.word	0xffffffff


	//   ....[40]....
        /*01b8*/ 	.word	0xffffffff


	//   ....[41]....
        /*01bc*/ 	.word	0xffffffff


	//   ....[42]....
        /*01c0*/ 	.word	0xffffffff


	//   ....[43]....
        /*01c4*/ 	.word	0xffffffff


	//   ....[44]....
        /*01c8*/ 	.word	0xffffffff


	//   ....[45]....
        /*01cc*/ 	.word	0xffffffff


	//   ....[46]....
        /*01d0*/ 	.word	0xffffffff


	//   ....[47]....
        /*01d4*/ 	.word	0xffffffff


	//   ....[48]....
        /*01d8*/ 	.word	0xffffffff


	//   ....[49]....
        /*01dc*/ 	.word	0xffffffff


	//   ....[50]....
        /*01e0*/ 	.word	0xffffffff


	//   ....[51]....
        /*01e4*/ 	.word	0xffffffff


	//   ....[52]....
        /*01e8*/ 	.word	0xffffffff


	//   ....[53]....
        /*01ec*/ 	.word	0xffffffff


	//   ....[54]....
        /*01f0*/ 	.word	0xffffffff


	//   ....[55]....
        /*01f4*/ 	.word	0xffffffff


	//   ....[56]....
        /*01f8*/ 	.word	0xffffffff


	//   ....[57]....
        /*01fc*/ 	.word	0xffffffff


	//   ....[58]....
        /*0200*/ 	.word	0xffffffff


	//   ....[59]....
        /*0204*/ 	.word	0xffffffff


	//   ....[60]....
        /*0208*/ 	.word	0xffffffff


	//   ....[61]....
        /*020c*/ 	.word	0xffffffff


	//   ....[62]....
        /*0210*/ 	.word	0xffffffff


	//   ....[63]....
        /*0214*/ 	.word	0xffffffff


	//   ....[64]....
        /*0218*/ 	.word	0xffffffff


	//   ....[65]....
        /*021c*/ 	.word	0xffffffff


	//   ....[66]....
        /*0220*/ 	.word	0xffffffff


	//   ....[67]....
        /*0224*/ 	.word	0xffffffff


	//   ....[68]....
        /*0228*/ 	.word	0xffffffff


	//   ....[69]....
        /*022c*/ 	.word	0xffffffff


	//   ....[70]....
        /*0230*/ 	.word	0xffffffff


	//   ....[71]....
        /*0234*/ 	.word	0xffffffff


	//   ....[72]....
        /*0238*/ 	.word	0xffffffff


	//   ....[73]....
        /*023c*/ 	.word	0xffffffff


	//   ....[74]....
        /*0240*/ 	.word	0xffffffff


	//   ....[75]....
        /*0244*/ 	.word	0xffffffff


	//   ....[76]....
        /*0248*/ 	.word	0xffffffff


	//   ....[77]....
        /*024c*/ 	.word	0xffffffff


	//   ....[78]....
        /*0250*/ 	.word	0xffffffff


	//   ....[79]....
        /*0254*/ 	.word	0xffffffff


	//   ....[80]....
        /*0258*/ 	.word	0xffffffff


	//   ....[81]....
        /*025c*/ 	.word	0xffffffff


	//   ....[82]....
        /*0260*/ 	.word	0xffffffff


	//   ....[83]....
        /*0264*/ 	.word	0xffffffff


	//   ....[84]....
        /*0268*/ 	.word	0xffffffff


	//   ....[85]....
        /*026c*/ 	.word	0xffffffff


	//   ....[86]....
        /*0270*/ 	.word	0xffffffff


	//   ....[87]....
        /*0274*/ 	.word	0xffffffff


	//   ....[88]....
        /*0278*/ 	.word	0xffffffff


	//   ....[89]....
        /*027c*/ 	.word	0xffffffff


	//   ....[90]....
        /*0280*/ 	.word	0xffffffff


	//   ....[91]....
        /*0284*/ 	.word	0xffffffff


	//   ....[92]....
        /*0288*/ 	.word	0xffffffff


	//   ....[93]....
        /*028c*/ 	.word	0xffffffff


	//   ....[94]....
        /*0290*/ 	.word	0xffffffff


	//   ....[95]....
        /*0294*/ 	.word	0xffffffff


	//   ....[96]....
        /*0298*/ 	.word	0xffffffff


	//   ....[97]....
        /*029c*/ 	.word	0xffffffff


	//   ....[98]....
        /*02a0*/ 	.word	0xffffffff


	//   ....[99]....
        /*02a4*/ 	.word	0xffffffff


	//   ....[100]....
        /*02a8*/ 	.word	0xffffffff


	//   ....[101]....
        /*02ac*/ 	.word	0xffffffff


	//   ....[102]....
        /*02b0*/ 	.word	0xffffffff


	//   ....[103]....
        /*02b4*/ 	.word	0xffffffff


	//   ....[104]....
        /*02b8*/ 	.word	0xffffffff


	//   ....[105]....
        /*02bc*/ 	.word	0xffffffff


	//   ....[106]....
        /*02c0*/ 	.word	0xffffffff


	//   ....[107]....
        /*02c4*/ 	.word	0xffffffff


	//   ....[108]....
        /*02c8*/ 	.word	0xffffffff


	//   ....[109]....
        /*02cc*/ 	.word	0xffffffff


	//   ....[110]....
        /*02d0*/ 	.word	0xffffffff


	//   ....[111]....
        /*02d4*/ 	.word	0xffffffff


	//   ....[112]....
        /*02d8*/ 	.word	0xffffffff


	//   ....[113]....
        /*02dc*/ 	.word	0xffffffff


	//   ....[114]....
        /*02e0*/ 	.word	0xffffffff


	//   ....[115]....
        /*02e4*/ 	.word	0xffffffff


	//   ....[116]....
        /*02e8*/ 	.word	0xffffffff


	//   ....[117]....
        /*02ec*/ 	.word	0xffffffff


	//   ....[118]....
        /*02f0*/ 	.word	0xffffffff


	//   ....[119]....
        /*02f4*/ 	.word	0xffffffff


	//   ....[120]....
        /*02f8*/ 	.word	0xffffffff


	//   ....[121]....
        /*02fc*/ 	.word	0xffffffff


	//   ....[122]....
        /*0300*/ 	.word	0xffffffff


	//   ....[123]....
        /*0304*/ 	.word	0xffffffff


	//   ....[124]....
        /*0308*/ 	.word	0xffffffff


	//   ....[125]....
        /*030c*/ 	.word	0xffffffff


	//   ....[126]....
        /*0310*/ 	.word	0xffffffff


	//   ....[127]....
        /*0314*/ 	.word	0xffffffff


	//   ....[128]....
        /*0318*/ 	.word	0xffffffff


	//   ....[129]....
        /*031c*/ 	.word	0xffffffff


	//   ....[130]....
        /*0320*/ 	.word	0xffffffff


	//   ....[131]....
        /*0324*/ 	.word	0xffffffff


	//   ....[132]....
        /*0328*/ 	.word	0xffffffff


	//   ....[133]....
        /*032c*/ 	.word	0xffffffff


	//   ....[134]....
        /*0330*/ 	.word	0xffffffff


	//   ....[135]....
        /*0334*/ 	.word	0xffffffff


	//   ....[136]....
        /*0338*/ 	.word	0xffffffff


	//   ....[137]....
        /*033c*/ 	.word	0xffffffff


	//   ....[138]....
        /*0340*/ 	.word	0xffffffff


	//   ....[139]....
        /*0344*/ 	.word	0xffffffff


	//   ....[140]....
        /*0348*/ 	.word	0xffffffff


	//   ....[141]....
        /*034c*/ 	.word	0xffffffff


	//   ....[142]....
        /*0350*/ 	.word	0xffffffff


	//   ....[143]....
        /*0354*/ 	.word	0xffffffff


	//   ....[144]....
        /*0358*/ 	.word	0xffffffff


	//   ....[145]....
        /*035c*/ 	.word	0xffffffff


	//   ....[146]....
        /*0360*/ 	.word	0xffffffff


	//   ....[147]....
        /*0364*/ 	.word	0xffffffff


	//   ....[148]....
        /*0368*/ 	.word	0xffffffff


	//   ....[149]....
        /*036c*/ 	.word	0xffffffff


	//   ....[150]....
        /*0370*/ 	.word	0xffffffff


	//   ....[151]....
        /*0374*/ 	.word	0xffffffff


	//   ....[152]....
        /*0378*/ 	.word	0xffffffff


	//   ....[153]....
        /*037c*/ 	.word	0xffffffff


	//   ....[154]....
        /*0380*/ 	.word	0xffffffff


	//   ....[155]....
        /*0384*/ 	.word	0xffffffff


	//   ....[156]....
        /*0388*/ 	.word	0xffffffff


	//   ....[157]....
        /*038c*/ 	.word	0xffffffff


	//   ....[158]....
        /*0390*/ 	.word	0xffffffff


	//   ....[159]....
        /*0394*/ 	.word	0xffffffff


	//   ....[160]....
        /*0398*/ 	.word	0xffffffff


	//   ....[161]....
        /*039c*/ 	.word	0xffffffff


	//   ....[162]....
        /*03a0*/ 	.word	0xffffffff


	//   ....[163]....
        /*03a4*/ 	.word	0xffffffff


	//   ....[164]....
        /*03a8*/ 	.word	0xffffffff


	//   ....[165]....
        /*03ac*/ 	.word	0xffffffff


	//   ....[166]....
        /*03b0*/ 	.word	0xffffffff


	//   ....[167]....
        /*03b4*/ 	.word	0xffffffff


	//   ....[168]....
        /*03b8*/ 	.word	0xffffffff


	//   ....[169]....
        /*03bc*/ 	.word	0xffffffff


	//   ....[170]....
        /*03c0*/ 	.word	0xffffffff


	//   ....[171]....
        /*03c4*/ 	.word	0xffffffff


	//   ....[172]....
        /*03c8*/ 	.word	0xffffffff


	//   ....[173]....
        /*03cc*/ 	.word	0xffffffff


	//   ....[174]....
        /*03d0*/ 	.word	0xffffffff


	//   ....[175]....
        /*03d4*/ 	.word	0xffffffff


	//   ....[176]....
        /*03d8*/ 	.word	0xffffffff


	//   ....[177]....
        /*03dc*/ 	.word	0xffffffff


	//   ....[178]....
        /*03e0*/ 	.word	0x05000002


	//   ....[179]....
        /*03e4*/ 	.word	0xffffffff


	//   ....[180]....
        /*03e8*/ 	.word	0xffffffff


	//   ....[181]....
        /*03ec*/ 	.word	0xffffffff


	//   ....[182]....
        /*03f0*/ 	.word	0xffffffff


	//   ....[183]....
        /*03f4*/ 	.word	0xffffffff


	//   ....[184]....
        /*03f8*/ 	.word	0xffffffff


	//   ....[185]....
        /*03fc*/ 	.word	0xffffffff


	//   ....[186]....
        /*0400*/ 	.word	0xffffffff


	//   ....[187]....
        /*0404*/ 	.word	0xffffffff


	//   ....[188]....
        /*0408*/ 	.word	0xffffffff


	//   ....[189]....
        /*040c*/ 	.word	0xffffffff


	//   ....[190]....
        /*0410*/ 	.word	0xffffffff


	//   ....[191]....
        /*0414*/ 	.word	0xffffffff


	//   ....[192]....
        /*0418*/ 	.word	0xffffffff


	//   ....[193]....
        /*041c*/ 	.word	0xffffffff


	//   ....[194]....
        /*0420*/ 	.word	0xffffffff


	//   ....[195]....
        /*0424*/ 	.word	0xffffffff


	//   ....[196]....
        /*0428*/ 	.word	0xffffffff


	//   ....[197]....
        /*042c*/ 	.word	0xffffffff


	//   ....[198]....
        /*0430*/ 	.word	0xffffffff


	//   ....[199]....
        /*0434*/ 	.word	0xffffffff


	//   ....[200]....
        /*0438*/ 	.word	0xffffffff


	//   ....[201]....
        /*043c*/ 	.word	0xffffffff


	//   ....[202]....
        /*0440*/ 	.word	0xffffffff


	//   ....[203]....
        /*0444*/ 	.word	0xffffffff


	//   ....[204]....
        /*0448*/ 	.word	0xffffffff


	//   ....[205]....
        /*044c*/ 	.word	0xffffffff


	//   ....[206]....
        /*0450*/ 	.word	0xffffffff


	//   ....[207]....
        /*0454*/ 	.word	0xffffffff


	//   ....[208]....
        /*0458*/ 	.word	0xffffffff


	//   ....[209]....
        /*045c*/ 	.word	0xffffffff


	//   ....[210]....
        /*0460*/ 	.word	0xffffffff


	//   ....[211]....
        /*0464*/ 	.word	0xffffffff


	//   ....[212]....
        /*0468*/ 	.word	0xffffffff


	//   ....[213]....
        /*046c*/ 	.word	0xffffffff


	//   ....[214]....
        /*0470*/ 	.word	0xffffffff


	//   ....[215]....
        /*0474*/ 	.word	0xffffffff


	//   ....[216]....
        /*0478*/ 	.word	0xffffffff


	//   ....[217]....
        /*047c*/ 	.word	0x0500004c


	//   ....[218]....
        /*0480*/ 	.word	0x0500004c


	//   ....[219]....
        /*0484*/ 	.word	0x0500004c


	//   ....[220]....
        /*0488*/ 	.word	0x0500004c


	//   ....[221]....
        /*048c*/ 	.word	0x0500004c


	//----- nvinfo : EIATTR_COOP_GROUP_INSTR_OFFSETS
	.align		4
.L_314:
        /*0490*/ 	.byte	0x04, 0x28
        /*0492*/ 	.short	(.L_316 - .L_315)


	//   ....[0]....
.L_315:
        /*0494*/ 	.word	0x00000f20


	//   ....[1]....
        /*0498*/ 	.word	0x00001870


	//   ....[2]....
        /*049c*/ 	.word	0x000022e0


	//   ....[3]....
        /*04a0*/ 	.word	0x00002300


	//   ....[4]....
        /*04a4*/ 	.word	0x00002320


	//   ....[5]....
        /*04a8*/ 	.word	0x00002340


	//   ....[6]....
        /*04ac*/ 	.word	0x00002360


	//   ....[7]....
        /*04b0*/ 	.word	0x00002850


	//   ....[8]....
        /*04b4*/ 	.word	0x00002860


	//   ....[9]....
        /*04b8*/ 	.word	0x00002880


	//   ....[10]....
        /*04bc*/ 	.word	0x000028a0


	//   ....[11]....
        /*04c0*/ 	.word	0x000028f0


	//   ....[12]....
        /*04c4*/ 	.word	0x00002920


	//   ....[13]....
        /*04c8*/ 	.word	0x00002960


	//   ....[14]....
        /*04cc*/ 	.word	0x000029a0


	//   ....[15]....
        /*04d0*/ 	.word	0x00002a70


	//   ....[16]....
        /*04d4*/ 	.word	0x00002ad0


	//   ....[17]....
        /*04d8*/ 	.word	0x00002ae0


	//   ....[18]....
        /*04dc*/ 	.word	0x00002b10


	//   ....[19]....
        /*04e0*/ 	.word	0x00002b40


	//   ....[20]....
        /*04e4*/ 	.word	0x00002b80


	//   ....[21]....
        /*04e8*/ 	.word	0x00002ba0


	//   ....[22]....
        /*04ec*/ 	.word	0x00002be0


	//   ....[23]....
        /*04f0*/ 	.word	0x00002c00


	//   ....[24]....
        /*04f4*/ 	.word	0x00002ce0


	//   ....[25]....
        /*04f8*/ 	.word	0x00002cf0


	//   ....[26]....
        /*04fc*/ 	.word	0x00002d20


	//   ....[27]....
        /*0500*/ 	.word	0x00002d50


	//   ....[28]....
        /*0504*/ 	.word	0x00002d90


	//   ....[29]....
        /*0508*/ 	.word	0x00002db0


	//   ....[30]....
        /*050c*/ 	.word	0x00002df0


	//   ....[31]....
        /*0510*/ 	.word	0x00002e10


	//   ....[32]....
        /*0514*/ 	.word	0x00002e70


	//   ....[33]....
        /*0518*/ 	.word	0x00002f00


	//   ....[34]....
        /*051c*/ 	.word	0x00002f20


	//   ....[35]....
        /*0520*/ 	.word	0x00002f30


	//   ....[36]....
        /*0524*/ 	.word	0x00002f60


	//   ....[37]....
        /*0528*/ 	.word	0x00002f90


	//   ....[38]....
        /*052c*/ 	.word	0x00002fd0


	//   ....[39]....
        /*0530*/ 	.word	0x00002ff0


	//   ....[40]....
        /*0534*/ 	.word	0x00003030


	//   ....[41]....
        /*0538*/ 	.word	0x00003050


	//   ....[42]....
        /*053c*/ 	.word	0x00003130


	//   ....[43]....
        /*0540*/ 	.word	0x00003160


	//   ....[44]....
        /*0544*/ 	.word	0x00003170


	//   ....[45]....
        /*0548*/ 	.word	0x000031a0


	//   ....[46]....
        /*054c*/ 	.word	0x000031d0


	//   ....[47]....
        /*0550*/ 	.word	0x00003210


	//   ....[48]....
        /*0554*/ 	.word	0x00003230


	//   ....[49]....
        /*0558*/ 	.word	0x00003270


	//   ....[50]....
        /*055c*/ 	.word	0x00003290


	//   ....[51]....
        /*0560*/ 	.word	0x00003360


	//   ....[52]....
        /*0564*/ 	.word	0x00003380


	//   ....[53]....
        /*0568*/ 	.word	0x00003390


	//   ....[54]....
        /*056c*/ 	.word	0x000033c0


	//   ....[55]....
        /*0570*/ 	.word	0x000033f0


	//   ....[56]....
        /*0574*/ 	.word	0x00003430


	//   ....[57]....
        /*0578*/ 	.word	0x00003450


	//   ....[58]....
        /*057c*/ 	.word	0x00003490


	//   ....[59]....
        /*0580*/ 	.word	0x000034b0


	//   ....[60]....
        /*0584*/ 	.word	0x00003590


	//   ....[61]....
        /*0588*/ 	.word	0x000035b0


	//   ....[62]....
        /*058c*/ 	.word	0x000035c0


	//   ....[63]....
        /*0590*/ 	.word	0x000035f0


	//   ....[64]....
        /*0594*/ 	.word	0x00003620


	//   ....[65]....
        /*0598*/ 	.word	0x00003670


	//   ....[66]....
        /*059c*/ 	.word	0x00003690


	//   ....[67]....
        /*05a0*/ 	.word	0x000036d0


	//   ....[68]....
        /*05a4*/ 	.word	0x000036f0


	//   ....[69]....
        /*05a8*/ 	.word	0x000037c0


	//   ....[70]....
        /*05ac*/ 	.word	0x000037e0


	//   ....[71]....
        /*05b0*/ 	.word	0x000037f0


	//   ....[72]....
        /*05b4*/ 	.word	0x00003820


	//   ....[73]....
        /*05b8*/ 	.word	0x00003850


	//   ....[74]....
        /*05bc*/ 	.word	0x00003890


	//   ....[75]....
        /*05c0*/ 	.word	0x000038b0


	//   ....[76]....
        /*05c4*/ 	.word	0x000038f0


	//   ....[77]....
        /*05c8*/ 	.word	0x00003910


	//   ....[78]....
        /*05cc*/ 	.word	0x00003a20


	//   ....[79]....
        /*05d0*/ 	.word	0x00003a30


	//   ....[80]....
        /*05d4*/ 	.word	0x00003a60


	//   ....[81]....
        /*05d8*/ 	.word	0x00003a90


	//   ....[82]....
        /*05dc*/ 	.word	0x00003ad0


	//   ....[83]....
        /*05e0*/ 	.word	0x00003ae0


	//   ....[84]....
        /*05e4*/ 	.word	0x00003b00


	//   ....[85]....
        /*05e8*/ 	.word	0x00003b40


	//   ....[86]....
        /*05ec*/ 	.word	0x00003b60


	//   ....[87]....
        /*05f0*/ 	.word	0x00003c50


	//   ....[88]....
        /*05f4*/ 	.word	0x00003c60


	//   ....[89]....
        /*05f8*/ 	.word	0x00003c90


	//   ....[90]....
        /*05fc*/ 	.word	0x00003cc0


	//   ....[91]....
        /*0600*/ 	.word	0x00003d00


	//   ....[92]....
        /*0604*/ 	.word	0x00003d10


	//   ....[93]....
        /*0608*/ 	.word	0x00003d30


	//   ....[94]....
        /*060c*/ 	.word	0x00003d70


	//   ....[95]....
        /*0610*/ 	.word	0x00003d90


	//   ....[96]....
        /*0614*/ 	.word	0x00003e90


	//   ....[97]....
        /*0618*/ 	.word	0x00003ea0


	//   ....[98]....
        /*061c*/ 	.word	0x00003ed0


	//   ....[99]....
        /*0620*/ 	.word	0x00003f00


	//   ....[100]....
        /*0624*/ 	.word	0x00003f40


	//   ....[101]....
        /*0628*/ 	.word	0x00003f50


	//   ....[102]....
        /*062c*/ 	.word	0x00003f70


	//   ....[103]....
        /*0630*/ 	.word	0x00003fb0


	//   ....[104]....
        /*0634*/ 	.word	0x00003fd0


	//   ....[105]....
        /*0638*/ 	.word	0x000040b0


	//   ....[106]....
        /*063c*/ 	.word	0x000040c0


	//   ....[107]....
        /*0640*/ 	.word	0x000040f0


	//   ....[108]....
        /*0644*/ 	.word	0x00004120


	//   ....[109]....
        /*0648*/ 	.word	0x00004160


	//   ....[110]....
        /*064c*/ 	.word	0x00004180


	//   ....[111]....
        /*0650*/ 	.word	0x000041c0


	//   ....[112]....
        /*0654*/ 	.word	0x000041e0


	//   ....[113]....
        /*0658*/ 	.word	0x00004240


	//   ....[114]....
        /*065c*/ 	.word	0x000042f0


	//   ....[115]....
        /*0660*/ 	.word	0x00004300


	//   ....[116]....
        /*0664*/ 	.word	0x00004330


	//   ....[117]....
        /*0668*/ 	.word	0x00004360


	//   ....[118]....
        /*066c*/ 	.word	0x000043a0


	//   ....[119]....
        /*0670*/ 	.word	0x000043b0


	//   ....[120]....
        /*0674*/ 	.word	0x000043d0


	//   ....[121]....
        /*0678*/ 	.word	0x00004410


	//   ....[122]....
        /*067c*/ 	.word	0x00004430


	//   ....[123]....
        /*0680*/ 	.word	0x00004510


	//   ....[124]....
        /*0684*/ 	.word	0x00004520


	//   ....[125]....
        /*0688*/ 	.word	0x00004550


	//   ....[126]....
        /*068c*/ 	.word	0x00004580


	//   ....[127]....
        /*0690*/ 	.word	0x000045c0


	//   ....[128]....
        /*0694*/ 	.word	0x000045d0


	//   ....[129]....
        /*0698*/ 	.word	0x000045f0


	//   ....[130]....
        /*069c*/ 	.word	0x00004630


	//   ....[131]....
        /*06a0*/ 	.word	0x00004650


	//   ....[132]....
        /*06a4*/ 	.word	0x00004750


	//   ....[133]....
        /*06a8*/ 	.word	0x00004760


	//   ....[134]....
        /*06ac*/ 	.word	0x00004790


	//   ....[135]....
        /*06b0*/ 	.word	0x000047c0


	//   ....[136]....
        /*06b4*/ 	.word	0x00004800


	//   ....[137]....
        /*06b8*/ 	.word	0x00004810


	//   ....[138]....
        /*06bc*/ 	.word	0x00004830


	//   ....[139]....
        /*06c0*/ 	.word	0x00004870


	//   ....[140]....
        /*06c4*/ 	.word	0x00004890


	//   ....[141]....
        /*06c8*/ 	.word	0x00004970


	//   ....[142]....
        /*06cc*/ 	.word	0x00004980


	//   ....[143]....
        /*06d0*/ 	.word	0x000049b0


	//   ....[144]....
        /*06d4*/ 	.word	0x000049e0


	//   ....[145]....
        /*06d8*/ 	.word	0x00004a20


	//   ....[146]....
        /*06dc*/ 	.word	0x00004a30


	//   ....[147]....
        /*06e0*/ 	.word	0x00004a50


	//   ....[148]....
        /*06e4*/ 	.word	0x00004a90


	//   ....[149]....
        /*06e8*/ 	.word	0x00004ab0


	//   ....[150]....
        /*06ec*/ 	.word	0x00004bb0


	//   ....[151]....
        /*06f0*/ 	.word	0x00004bc0


	//   ....[152]....
        /*06f4*/ 	.word	0x00004bf0


	//   ....[153]....
        /*06f8*/ 	.word	0x00004c20


	//   ....[154]....
        /*06fc*/ 	.word	0x00004c60


	//   ....[155]....
        /*0700*/ 	.word	0x00004c80


	//   ....[156]....
        /*0704*/ 	.word	0x00004cc0


	//   ....[157]....
        /*0708*/ 	.word	0x00004ce0


	//   ....[158]....
        /*070c*/ 	.word	0x00004d30


	//   ....[159]....
        /*0710*/ 	.word	0x00004dc0


	//   ....[160]....
        /*0714*/ 	.word	0x00004de0


	//   ....[161]....
        /*0718*/ 	.word	0x00004df0


	//   ....[162]....
        /*071c*/ 	.word	0x00004e20


	//   ....[163]....
        /*0720*/ 	.word	0x00004e50


	//   ....[164]....
        /*0724*/ 	.word	0x00004e90


	//   ....[165]....
        /*0728*/ 	.word	0x00004eb0


	//   ....[166]....
        /*072c*/ 	.word	0x00004ef0


	//   ....[167]....
        /*0730*/ 	.word	0x00004f10


	//   ....[168]....
        /*0734*/ 	.word	0x00004ff0


	//   ....[169]....
        /*0738*/ 	.word	0x00005030


	//   ....[170]....
        /*073c*/ 	.word	0x00005040


	//   ....[171]....
        /*0740*/ 	.word	0x00005070


	//   ....[172]....
        /*0744*/ 	.word	0x000050a0


	//   ....[173]....
        /*0748*/ 	.word	0x000050e0


	//   ....[174]....
        /*074c*/ 	.word	0x00005100


	//   ....[175]....
        /*0750*/ 	.word	0x00005140


	//   ....[176]....
        /*0754*/ 	.word	0x00005160


	//   ....[177]....
        /*0758*/ 	.word	0x00005260


	//   ....[178]....
        /*075c*/ 	.word	0x00005800


	//   ....[179]....
        /*0760*/ 	.word	0x00005b20


	//   ....[180]....
        /*0764*/ 	.word	0x00005bd0


	//   ....[181]....
        /*0768*/ 	.word	0x00005c80


	//   ....[182]....
        /*076c*/ 	.word	0x00005d30


	//   ....[183]....
        /*0770*/ 	.word	0x00005de0


	//   ....[184]....
        /*0774*/ 	.word	0x00005e90


	//   ....[185]....
        /*0778*/ 	.word	0x00005f40


	//   ....[186]....
        /*077c*/ 	.word	0x00005ff0


	//   ....[187]....
        /*0780*/ 	.word	0x000060a0


	//   ....[188]....
        /*0784*/ 	.word	0x00006150


	//   ....[189]....
        /*0788*/ 	.word	0x00006200


	//   ....[190]....
        /*078c*/ 	.word	0x000062b0


	//   ....[191]....
        /*0790*/ 	.word	0x00006360


	//   ....[192]....
        /*0794*/ 	.word	0x00006410


	//   ....[193]....
        /*0798*/ 	.word	0x000064c0


	//   ....[194]....
        /*079c*/ 	.word	0x00006570


	//   ....[195]....
        /*07a0*/ 	.word	0x00006620


	//   ....[196]....
        /*07a4*/ 	.word	0x000066d0


	//   ....[197]....
        /*07a8*/ 	.word	0x00006780


	//   ....[198]....
        /*07ac*/ 	.word	0x00006980


	//   ....[199]....
        /*07b0*/ 	.word	0x00006aa0


	//   ....[200]....
        /*07b4*/ 	.word	0x00006bc0


	//   ....[201]....
        /*07b8*/ 	.word	0x00006ce0


	//   ....[202]....
        /*07bc*/ 	.word	0x00006e00


	//   ....[203]....
        /*07c0*/ 	.word	0x00006f20


	//   ....[204]....
        /*07c4*/ 	.word	0x00007040


	//   ....[205]....
        /*07c8*/ 	.word	0x00007160


	//   ....[206]....
        /*07cc*/ 	.word	0x00007280


	//   ....[207]....
        /*07d0*/ 	.word	0x000073a0


	//   ....[208]....
        /*07d4*/ 	.word	0x000074c0


	//   ....[209]....
        /*07d8*/ 	.word	0x000075d0


	//   ....[210]....
        /*07dc*/ 	.word	0x000076d0


	//   ....[211]....
        /*07e0*/ 	.word	0x000077d0


	//   ....[212]....
        /*07e4*/ 	.word	0x000078d0


	//   ....[213]....
        /*07e8*/ 	.word	0x000079d0


	//   ....[214]....
        /*07ec*/ 	.word	0x00007ad0


	//   ....[215]....
        /*07f0*/ 	.word	0x00007bd0


	//   ....[216]....
        /*07f4*/ 	.word	0x00007cc0


	//   ....[217]....
        /*07f8*/ 	.word	0x00007d30


	//   ....[218]....
        /*07fc*/ 	.word	0x00007d90


	//   ....[219]....
        /*0800*/ 	.word	0x00007e00


	//   ....[220]....
        /*0804*/ 	.word	0x00007e60


	//   ....[221]....
        /*0808*/ 	.word	0x00007ed0


	//----- nvinfo : EIATTR_VRC_CTA_INIT_COUNT
	.align		4
.L_316:
        /*080c*/ 	.byte	0x02, 0x4a
	.zero		1
	.zero		1


	//----- nvinfo : EIATTR_EXIT_INSTR_OFFSETS
	.align		4
        /*0810*/ 	.byte	0x04, 0x1c
        /*0812*/ 	.short	(.L_318 - .L_317)


	//   ....[0]....
.L_317:
        /*0814*/ 	.word	0x00001cb0


	//   ....[1]....
        /*0818*/ 	.word	0x000020c0


	//   ....[2]....
        /*081c*/ 	.word	0x000020e0


	//   ....[3]....
        /*0820*/ 	.word	0x00006790


	//   ....[4]....
        /*0824*/ 	.word	0x00007cd0


	//----- nvinfo : EIATTR_MAX_THREADS
	.align		4
.L_318:
        /*0828*/ 	.byte	0x04, 0x05
        /*082a*/ 	.short	(.L_320 - .L_319)
.L_319:
        /*082c*/ 	.word	0x00000180
        /*0830*/ 	.word	0x00000001
        /*0834*/ 	.word	0x00000001


	//----- nvinfo : EIATTR_CRS_STACK_SIZE
	.align		4
.L_320:
        /*0838*/ 	.byte	0x04, 0x1e
        /*083a*/ 	.short	(.L_322 - .L_321)
.L_321:
        /*083c*/ 	.word	0x00000000


	//----- nvinfo : EIATTR_CBANK_PARAM_SIZE
	.align		4
.L_322:
        /*0840*/ 	.byte	0x03, 0x19
        /*0842*/ 	.short	0x004d


	//----- nvinfo : EIATTR_PARAM_CBANK
	.align		4
        /*0844*/ 	.byte	0x04, 0x0a
        /*0846*/ 	.short	(.L_324 - .L_323)
	.align		4
.L_323:
        /*0848*/ 	.word	index@(.nv.constant0._ZN3cub18CUB_300001_SM_10006detail10radix_sort29DeviceRadixSortOnesweepKernelINS1_5radix10policy_hubIjNS0_8NullTypeEyE10Policy1000ELNS0_9SortOrderE0EjS6_yiiNS1_21identity_decomposer_tEEEvPT5_SC_PT3_PKSD_PT1_PKSH_PT2_PKSL_T4_iiT6_)
        /*084c*/ 	.short	0x0380
        /*084e*/ 	.short	0x004d


	//----- nvinfo : EIATTR_SW_WAR
	.align		4
.L_324:
        /*0850*/ 	.byte	0x04, 0x36
        /*0852*/ 	.short	(.L_326 - .L_325)
.L_325:
        /*0854*/ 	.word	0x00000008
.L_326:


//--------------------- .nv.info._ZN3cub18CUB_300001_SM_10006detail10radix_sort33DeviceRadixSortExclusiveSumKernelINS1_5radix10policy_hubIjNS0_8NullTypeEyE10Policy1000EyEEvPT0_ --------------------------
	.section	.nv.info._ZN3cub18CUB_300001_SM_10006detail10radix_sort33DeviceRadixSortExclusiveSumKernelINS1_5radix10policy_hubIjNS0_8NullTypeEyE10Policy1000EyEEvPT0_,"",@"SHT_CUDA_INFO"
	.sectionflags	@""
	.align	4


	//----- nvinfo : EIATTR_CUDA_API_VERSION
	.align		4
        /*0000*/ 	.byte	0x04, 0x37
        /*0002*/ 	.short	(.L_328 - .L_327)
.L_327:
        /*0004*/ 	.word	0x00000082


	//----- nvinfo : EIATTR_KPARAM_INFO
	.align		4
.L_328:
        /*0008*/ 	.byte	0x04, 0x17
        /*000a*/ 	.short	(.L_330 - .L_329)
.L_329:
        /*000c*/ 	.word	0x00000000
        /*0010*/ 	.short	0x0000
        /*0012*/ 	.short	0x0000
        /*0014*/ 	.byte	0x00, 0xf5, 0x21, 0x00


	//----- nvinfo : EIATTR_SPARSE_MMA_MASK
	.align		4
.L_330:
        /*0018*/ 	.byte	0x03, 0x50
        /*001a*/ 	.short	0x0000


	//----- nvinfo : EIATTR_MAXREG_COUNT
	.align		4
        /*001c*/ 	.byte	0x03, 0x1b
        /*001e*/ 	.short	0x00ff


	//----- nvinfo : EIATTR_NUM_BARRIERS
	.align		4
        /*0020*/ 	.byte	0x02, 0x4c
        /*0022*/ 	.byte	0x01
	.zero		1


	//----- nvinfo : EIATTR_MERCURY_ISA_VERSION
	.align		4
        /*0024*/ 	.byte	0x03, 0x5f
        /*0026*/ 	.short	0x0101


	//----- nvinfo : EIATTR_COOP_GROUP_MASK_REGIDS
	.align		4
        /*0028*/ 	.byte	0x04, 0x29
        /*002a*/ 	.short	(.L_332 - .L_331)


	//   ....[0]....
.L_331:
        /*002c*/ 	.word	0xffffffff


	//   ....[1]....
        /*0030*/ 	.word	0xffffffff


	//   ....[2]....
        /*0034*/ 	.word	0xffffffff


	//   ....[3]....
        /*0038*/ 	.word	0xffffffff


	//   ....[4]....
        /*003c*/ 	.word	0xffffffff


	//   ....[5]....
        /*0040*/ 	.word	0xffffffff


	//   ....[6]....
        /*0044*/ 	.word	0xffffffff


	//   ....[7]....
        /*0048*/ 	.word	0xffffffff


	//   ....[8]....
        /*004c*/ 	.word	0xffffffff


	//   ....[9]....
        /*0050*/ 	.word	0xffffffff


	//   ....[10]....
        /*0054*/ 	.word	0x05000015


	//   ....[11]....
        /*0058*/ 	.word	0x05000015


	//   ....[12]....
        /*005c*/ 	.word	0x05000015


	//   ....[13]....
        /*0060*/ 	.word	0x05000015


	//   ....[14]....
        /*0064*/ 	.word	0x05000015


	//   ....[15]....
        /*0068*/ 	.word	0x05000015


	//   ....[16]....
        /*006c*/ 	.word	0x05000015


	//   ....[17]....
        /*0070*/ 	.word	0x05000015


	//   ....[18]....
        /*0074*/ 	.word	0x05000015


	//   ....[19]....
        /*0078*/ 	.word	0x05000015


	//----- nvinfo : EIATTR_COOP_GROUP_INSTR_OFFSETS
	.align		4
.L_332:
        /*007c*/ 	.byte	0x04, 0x28
        /*007e*/ 	.short	(.L_334 - .L_333)


	//   ....[0]....
.L_333:
        /*0080*/ 	.word	0x00000250


	//   ....[1]....
        /*0084*/ 	.word	0x00000260


	//   ....[2]....
        /*0088*/ 	.word	0x000002a0


	//   ....[3]....
        /*008c*/ 	.word	0x000002c0


	//   ....[4]....
        /*0090*/ 	.word	0x00000310


	//   ....[5]....
        /*0094*/ 	.word	0x00000320


	//   ....[6]....
        /*0098*/ 	.word	0x00000360


	//   ....[7]....
        /*009c*/ 	.word	0x00000380


	//   ....[8]....
        /*00a0*/ 	.word	0x000003d0


	//   ....[9]....
        /*00a4*/ 	.word	0x000003e0


	//   ....[10]....
        /*00a8*/ 	.word	0x00000660


	//   ....[11]....
        /*00ac*/ 	.word	0x000006b0


	//   ....[12]....
        /*00b0*/ 	.word	0x00000740


	//   ....[13]....
        /*00b4*/ 	.word	0x00000790


	//   ....[14]....
        /*00b8*/ 	.word	0x00000820


	//   ....[15]....
        /*00bc*/ 	.word	0x00000870


	//   ....[16]....
        /*00c0*/ 	.word	0x00000900


	//   ....[17]....
        /*00c4*/ 	.word	0x00000950


	//   ....[18]....
        /*00c8*/ 	.word	0x000009e0


	//   ....[19]....
        /*00cc*/ 	.word	0x00000a30


	//----- nvinfo : EIATTR_VRC_CTA_INIT_COUNT
	.align		4
.L_334:
        /*00d0*/ 	.byte	0x02, 0x4a
	.zero		1
	.zero		1


	//----- nvinfo : EIATTR_EXIT_INSTR_OFFSETS
	.align		4
        /*00d4*/ 	.byte	0x04, 0x1c
        /*00d6*/ 	.short	(.L_336 - .L_335)


	//   ....[0]....
.L_335:
        /*00d8*/ 	.word	0x000005d0


	//   ....[1]....
        /*00dc*/ 	.word	0x00000600


	//----- nvinfo : EIATTR_CRS_STACK_SIZE
	.align		4
.L_336:
        /*00e0*/ 	.byte	0x04, 0x1e
        /*00e2*/ 	.short	(.L_338 - .L_337)
.L_337:
        /*00e4*/ 	.word	0x00000000


	//----- nvinfo : EIATTR_CBANK_PARAM_SIZE
	.align		4
.L_338:
        /*00e8*/ 	.byte	0x03, 0x19
        /*00ea*/ 	.short	0x0008


	//----- nvinfo : EIATTR_PARAM_CBANK
	.align		4
        /*00ec*/ 	.byte	0x04, 0x0a
        /*00ee*/ 	.short	(.L_340 - .L_339)
	.align		4
.L_339:
        /*00f0*/ 	.word	index@(.nv.constant0._ZN3cub18CUB_300001_SM_10006detail10radix_sort33DeviceRadixSortExclusiveSumKernelINS1_5radix10policy_hubIjNS0_8NullTypeEyE10Policy1000EyEEvPT0_)
        /*00f4*/ 	.short	0x0380
        /*00f6*/ 	.short	0x0008


	//----- nvinfo : EIATTR_SW_WAR
	.align		4
.L_340:
        /*00f8*/ 	.byte	0x04, 0x36
        /*00fa*/ 	.short	(.L_342 - .L_341)
.L_341:
        /*00fc*/ 	.word	0x00000008
.L_342:


//--------------------- .nv.info._ZN3cub18CUB_300001_SM_10006detail10radix_sort30DeviceRadixSortHistogramKernelINS1_5radix10policy_hubIjNS0_8NullTypeEyE10Policy1000ELNS0_9SortOrderE0EjyNS1_21identity_decomposer_tEEEvPT2_PKT1_SB_iiT3_ --------------------------
	.section	.nv.info._ZN3cub18CUB_300001_SM_10006detail10radix_sort30DeviceRadixSortHistogramKernelINS1_5radix10policy_hubIjNS0_8NullTypeEyE10Policy1000ELNS0_9SortOrderE0EjyNS1_21identity_decomposer_tEEEvPT2_PKT1_SB_iiT3_,"",@"SHT_CUDA_INFO"
	.sectionflags	@""
	.align	4


	//----- nvinfo : EIATTR_CUDA_API_VERSION
	.align		4
        /*0000*/ 	.byte	0x04, 0x37
        /*0002*/ 	.short	(.L_344 - .L_343)
.L_343:
        /*0004*/ 	.word	0x00000082


	//----- nvinfo : EIATTR_KPARAM_INFO
	.align		4
.L_344:
        /*0008*/ 	.byte	0x04, 0x17
        /*000a*/ 	.short	(.L_346 - .L_345)
.L_345:
        /*000c*/ 	.word	0x00000000
        /*0010*/ 	.short	0x0005
        /*0012*/ 	.short	0x0020
        /*0014*/ 	.byte	0x00, 0xf0, 0x05, 0x00


	//----- nvinfo : EIATTR_KPARAM_INFO
	.align		4
.L_346:
        /*0018*/ 	.byte	0x04, 0x17
        /*001a*/ 	.short	(.L_348 - .L_347)
.L_347:
        /*001c*/ 	.word	0x00000000
        /*0020*/ 	.short	0x0004
        /*0022*/ 	.short	0x001c
        /*0024*/ 	.byte	0x00, 0xf0, 0x11, 0x00


	//----- nvinfo : EIATTR_KPARAM_INFO
	.align		4
.L_348:
        /*0028*/ 	.byte	0x04, 0x17
        /*002a*/ 	.short	(.L_350 - .L_349)
.L_349:
        /*002c*/ 	.word	0x00000000
        /*0030*/ 	.short	0x0003
        /*0032*/ 	.short	0x0018
        /*0034*/ 	.byte	0x00, 0xf0, 0x11, 0x00


	//----- nvinfo : EIATTR_KPARAM_INFO
	.align		4
.L_350:
        /*0038*/ 	.byte	0x04, 0x17
        /*003a*/ 	.short	(.L_352 - .L_351)
.L_351:
        /*003c*/ 	.word	0x00000000
        /*0040*/ 	.short	0x0002
        /*0042*/ 	.short	0x0010
        /*0044*/ 	.byte	0x00, 0xf0, 0x21, 0x00


	//----- nvinfo : EIATTR_KPARAM_INFO
	.align		4
.L_352:
        /*0048*/ 	.byte	0x04, 0x17
        /*004a*/ 	.short	(.L_354 - .L_353)
.L_353:
        /*004c*/ 	.word	0x00000000
        /*0050*/ 	.short	0x0001
        /*0052*/ 	.short	0x0008
        /*0054*/ 	.byte	0x00, 0xf5, 0x21, 0x00


	//----- nvinfo : EIATTR_KPARAM_INFO
	.align		4
.L_354:
        /*0058*/ 	.byte	0x04, 0x17
        /*005a*/ 	.short	(.L_356 - .L_355)
.L_355:
        /*005c*/ 	.word	0x00000000
        /*0060*/ 	.short	0x0000
        /*0062*/ 	.short	0x0000
        /*0064*/ 	.byte	0x00, 0xf5, 0x21, 0x00


	//----- nvinfo : EIATTR_SPARSE_MMA_MASK
	.align		4
.L_356:
        /*0068*/ 	.byte	0x03, 0x50
        /*006a*/ 	.short	0x0000


	//----- nvinfo : EIATTR_MAXREG_COUNT
	.align		4
        /*006c*/ 	.byte	0x03, 0x1b
        /*006e*/ 	.short	0x00ff


	//----- nvinfo : EIATTR_NUM_BARRIERS
	.align		4
        /*0070*/ 	.byte	0x02, 0x4c
        /*0072*/ 	.byte	0x01
	.zero		1


	//----- nvinfo : EIATTR_MERCURY_ISA_VERSION
	.align		4
        /*0074*/ 	.byte	0x03, 0x5f
        /*0076*/ 	.short	0x0101


	//----- nvinfo : EIATTR_VRC_CTA_INIT_COUNT
	.align		4
        /*0078*/ 	.byte	0x02, 0x4a
	.zero		1
	.zero		1


	//----- nvinfo : EIATTR_EXIT_INSTR_OFFSETS
	.align		4
        /*007c*/ 	.byte	0x04, 0x1c
        /*007e*/ 	.short	(.L_358 - .L_357)


	//   ....[0]....
.L_357:
        /*0080*/ 	.word	0x00000040


	//   ....[1]....
        /*0084*/ 	.word	0x00002ec0


	//----- nvinfo : EIATTR_MAX_THREADS
	.align		4
.L_358:
        /*0088*/ 	.byte	0x04, 0x05
        /*008a*/ 	.short	(.L_360 - .L_359)
.L_359:
        /*008c*/ 	.word	0x00000080
        /*0090*/ 	.word	0x00000001
        /*0094*/ 	.word	0x00000001


	//----- nvinfo : EIATTR_CRS_STACK_SIZE
	.align		4
.L_360:
        /*0098*/ 	.byte	0x04, 0x1e
        /*009a*/ 	.short	(.L_362 - .L_361)
.L_361:
        /*009c*/ 	.word	0x00000000


	//----- nvinfo : EIATTR_CBANK_PARAM_SIZE
	.align		4
.L_362:
        /*00a0*/ 	.byte	0x03, 0x19
        /*00a2*/ 	.short	0x0021


	//----- nvinfo : EIATTR_PARAM_CBANK
	.align		4
        /*00a4*/ 	.byte	0x04, 0x0a
        /*00a6*/ 	.short	(.L_364 - .L_363)
	.align		4
.L_363:
        /*00a8*/ 	.word	index@(.nv.constant0._ZN3cub18CUB_300001_SM_10006detail10radix_sort30DeviceRadixSortHistogramKernelINS1_5radix10policy_hubIjNS0_8NullTypeEyE10Policy1000ELNS0_9SortOrderE0EjyNS1_21identity_decomposer_tEEEvPT2_PKT1_SB_iiT3_)
        /*00ac*/ 	.short	0x0380
        /*00ae*/ 	.short	0x0021


	//----- nvinfo : EIATTR_SW_WAR
	.align		4
.L_364:
        /*00b0*/ 	.byte	0x04, 0x36
        /*00b2*/ 	.short	(.L_366 - .L_365)
.L_365:
        /*00b4*/ 	.word	0x00000008
.L_366:


//--------------------- .nv.info._ZN3cub18CUB_300001_SM_10006detail10radix_sort31DeviceRadixSortSingleTileKernelINS1_5radix10policy_hubIjNS0_8NullTypeEyE10Policy1000ELNS0_9SortOrderE0EjS6_yNS1_21identity_decomposer_tEEEvPKT1_PSB_PKT2_PSF_T3_iiT4_ --------------------------
	.section	.nv.info._ZN3cub18CUB_300001_SM_10006detail10radix_sort31DeviceRadixSortSingleTileKernelINS1_5radix10policy_hubIjNS0_8NullTypeEyE10Policy1000ELNS0_9SortOrderE0EjS6_yNS1_21identity_decomposer_tEEEvPKT1_PSB_PKT2_PSF_T3_iiT4_,"",@"SHT_CUDA_INFO"
	.sectionflags	@""
	.align	4


	//----- nvinfo : EIATTR_CUDA_API_VERSION
	.align		4
        /*0000*/ 	.byte	0x04, 0x37
        /*0002*/ 	.short	(.L_368 - .L_367)
.L_367:
        /*0004*/ 	.word	0x00000082


	//----- nvinfo : EIATTR_KPARAM_INFO
	.align		4
.L_368:
        /*0008*/ 	.byte	0x04, 0x17
        /*000a*/ 	.short	(.L_370 - .L_369)
.L_369:
        /*000c*/ 	.word	0x00000000
        /*0010*/ 	.short	0x0007
        /*0012*/ 	.short	0x0030
        /*0014*/ 	.byte	0x00, 0xf0, 0x05, 0x00


	//----- nvinfo : EIATTR_KPARAM_INFO
	.align		4
.L_370:
        /*0018*/ 	.byte	0x04, 0x17
        /*001a*/ 	.short	(.L_372 - .L_371)
.L_371:
        /*001c*/ 	.word	0x00000000
        /*0020*/ 	.short	0x0006
        /*0022*/ 	.short	0x002c
        /*0024*/ 	.byte	0x00, 0xf0, 0x11, 0x00


	//----- nvinfo : EIATTR_KPARAM_INFO
	.align		4
.L_372:
        /*0028*/ 	.byte	0x04, 0x17
        /*002a*/ 	.short	(.L_374 - .L_373)
.L_373:
        /*002c*/ 	.word	0x00000000
        /*0030*/ 	.short	0x0005
        /*0032*/ 	.short	0x0028
        /*0034*/ 	.byte	0x00, 0xf0, 0x11, 0x00


	//----- nvinfo : EIATTR_KPARAM_INFO
	.align		4
.L_374:
        /*0038*/ 	.byte	0x04, 0x17
        /*003a*/ 	.short	(.L_376 - .L_375)
.L_375:
        /*003c*/ 	.word	0x00000000
        /*0040*/ 	.short	0x0004
        /*0042*/ 	.short	0x0020
        /*0044*/ 	.byte	0x00, 0xf0, 0x21, 0x00


	//----- nvinfo : EIATTR_KPARAM_INFO
	.align		4
.L_376:
        /*0048*/ 	.byte	0x04, 0x17
        /*004a*/ 	.short	(.L_378 - .L_377)
.L_377:
        /*004c*/ 	.word	0x00000000
        /*0050*/ 	.short	0x0003
        /*0052*/ 	.short	0x0018
        /*0054*/ 	.byte	0x00, 0xf5, 0x21, 0x00


	//----- nvinfo : EIATTR_KPARAM_INFO
	.align		4
.L_378:
        /*0058*/ 	.byte	0x04, 0x17
        /*005a*/ 	.short	(.L_380 - .L_379)
.L_379:
        /*005c*/ 	.word	0x00000000
        /*0060*/ 	.short	0x0002
        /*0062*/ 	.short	0x0010
        /*0064*/ 	.byte	0x00, 0xf5, 0x21, 0x00


	//----- nvinfo : EIATTR_KPARAM_INFO
	.align		4
.L_380:
        /*0068*/ 	.byte	0x04, 0x17
        /*006a*/ 	.short	(.L_382 - .L_381)
.L_381:
        /*006c*/ 	.word	0x00000000
        /*0070*/ 	.short	0x0001
        /*0072*/ 	.short	0x0008
        /*0074*/ 	.byte	0x00, 0xf5, 0x21, 0x00


	//----- nvinfo : EIATTR_KPARAM_INFO
	.align		4
.L_382:
        /*0078*/ 	.byte	0x04, 0x17
        /*007a*/ 	.short	(.L_384 - .L_383)
.L_383:
        /*007c*/ 	.word	0x00000000
        /*0080*/ 	.short	0x0000
        /*0082*/ 	.short	0x0000
        /*0084*/ 	.byte	0x00, 0xf5, 0x21, 0x00


	//----- nvinfo : EIATTR_SPARSE_MMA_MASK
	.align		4
.L_384:
        /*0088*/ 	.byte	0x03, 0x50
        /*008a*/ 	.short	0x0000


	//----- nvinfo : EIATTR_MAXREG_COUNT
	.align		4
        /*008c*/ 	.byte	0x03, 0x1b
        /*008e*/ 	.short	0x00ff


	//----- nvinfo : EIATTR_NUM_BARRIERS
	.align		4
        /*0090*/ 	.byte	0x02, 0x4c
        /*0092*/ 	.byte	0x01
	.zero		1


	//----- nvinfo : EIATTR_MERCURY_ISA_VERSION
	.align		4
        /*0094*/ 	.byte	0x03, 0x5f
        /*0096*/ 	.short	0x0101


	//----- nvinfo : EIATTR_COOP_GROUP_MASK_REGIDS
	.align		4
        /*0098*/ 	.byte	0x04, 0x29
        /*009a*/ 	.short	(.L_386 - .L_385)


	//   ....[0]....
.L_385:
        /*009c*/ 	.word	0xffffffff


	//   ....[1]....
        /*00a0*/ 	.word	0xffffffff


	//   ....[2]....
        /*00a4*/ 	.word	0xffffffff


	//   ....[3]....
        /*00a8*/ 	.word	0xffffffff


	//   ....[4]....
        /*00ac*/ 	.word	0xffffffff


	//----- nvinfo : EIATTR_COOP_GROUP_INSTR_OFFSETS
	.align		4
.L_386:
        /*00b0*/ 	.byte	0x04, 0x28
        /*00b2*/ 	.short	(.L_388 - .L_387)


	//   ....[0]....
.L_387:
        /*00b4*/ 	.word	0x000018c0


	//   ....[1]....
        /*00b8*/ 	.word	0x000018e0


	//   ....[2]....
        /*00bc*/ 	.word	0x00001900


	//   ....[3]....
        /*00c0*/ 	.word	0x00001920


	//   ....[4]....
        /*00c4*/ 	.word	0x00001940


	//----- nvinfo : EIATTR_VRC_CTA_INIT_COUNT
	.align		4
.L_388:
        /*00c8*/ 	.byte	0x02, 0x4a
	.zero		1
	.zero		1


	//----- nvinfo : EIATTR_EXIT_INSTR_OFFSETS
	.align		4
        /*00cc*/ 	.byte	0x04, 0x1c
        /*00ce*/ 	.short	(.L_390 - .L_389)


	//   ....[0]....
.L_389:
        /*00d0*/ 	.word	0x00002e90


	//   ....[1]....
        /*00d4*/ 	.word	0x00002ec0


	//----- nvinfo : EIATTR_MAX_THREADS
	.align		4
.L_390:
        /*00d8*/ 	.byte	0x04, 0x05
        /*00da*/ 	.short	(.L_392 - .L_391)
.L_391:
        /*00dc*/ 	.word	0x00000100
        /*00e0*/ 	.word	0x00000001
        /*00e4*/ 	.word	0x00000001


	//----- nvinfo : EIATTR_CBANK_PARAM_SIZE
	.align		4
.L_392:
        /*00e8*/ 	.byte	0x03, 0x19
        /*00ea*/ 	.short	0x0031


	//----- nvinfo : EIATTR_PARAM_CBANK
	.align		4
        /*00ec*/ 	.byte	0x04, 0x0a
        /*00ee*/ 	.short	(.L_394 - .L_393)
	.align		4
.L_393:
        /*00f0*/ 	.word	index@(.nv.constant0._ZN3cub18CUB_300001_SM_10006detail10radix_sort31DeviceRadixSortSingleTileKernelINS1_5radix10policy_hubIjNS0_8NullTypeEyE10Policy1000ELNS0_9SortOrderE0EjS6_yNS1_21identity_decomposer_tEEEvPKT1_PSB_PKT2_PSF_T3_iiT4_)
        /*00f4*/ 	.short	0x0380
        /*00f6*/ 	.short	0x0031


	//----- nvinfo : EIATTR_SW_WAR
	.align		4
.L_394:
        /*00f8*/ 	.byte	0x04, 0x36
        /*00fa*/ 	.short	(.L_396 - .L_395)
.L_395:
        /*00fc*/ 	.word	0x00000008
.L_396:


//--------------------- .nv.info._ZN3cub18CUB_300001_SM_10006detail11EmptyKernelIvEEvv --------------------------
	.section	.nv.info._ZN3cub18CUB_300001_SM_10006detail11EmptyKernelIvEEvv,"",@"SHT_CUDA_INFO"
	.sectionflags	@""
	.align	4


	//----- nvinfo : EIATTR_CUDA_API_VERSION
	.align		4
        /*0000*/ 	.byte	0x04, 0x37
        /*0002*/ 	.short	(.L_398 - .L_397)
.L_397:
        /*0004*/ 	.word	0x00000082


	//----- nvinfo : EIATTR_SPARSE_MMA_MASK
	.align		4
.L_398:
        /*0008*/ 	.byte	0x03, 0x50
        /*000a*/ 	.short	0x0000


	//----- nvinfo : EIATTR_MAXREG_COUNT
	.align		4
        /*000c*/ 	.byte	0x03, 0x1b
        /*000e*/ 	.short	0x00ff


	//----- nvinfo : EIATTR_MERCURY_ISA_VERSION
	.align		4
        /*0010*/ 	.byte	0x03, 0x5f
        /*0012*/ 	.short	0x0101


	//----- nvinfo : EIATTR_VRC_CTA_INIT_COUNT
	.align		4
        /*0014*/ 	.byte	0x02, 0x4a
	.zero		1
	.zero		1


	//----- nvinfo : EIATTR_EXIT_INSTR_OFFSETS
	.align		4
        /*0018*/ 	.byte	0x04, 0x1c
        /*001a*/ 	.short	(.L_400 - .L_399)


	//   ....[0]....
.L_399:
        /*001c*/ 	.word	0x00000010


	//----- nvinfo : EIATTR_SW_WAR
	.align		4
.L_400:
        /*0020*/ 	.byte	0x04, 0x36
        /*0022*/ 	.short	(.L_402 - .L_401)
.L_401:
        /*0024*/ 	.word	0x00000008
.L_402:


//--------------------- .nv.info._Z18blocksHistoAndScanPjS_iS_ijj --------------------------
	.section	.nv.info._Z18blocksHistoAndScanPjS_iS_ijj,"",@"SHT_CUDA_INFO"
	.sectionflags	@""
	.align	4


	//----- nvinfo : EIATTR_CUDA_API_VERSION
	.align		4
        /*0000*/ 	.byte	0x04, 0x37
        /*0002*/ 	.short	(.L_404 - .L_403)
.L_403:
        /*0004*/ 	.word	0x00000082


	//----- nvinfo : EIATTR_KPARAM_INFO
	.align		4
.L_404:
        /*0008*/ 	.byte	0x04, 0x17
        /*000a*/ 	.short	(.L_406 - .L_405)
.L_405:
        /*000c*/ 	.word	0x00000000
        /*0010*/ 	.short	0x0006
        /*0012*/ 	.short	0x0028
        /*0014*/ 	.byte	0x00, 0xf0, 0x11, 0x00


	//----- nvinfo : EIATTR_KPARAM_INFO
	.align		4
.L_406:
        /*0018*/ 	.byte	0x04, 0x17
        /*001a*/ 	.short	(.L_408 - .L_407)
.L_407:
        /*001c*/ 	.word	0x00000000
        /*0020*/ 	.short	0x0005
        /*0022*/ 	.short	0x0024
        /*0024*/ 	.byte	0x00, 0xf0, 0x11, 0x00


	//----- nvinfo : EIATTR_KPARAM_INFO
	.align		4
.L_408:
        /*0028*/ 	.byte	0x04, 0x17
        /*002a*/ 	.short	(.L_410 - .L_409)
.L_409:
        /*002c*/ 	.word	0x00000000
        /*0030*/ 	.short	0x0004
        /*0032*/ 	.short	0x0020
        /*0034*/ 	.byte	0x00, 0xf0, 0x11, 0x00


	//----- nvinfo : EIATTR_KPARAM_INFO
	.align		4
.L_410:
        /*0038*/ 	.byte	0x04, 0x17
        /*003a*/ 	.short	(.L_412 - .L_411)
.L_411:
        /*003c*/ 	.word	0x00000000
        /*0040*/ 	.short	0x0003
        /*0042*/ 	.short	0x0018
        /*0044*/ 	.byte	0x00, 0xf5, 0x21, 0x00


	//----- nvinfo : EIATTR_KPARAM_INFO
	.align		4
.L_412:
        /*0048*/ 	.byte	0x04, 0x17
        /*004a*/ 	.short	(.L_414 - .L_413)
.L_413:
        /*004c*/ 	.word	0x00000000
        /*0050*/ 	.short	0x0002
        /*0052*/ 	.short	0x0010
        /*0054*/ 	.byte	0x00, 0xf0, 0x11, 0x00


	//----- nvinfo : EIATTR_KPARAM_INFO
	.align		4
.L_414:
        /*0058*/ 	.byte	0x04, 0x17
        /*005a*/ 	.short	(.L_416 - .L_415)
.L_415:
        /*005c*/ 	.word	0x00000000
        /*0060*/ 	.short	0x0001
        /*0062*/ 	.short	0x0008
        /*0064*/ 	.byte	0x00, 0xf5, 0x21, 0x00


	//----- nvinfo : EIATTR_KPARAM_INFO
	.align		4
.L_416:
        /*0068*/ 	.byte	0x04, 0x17
        /*006a*/ 	.short	(.L_418 - .L_417)
.L_417:
        /*006c*/ 	.word	0x00000000
        /*0070*/ 	.short	0x0000
        /*0072*/ 	.short	0x0000
        /*0074*/ 	.byte	0x00, 0xf5, 0x21, 0x00


	//----- nvinfo : EIATTR_SPARSE_MMA_MASK
	.align		4
.L_418:
        /*0078*/ 	.byte	0x03, 0x50
        /*007a*/ 	.short	0x0000


	//----- nvinfo : EIATTR_MAXREG_COUNT
	.align		4
        /*007c*/ 	.byte	0x03, 0x1b
        /*007e*/ 	.short	0x00ff


	//----- nvinfo : EIATTR_NUM_BARRIERS
	.align		4
        /*0080*/ 	.byte	0x02, 0x4c
        /*0082*/ 	.byte	0x01
	.zero		1


	//----- nvinfo : EIATTR_MERCURY_ISA_VERSION
	.align		4
        /*0084*/ 	.byte	0x03, 0x5f
        /*0086*/ 	.short	0x0101


	//----- nvinfo : EIATTR_VRC_CTA_INIT_COUNT
	.align		4
        /*0088*/ 	.byte	0x02, 0x4a
	.zero		1
	.zero		1


	//----- nvinfo : EIATTR_EXIT_INSTR_OFFSETS
	.align		4
        /*008c*/ 	.byte	0x04, 0x1c
        /*008e*/ 	.short	(.L_420 - .L_419)


	//   ....[0]....
.L_419:
        /*0090*/ 	.word	0x000007b0


	//----- nvinfo : EIATTR_CRS_STACK_SIZE
	.align		4
.L_420:
        /*0094*/ 	.byte	0x04, 0x1e
        /*0096*/ 	.short	(.L_422 - .L_421)
.L_421:
        /*0098*/ 	.word	0x00000000


	//----- nvinfo : EIATTR_CBANK_PARAM_SIZE
	.align		4
.L_422:
        /*009c*/ 	.byte	0x03, 0x19
        /*009e*/ 	.short	0x002c


	//----- nvinfo : EIATTR_PARAM_CBANK
	.align		4
        /*00a0*/ 	.byte	0x04, 0x0a
        /*00a2*/ 	.short	(.L_424 - .L_423)
	.align		4
.L_423:
        /*00a4*/ 	.word	index@(.nv.constant0._Z18blocksHistoAndScanPjS_iS_ijj)
        /*00a8*/ 	.short	0x0380
        /*00aa*/ 	.short	0x002c


	//----- nvinfo : EIATTR_SW_WAR
	.align		4
.L_424:
        /*00ac*/ 	.byte	0x04, 0x36
        /*00ae*/ 	.short	(.L_426 - .L_425)
.L_425:
        /*00b0*/ 	.word	0x00000008
.L_426:


//--------------------- .nv.callgraph             --------------------------
	.section	.nv.callgraph,"",@"SHT_CUDA_CALLGRAPH"
	.align	4
	.sectionentsize	8
	.align		4
        /*0000*/ 	.word	0x00000000
	.align		4
        /*0004*/ 	.word	0xffffffff
	.align		4
        /*0008*/ 	.word	0x00000000
	.align		4
        /*000c*/ 	.word	0xfffffffe
	.align		4
        /*0010*/ 	.word	0x00000000
	.align		4
        /*0014*/ 	.word	0xfffffffd
	.align		4
        /*0018*/ 	.word	0x00000000
	.align		4
        /*001c*/ 	.word	0xfffffffc


//--------------------- .nv.constant4             --------------------------
	.section	.nv.constant4,"a",@progbits
	.align	8
	.align		8
.nv.constant4:
        /*0000*/ 	.dword	_ZN34_INTERNAL_8cfbe4c3_4_k_cu_1d231e534cuda3std3__45__cpo5beginE
	.align		8
        /*0008*/ 	.dword	_ZN34_INTERNAL_8cfbe4c3_4_k_cu_1d231e534cuda3std3__45__cpo3endE
	.align		8
        /*0010*/ 	.dword	_ZN34_INTERNAL_8cfbe4c3_4_k_cu_1d231e534cuda3std3__45__cpo6cbeginE
	.align		8
        /*0018*/ 	.dword	_ZN34_INTERNAL_8cfbe4c3_4_k_cu_1d231e534cuda3std3__45__cpo4cendE
	.align		8
        /*0020*/ 	.dword	_ZN34_INTERNAL_8cfbe4c3_4_k_cu_1d231e534cuda3std3__45__cpo6rbeginE
	.align		8
        /*0028*/ 	.dword	_ZN34_INTERNAL_8cfbe4c3_4_k_cu_1d231e534cuda3std3__45__cpo4rendE
	.align		8
        /*0030*/ 	.dword	_ZN34_INTERNAL_8cfbe4c3_4_k_cu_1d231e534cuda3std3__45__cpo7crbeginE
	.align		8
        /*0038*/ 	.dword	_ZN34_INTERNAL_8cfbe4c3_4_k_cu_1d231e534cuda3std3__45__cpo5crendE
	.align		8
        /*0040*/ 	.dword	_ZN34_INTERNAL_8cfbe4c3_4_k_cu_1d231e534cuda3std3__436_GLOBAL__N__8cfbe4c3_4_k_cu_1d231e536ignoreE
	.align		8
        /*0048*/ 	.dword	_ZN34_INTERNAL_8cfbe4c3_4_k_cu_1d231e534cuda3std3__419piecewise_constructE
	.align		8
        /*0050*/ 	.dword	_ZN34_INTERNAL_8cfbe4c3_4_k_cu_1d231e534cuda3std3__48in_placeE
	.align		8
        /*0058*/ 	.dword	_ZN34_INTERNAL_8cfbe4c3_4_k_cu_1d231e534cuda3std3__420unreachable_sentinelE
	.align		8
        /*0060*/ 	.dword	_ZN34_INTERNAL_8cfbe4c3_4_k_cu_1d231e534cuda3std3__47nulloptE
	.align		8
        /*0068*/ 	.dword	_ZN34_INTERNAL_8cfbe4c3_4_k_cu_1d231e534cuda3std3__48unexpectE
	.align		8
        /*0070*/ 	.dword	_ZN34_INTERNAL_8cfbe4c3_4_k_cu_1d231e534cuda3std6ranges3__45__cpo4swapE
	.align		8
        /*0078*/ 	.dword	_ZN34_INTERNAL_8cfbe4c3_4_k_cu_1d231e534cuda3std6ranges3__45__cpo9iter_moveE
	.align		8
        /*0080*/ 	.dword	_ZN34_INTERNAL_8cfbe4c3_4_k_cu_1d231e534cuda3std6ranges3__45__cpo5beginE
	.align		8
        /*0088*/ 	.dword	_ZN34_INTERNAL_8cfbe4c3_4_k_cu_1d231e534cuda3std6ranges3__45__cpo3endE
	.align		8
        /*0090*/ 	.dword	_ZN34_INTERNAL_8cfbe4c3_4_k_cu_1d231e534cuda3std6ranges3__45__cpo6cbeginE
	.align		8
        /*0098*/ 	.dword	_ZN34_INTERNAL_8cfbe4c3_4_k_cu_1d231e534cuda3std6ranges3__45__cpo4cendE
	.align		8
        /*00a0*/ 	.dword	_ZN34_INTERNAL_8cfbe4c3_4_k_cu_1d231e534cuda3std6ranges3__45__cpo7advanceE
	.align		8
        /*00a8*/ 	.dword	_ZN34_INTERNAL_8cfbe4c3_4_k_cu_1d231e534cuda3std6ranges3__45__cpo9iter_swapE
	.align		8
        /*00b0*/ 	.dword	_ZN34_INTERNAL_8cfbe4c3_4_k_cu_1d231e534cuda3std6ranges3__45__cpo4nextE
	.align		8
        /*00b8*/ 	.dword	_ZN34_INTERNAL_8cfbe4c3_4_k_cu_1d231e534cuda3std6ranges3__45__cpo4prevE
	.align		8
        /*00c0*/ 	.dword	_ZN34_INTERNAL_8cfbe4c3_4_k_cu_1d231e534cuda3std6ranges3__45__cpo4dataE
	.align		8
        /*00c8*/ 	.dword	_ZN34_INTERNAL_8cfbe4c3_4_k_cu_1d231e534cuda3std6ranges3__45__cpo5cdataE
	.align		8
        /*00d0*/ 	.dword	_ZN34_INTERNAL_8cfbe4c3_4_k_cu_1d231e534cuda3std6ranges3__45__cpo4sizeE
	.align		8
        /*00d8*/ 	.dword	_ZN34_INTERNAL_8cfbe4c3_4_k_cu_1d231e534cuda3std6ranges3__45__cpo5ssizeE
	.align		8
        /*00e0*/ 	.dword	_ZN34_INTERNAL_8cfbe4c3_4_k_cu_1d231e534cuda3std6ranges3__45__cpo8distanceE
	.align		8
        /*00e8*/ 	.dword	_ZN34_INTERNAL_8cfbe4c3_4_k_cu_1d231e536thrust24THRUST_300001_SM_1000_NS8cuda_cub3parE
	.align		8
        /*00f0*/ 	.dword	_ZN34_INTERNAL_8cfbe4c3_4_k_cu_1d231e536thrust24THRUST_300001_SM_1000_NS8cuda_cub10par_nosyncE
	.align		8
        /*00f8*/ 	.dword	_ZN34_INTERNAL_8cfbe4c3_4_k_cu_1d231e536thrust24THRUST_300001_SM_1000_NS6system6detail10sequential3seqE
	.align		8
        /*0100*/ 	.dword	_ZN34_INTERNAL_8cfbe4c3_4_k_cu_1d231e536thrust24THRUST_300001_SM_1000_NS6system3cpp3parE
	.align		8
        /*0108*/ 	.dword	_ZN34_INTERNAL_8cfbe4c3_4_k_cu_1d231e536thrust24THRUST_300001_SM_1000_NS12placeholders2_1E
	.align		8
        /*0110*/ 	.dword	_ZN34_INTERNAL_8cfbe4c3_4_k_cu_1d231e536thrust24THRUST_300001_SM_1000_NS12placeholders2_2E
	.align		8
        /*0118*/ 	.dword	_ZN34_INTERNAL_8cfbe4c3_4_k_cu_1d231e536thrust24THRUST_300001_SM_1000_NS12placeholders2_3E
	.align		8
        /*0120*/ 	.dword	_ZN34_INTERNAL_8cfbe4c3_4_k_cu_1d231e536thrust24THRUST_300001_SM_1000_NS12placeholders2_4E
	.align		8
        /*0128*/ 	.dword	_ZN34_INTERNAL_8cfbe4c3_4_k_cu_1d231e536thrust24THRUST_300001_SM_1000_NS12placeholders2_5E
	.align		8
        /*0130*/ 	.dword	_ZN34_INTERNAL_8cfbe4c3_4_k_cu_1d231e536thrust24THRUST_300001_SM_1000_NS12placeholders2_6E
	.align		8
        /*0138*/ 	.dword	_ZN34_INTERNAL_8cfbe4c3_4_k_cu_1d231e536thrust24THRUST_300001_SM_1000_NS12placeholders2_7E
	.align		8
        /*0140*/ 	.dword	_ZN34_INTERNAL_8cfbe4c3_4_k_cu_1d231e536thrust24THRUST_300001_SM_1000_NS12placeholders2_8E
	.align		8
        /*0148*/ 	.dword	_ZN34_INTERNAL_8cfbe4c3_4_k_cu_1d231e536thrust24THRUST_300001_SM_1000_NS12placeholders2_9E
	.align		8
        /*0150*/ 	.dword	_ZN34_INTERNAL_8cfbe4c3_4_k_cu_1d231e536thrust24THRUST_300001_SM_1000_NS12placeholders3_10E
	.align		8
        /*0158*/ 	.dword	_ZN34_INTERNAL_8cfbe4c3_4_k_cu_1d231e536thrust24THRUST_300001_SM_1000_NS3seqE
	.align		8
        /*0160*/ 	.dword	_ZN34_INTERNAL_8cfbe4c3_4_k_cu_1d231e536thrust24THRUST_300001_SM_1000_NS6deviceE


//--------------------- .text._ZN3cub18CUB_300001_SM_10006detail6reduce28DeviceReduceSingleTileKernelINS2_10policy_hubIN4cuda3std3__45tupleIJblEEEyN6thrust24THRUST_300001_SM_1000_NS8cuda_cub9__find_if7functorIS9_EEE10Policy1000EPS9_SI_iSF_S9_S9_NS7_10__identityEEEvT0_T1_T2_T3_T4_T6_ --------------------------
	.section	.text._ZN3cub18CUB_300001_SM_10006detail6reduce28DeviceReduceSingleTileKernelINS2_10policy_hubIN4cuda3std3__45tupleIJblEEEyN6thrust24THRUST_300001_SM_1000_NS8cuda_cub9__find_if7functorIS9_EEE10Policy1000EPS9_SI_iSF_S9_S9_NS7_10__identityEEEvT0_T1_T2_T3_T4_T6_,"ax",@progbits
	.align	128
        .global         _ZN3cub18CUB_300001_SM_10006detail6reduce28DeviceReduceSingleTileKernelINS2_10policy_hubIN4cuda3std3__45tupleIJblEEEyN6thrust24THRUST_300001_SM_1000_NS8cuda_cub9__find_if7functorIS9_EEE10Policy1000EPS9_SI_iSF_S9_S9_NS7_10__identityEEEvT0_T1_T2_T3_T4_T6_
        .type           _ZN3cub18CUB_300001_SM_10006detail6reduce28DeviceReduceSingleTileKernelINS2_10policy_hubIN4cuda3std3__45tupleIJblEEEyN6thrust24THRUST_300001_SM_1000_NS8cuda_cub9__find_if7functorIS9_EEE10Policy1000EPS9_SI_iSF_S9_S9_NS7_10__identityEEEvT0_T1_T2_T3_T4_T6_,@function
        .size           _ZN3cub18CUB_300001_SM_10006detail6reduce28DeviceReduceSingleTileKernelINS2_10policy_hubIN4cuda3std3__45tupleIJblEEEyN6thrust24THRUST_300001_SM_1000_NS8cuda_cub9__find_if7functorIS9_EEE10Policy1000EPS9_SI_iSF_S9_S9_NS7_10__identityEEEvT0_T1_T2_T3_T4_T6_,(.L_x_635 - _ZN3cub18CUB_300001_SM_10006detail6reduce28DeviceReduceSingleTileKernelINS2_10policy_hubIN4cuda3std3__45tupleIJblEEEyN6thrust24THRUST_300001_SM_1000_NS8cuda_cub9__find_if7functorIS9_EEE10Policy1000EPS9_SI_iSF_S9_S9_NS7_10__identityEEEvT0_T1_T2_T3_T4_T6_)
        .other          _ZN3cub18CUB_300001_SM_10006detail6reduce28DeviceReduceSingleTileKernelINS2_10policy_hubIN4cuda3std3__45tupleIJblEEEyN6thrust24THRUST_300001_SM_1000_NS8cuda_cub9__find_if7functorIS9_EEE10Policy1000EPS9_SI_iSF_S9_S9_NS7_10__identityEEEvT0_T1_T2_T3_T4_T6_,@"STO_CUDA_ENTRY STV_DEFAULT"
_ZN3cub18CUB_300001_SM_10006detail6reduce28DeviceReduceSingleTileKernelINS2_10policy_hubIN4cuda3std3__45tupleIJblEEEyN6thrust24THRUST_300001_SM_1000_NS8cuda_cub9__find_if7functorIS9_EEE10Policy1000EPS9_SI_iSF_S9_S9_NS7_10__identityEEEvT0_T1_T2_T3_T4_T6_:
.text._ZN3cub18CUB_300001_SM_10006detail6reduce28DeviceReduceSingleTileKernelINS2_10policy_hubIN4cuda3std3__45tupleIJblEEEyN6thrust24THRUST_300001_SM_1000_NS8cuda_cub9__find_if7functorIS9_EEE10Policy1000EPS9_SI_iSF_S9_S9_NS7_10__identityEEEvT0_T1_T2_T3_T4_T6_:
[----:B------:R-:W-:Y:S01]  /*0000*/  LDC R1, c[0x0][0x37c] ;  /* 0x0000df00ff017b82 */ /* 0x000fe20000000800 */
[----:B------:R-:W0:Y:S07]  /*0010*/  LDCU UR4, c[0x0][0x390] ;  /* 0x00007200ff0477ac */ /* 0x000e2e0008000800 */
[----:B------:R-:W1:Y:S01]  /*0020*/  LDC.U8 R0, c[0x0][0x398] ;  /* 0x0000e600ff007b82 */ /* 0x000e620000000000 */
[----:B------:R-:W2:Y:S01]  /*0030*/  LDCU.64 UR8, c[0x0][0x358] ;  /* 0x00006b00ff0877ac */ /* 0x000ea20008000a00 */
[----:B0-----:R-:W-:-:S09]  /*0040*/  UISETP.NE.AND UP0, UPT, UR4, URZ, UPT ;  /* 0x000000ff0400728c */ /* 0x001fd2000bf05270 */
[----:B--2---:R-:W-:Y:S05]  /*0050*/  BRA.U UP0, `(.L_x_0) ;  /* 0x0000000100207547 */ /* 0x004fea000b800000 */
[----:B------:R-:W0:Y:S02]  /*0060*/  S2R R2, SR_TID.X ;  /* 0x0000000000027919 */ /* 0x000e240000002100 */
[----:B0-----:R-:W-:-:S13]  /*0070*/  ISETP.NE.AND P0, PT, R2, RZ, PT ;  /* 0x000000ff0200720c */ /* 0x001fda0003f05270 */
[----:B------:R-:W-:Y:S05]  /*0080*/  @P0 EXIT ;  /* 0x000000000000094d */ /* 0x000fea0003800000 */
[----:B------:R-:W1:Y:S08]  /*0090*/  LDC.64 R2, c[0x0][0x388] ;  /* 0x0000e200ff027b82 */ /* 0x000e700000000a00 */
[----:B------:R-:W0:Y:S01]  /*00a0*/  LDC.64 R4, c[0x0][0x3a0] ;  /* 0x0000e800ff047b82 */ /* 0x000e220000000a00 */
[----:B-1----:R-:W-:Y:S04]  /*00b0*/  STG.E.U8 desc[UR8][R2.64], R0 ;  /* 0x0000000002007986 */ /* 0x002fe8000c101108 */
[----:B0-----:R-:W-:Y:S01]  /*00c0*/  STG.E.64 desc[UR8][R2.64+0x8], R4 ;  /* 0x0000080402007986 */ /* 0x001fe2000c101b08 */
[----:B------:R-:W-:Y:S05]  /*00d0*/  EXIT ;  /* 0x000000000000794d */ /* 0x000fea0003800000 */
.L_x_0:
[----:B------:R-:W-:Y:S01]  /*00e0*/  UISETP.GT.AND UP0, UPT, UR4, 0x3ff, UPT ;  /* 0x000003ff0400788c */ /* 0x000fe2000bf04270 */
[----:B------:R-:W-:Y:S08]  /*00f0*/  BSSY.RECONVERGENT B0, `(.L_x_1) ;  /* 0x00003d8000007945 */ /* 0x000ff00003800200 */
[----:B------:R-:W-:Y:S05]  /*0100*/  BRA.U UP0, `(.L_x_2) ;  /* 0x0000002100e47547 */ /* 0x000fea000b800000 */
[----:B------:R-:W0:Y:S01]  /*0110*/  S2R R5, SR_TID.X ;  /* 0x0000000000057919 */ /* 0x000e220000002100 */
[----:B------:R-:W-:Y:S01]  /*0120*/  BSSY.RECONVERGENT B1, `(.L_x_3) ;  /* 0x000000b000017945 */ /* 0x000fe20003800200 */
[----:B------:R-:W-:Y:S02]  /*0130*/  PRMT R4, RZ, 0x7610, R4 ;  /* 0x00007610ff047816 */ /* 0x000fe40000000004 */
[----:B------:R-:W-:Y:S02]  /*0140*/  CS2R R2, SRZ ;  /* 0x0000000000027805 */ /* 0x000fe4000001ff00 */
[----:B0-----:R-:W-:Y:S01]  /*0150*/  ISETP.GE.AND P0, PT, R5, UR4, PT ;  /* 0x0000000405007c0c */ /* 0x001fe2000bf06270 */
[----:B------:R-:W-:-:S12]  /*0160*/  IMAD.MOV.U32 R9, RZ, RZ, R5 ;  /* 0x000000ffff097224 */ /* 0x000fd800078e0005 */
[----:B------:R-:W-:Y:S05]  /*0170*/  @P0 BRA `(.L_x_4) ;  /* 0x0000000000140947 */ /* 0x000fea0003800000 */
[----:B------:R-:W0:Y:S02]  /*0180*/  LDC.64 R6, c[0x0][0x380] ;  /* 0x0000e000ff067b82 */ /* 0x000e240000000a00 */
[----:B0-----:R-:W-:-:S05]  /*0190*/  IMAD.WIDE.U32 R6, R5, 0x10, R6 ;  /* 0x0000001005067825 */ /* 0x001fca00078e0006 */
[----:B------:R0:W5:Y:S04]  /*01a0*/  LDG.E.U16.CONSTANT R4, desc[UR8][R6.64] ;  /* 0x0000000806047981 */ /* 0x000168000c1e9500 */
[----:B------:R0:W5:Y:S01]  /*01b0*/  LDG.E.64.CONSTANT R2, desc[UR8][R6.64+0x8] ;  /* 0x0000080806027981 */ /* 0x000162000c1e9b00 */
[----:B------:R-:W-:-:S07]  /*01c0*/  VIADD R9, R5, 0x100 ;  /* 0x0000010005097836 */ /* 0x000fce0000000000 */
.L_x_4:
[----:B------:R-:W-:Y:S05]  /*01d0*/  BSYNC.RECONVERGENT B1 ;  /* 0x0000000000017941 */ /* 0x000fea0003800200 */
.L_x_3:
[----:B------:R-:W-:Y:S01]  /*01e0*/  ISETP.GE.AND P0, PT, R9, UR4, PT ;  /* 0x0000000409007c0c */ /* 0x000fe2000bf06270 */
[----:B------:R-:W-:-:S12]  /*01f0*/  BSSY.RECONVERGENT B1, `(.L_x_5) ;  /* 0x0000058000017945 */ /* 0x000fd80003800200 */
[----:B------:R-:W-:Y:S05]  /*0200*/  @P0 BRA `(.L_x_6) ;  /* 0x0000000400580947 */ /* 0x000fea0003800000 */
[----:B------:R-:W-:Y:S01]  /*0210*/  LOP3.LUT R8, RZ, R9, RZ, 0x33, !PT ;  /* 0x00000009ff087212 */ /* 0x000fe200078e33ff */
[----:B0-----:R-:W0:Y:S01]  /*0220*/  LDC.64 R6, c[0x0][0x380] ;  /* 0x0000e000ff067b82 */ /* 0x001e220000000a00 */
[----:B------:R-:W-:Y:S03]  /*0230*/  BSSY.RECONVERGENT B2, `(.L_x_7) ;  /* 0x0000020000027945 */ /* 0x000fe60003800200 */
[----:B------:R-:W-:-:S05]  /*0240*/  VIADD R8, R8, UR4 ;  /* 0x0000000408087c36 */ /* 0x000fca0008000000 */
[C---:B------:R-:W-:Y:S02]  /*0250*/  LOP3.LUT R10, R8.reuse, 0x300, RZ, 0xc0, !PT ;  /* 0x00000300080a7812 */ /* 0x040fe400078ec0ff */
[----:B------:R-:W-:Y:S02]  /*0260*/  ISETP.GE.U32.AND P1, PT, R8, 0x300, PT ;  /* 0x000003000800780c */ /* 0x000fe40003f26070 */
[----:B------:R-:W-:-:S13]  /*0270*/  ISETP.NE.AND P0, PT, R10, 0x300, PT ;  /* 0x000003000a00780c */ /* 0x000fda0003f05270 */
[----:B------:R-:W-:Y:S05]  /*0280*/  @!P0 BRA `(.L_x_8) ;  /* 0x0000000000688947 */ /* 0x000fea0003800000 */
[----:B------:R-:W2:Y:S01]  /*0290*/  LDC.64 R10, c[0x0][0x380] ;  /* 0x0000e000ff0a7b82 */ /* 0x000ea20000000a00 */
[----:B------:R-:W-:-:S04]  /*02a0*/  LEA.HI R8, R8, 0x1, RZ, 0x18 ;  /* 0x0000000108087811 */ /* 0x000fc800078fc0ff */
[----:B------:R-:W-:-:S05]  /*02b0*/  LOP3.LUT R8, R8, 0x3, RZ, 0xc0, !PT ;  /* 0x0000000308087812 */ /* 0x000fca00078ec0ff */
[----:B------:R-:W-:Y:S02]  /*02c0*/  IMAD.MOV R8, RZ, RZ, -R8 ;  /* 0x000000ffff087224 */ /* 0x000fe400078e0a08 */
[----:B--2---:R-:W-:-:S04]  /*02d0*/  IMAD.WIDE.U32 R10, R9, 0x10, R10 ;  /* 0x00000010090a7825 */ /* 0x004fc800078e000a */
[----:B------:R-:W-:Y:S02]  /*02e0*/  IMAD.MOV.U32 R15, RZ, RZ, R10 ;  /* 0x000000ffff0f7224 */ /* 0x000fe400078e000a */
[----:B------:R-:W-:-:S07]  /*02f0*/  IMAD.MOV.U32 R13, RZ, RZ, R11 ;  /* 0x000000ffff0d7224 */ /* 0x000fce00078e000b */
.L_x_9:
[----:B------:R-:W-:-:S05]  /*0300*/  IMAD.MOV.U32 R12, RZ, RZ, R15 ;  /* 0x000000ffff0c7224 */ /* 0x000fca00078e000f */
[----:B------:R-:W2:Y:S04]  /*0310*/  LDG.E.U16.CONSTANT R14, desc[UR8][R12.64] ;  /* 0x000000080c0e7981 */ /* 0x000ea8000c1e9500 */
[----:B------:R3:W4:Y:S01]  /*0320*/  LDG.E.64.CONSTANT R10, desc[UR8][R12.64+0x8] ;  /* 0x000008080c0a7981 */ /* 0x000722000c1e9b00 */
[----:B------:R-:W-:Y:S01]  /*0330*/  VIADD R8, R8, 0x1 ;  /* 0x0000000108087836 */ /* 0x000fe20000000000 */
[----:B-----5:R-:W-:Y:S01]  /*0340*/  LOP3.LUT P2, RZ, R4, 0xff, RZ, 0xc0, !PT ;  /* 0x000000ff04ff7812 */ /* 0x020fe2000784c0ff */
[----:B------:R-:W-:Y:S01]  /*0350*/  VIADD R9, R9, 0x100 ;  /* 0x0000010009097836 */ /* 0x000fe20000000000 */
[----:B------:R-:W-:Y:S02]  /*0360*/  IADD3 R15, P5, PT, R12, 0x1000, RZ ;  /* 0x000010000c0f7810 */ /* 0x000fe40007fbe0ff */
[----:B------:R-:W-:-:S03]  /*0370*/  ISETP.NE.AND P4, PT, R8, RZ, PT ;  /* 0x000000ff0800720c */ /* 0x000fc60003f85270 */
[----:B---3--:R-:W-:Y:S01]  /*0380*/  IMAD.X R13, RZ, RZ, R13, P5 ;  /* 0x000000ffff0d7224 */ /* 0x008fe200028e060d */
[----:B--2---:R-:W-:Y:S02]  /*0390*/  LOP3.LUT P3, RZ, R14, 0xff, RZ, 0xc0, !PT ;  /* 0x000000ff0eff7812 */ /* 0x004fe4000786c0ff */
[----:B----4-:R-:W-:-:S03]  /*03a0*/  ISETP.LT.U32.AND P0, PT, R10, R2, PT ;  /* 0x000000020a00720c */ /* 0x010fc60003f01070 */
[----:B------:R-:W-:Y:S02]  /*03b0*/  @P2 SEL R14, R4, 0x1, !P3 ;  /* 0x00000001040e2807 */ /* 0x000fe40005800000 */
[----:B------:R-:W-:Y:S02]  /*03c0*/  ISETP.LT.AND.EX P0, PT, R11, R3, PT, P0 ;  /* 0x000000030b00720c */ /* 0x000fe40003f01300 */
[----:B------:R-:W-:-:S04]  /*03d0*/  PRMT R4, R14, 0x7610, R4 ;  /* 0x000076100e047816 */ /* 0x000fc80000000004 */
[C---:B------:R-:W-:Y:S02]  /*03e0*/  @P3 SEL R2, R10.reuse, R2, P0 ;  /* 0x000000020a023207 */ /* 0x040fe40000000000 */
[C---:B------:R-:W-:Y:S02]  /*03f0*/  @P3 SEL R3, R11.reuse, R3, P0 ;  /* 0x000000030b033207 */ /* 0x040fe40000000000 */
[----:B------:R-:W-:Y:S02]  /*0400*/  SEL R2, R10, R2, !P2 ;  /* 0x000000020a027207 */ /* 0x000fe40005000000 */
[----:B------:R-:W-:Y:S01]  /*0410*/  SEL R3, R11, R3, !P2 ;  /* 0x000000030b037207 */ /* 0x000fe20005000000 */
[----:B------:R-:W-:Y:S06]  /*0420*/  @P4 BRA `(.L_x_9) ;  /* 0xfffffffc00b44947 */ /* 0x000fec000383ffff */
.L_x_8:
[----:B------:R-:W-:Y:S05]  /*0430*/  BSYNC.RECONVERGENT B2 ;  /* 0x0000000000027941 */ /* 0x000fea0003800200 */
.L_x_7:
[----:B------:R-:W-:Y:S05]  /*0440*/  @!P1 BRA `(.L_x_6) ;  /* 0x0000000000c89947 */ /* 0x000fea0003800000 */
.L_x_10:
[----:B0-----:R-:W-:-:S05]  /*0450*/  IMAD.WIDE R20, R9, 0x10, R6 ;  /* 0x0000001009147825 */ /* 0x001fca00078e0206 */
[----:B------:R-:W2:Y:S04]  /*0460*/  LDG.E.U16.CONSTANT R19, desc[UR8][R20.64] ;  /* 0x0000000814137981 */ /* 0x000ea8000c1e9500 */
[----:B------:R-:W3:Y:S04]  /*0470*/  LDG.E.64.CONSTANT R10, desc[UR8][R20.64+0x8] ;  /* 0x00000808140a7981 */ /* 0x000ee8000c1e9b00 */
[----:B------:R-:W4:Y:S04]  /*0480*/  LDG.E.U16.CONSTANT R22, desc[UR8][R20.64+0x1000] ;  /* 0x0010000814167981 */ /* 0x000f28000c1e9500 */
[----:B------:R-:W4:Y:S04]  /*0490*/  LDG.E.64.CONSTANT R12, desc[UR8][R20.64+0x1008] ;  /* 0x00100808140c7981 */ /* 0x000f28000c1e9b00 */
[----:B------:R-:W4:Y:S04]  /*04a0*/  LDG.E.U16.CONSTANT R18, desc[UR8][R20.64+0x2000] ;  /* 0x0020000814127981 */ /* 0x000f28000c1e9500 */
[----:B------:R-:W4:Y:S04]  /*04b0*/  LDG.E.64.CONSTANT R14, desc[UR8][R20.64+0x2008] ;  /* 0x00200808140e7981 */ /* 0x000f28000c1e9b00 */
[----:B------:R-:W4:Y:S04]  /*04c0*/  LDG.E.U16.CONSTANT R8, desc[UR8][R20.64+0x3000] ;  /* 0x0030000814087981 */ /* 0x000f28000c1e9500 */
[----:B------:R-:W4:Y:S01]  /*04d0*/  LDG.E.64.CONSTANT R16, desc[UR8][R20.64+0x3008] ;  /* 0x0030080814107981 */ /* 0x000f22000c1e9b00 */
[----:B-----5:R-:W-:Y:S01]  /*04e0*/  LOP3.LUT P2, RZ, R4, 0xff, RZ, 0xc0, !PT ;  /* 0x000000ff04ff7812 */ /* 0x020fe2000784c0ff */
[----:B------:R-:W-:-:S02]  /*04f0*/  IMAD.MOV.U32 R23, RZ, RZ, R3 ;  /* 0x000000ffff177224 */ /* 0x000fc400078e0003 */
[----:B------:R-:W-:Y:S01]  /*0500*/  VIADD R9, R9, 0x400 ;  /* 0x0000040009097836 */ /* 0x000fe20000000000 */
[----:B--2---:R-:W-:Y:S02]  /*0510*/  LOP3.LUT P1, RZ, R19, 0xff, RZ, 0xc0, !PT ;  /* 0x000000ff13ff7812 */ /* 0x004fe4000782c0ff */
[----:B---3--:R-:W-:-:S07]  /*0520*/  ISETP.LT.U32.AND P0, PT, R10, R2, PT ;  /* 0x000000020a00720c */ /* 0x008fce0003f01070 */
[----:B------:R-:W-:Y:S02]  /*0530*/  @P2 SEL R19, R4, 0x1, !P1 ;  /* 0x0000000104132807 */ /* 0x000fe40004800000 */
[-C--:B------:R-:W-:Y:S02]  /*0540*/  ISETP.LT.AND.EX P0, PT, R11, R23.reuse, PT, P0 ;  /* 0x000000170b00720c */ /* 0x080fe40003f01300 */
[----:B------:R-:W-:Y:S02]  /*0550*/  LOP3.LUT P3, RZ, R19, 0xff, RZ, 0xc0, !PT ;  /* 0x000000ff13ff7812 */ /* 0x000fe4000786c0ff */
[----:B----4-:R-:W-:Y:S02]  /*0560*/  LOP3.LUT P4, RZ, R22, 0xff, RZ, 0xc0, !PT ;  /* 0x000000ff16ff7812 */ /* 0x010fe4000788c0ff */
[----:B------:R-:W-:Y:S02]  /*0570*/  @P1 SEL R2, R10, R2, P0 ;  /* 0x000000020a021207 */ /* 0x000fe40000000000 */
[----:B------:R-:W-:-:S02]  /*0580*/  @P1 SEL R23, R11, R23, P0 ;  /* 0x000000170b171207 */ /* 0x000fc40000000000 */
[----:B------:R-:W-:Y:S02]  /*0590*/  SEL R3, R10, R2, !P2 ;  /* 0x000000020a037207 */ /* 0x000fe40005000000 */
[----:B------:R-:W-:Y:S02]  /*05a0*/  SEL R11, R11, R23, !P2 ;  /* 0x000000170b0b7207 */ /* 0x000fe40005000000 */
[----:B------:R-:W-:Y:S02]  /*05b0*/  ISETP.LT.U32.AND P0, PT, R12, R3, PT ;  /* 0x000000030c00720c */ /* 0x000fe40003f01070 */
[----:B------:R-:W-:Y:S02]  /*05c0*/  @P3 SEL R22, R19, 0x1, !P4 ;  /* 0x0000000113163807 */ /* 0x000fe40006000000 */
[----:B------:R-:W-:Y:S02]  /*05d0*/  ISETP.LT.AND.EX P0, PT, R13, R11, PT, P0 ;  /* 0x0000000b0d00720c */ /* 0x000fe40003f01300 */
[----:B------:R-:W-:-:S02]  /*05e0*/  LOP3.LUT P2, RZ, R18, 0xff, RZ, 0xc0, !PT ;  /* 0x000000ff12ff7812 */ /* 0x000fc4000784c0ff */
[----:B------:R-:W-:Y:S02]  /*05f0*/  @P4 SEL R3, R12, R3, P0 ;  /* 0x000000030c034207 */ /* 0x000fe40000000000 */
[----:B------:R-:W-:Y:S02]  /*0600*/  LOP3.LUT P1, RZ, R22, 0xff, RZ, 0xc0, !PT ;  /* 0x000000ff16ff7812 */ /* 0x000fe4000782c0ff */
[C---:B------:R-:W-:Y:S02]  /*0610*/  @P4 SEL R11, R13.reuse, R11, P0 ;  /* 0x0000000b0d0b4207 */ /* 0x040fe40000000000 */
[----:B------:R-:W-:Y:S02]  /*0620*/  SEL R3, R12, R3, !P3 ;  /* 0x000000030c037207 */ /* 0x000fe40005800000 */
[----:B------:R-:W-:Y:S02]  /*0630*/  SEL R13, R13, R11, !P3 ;  /* 0x0000000b0d0d7207 */ /* 0x000fe40005800000 */
[----:B------:R-:W-:-:S02]  /*0640*/  ISETP.LT.U32.AND P0, PT, R14, R3, PT ;  /* 0x000000030e00720c */ /* 0x000fc40003f01070 */
[----:B------:R-:W-:Y:S02]  /*0650*/  LOP3.LUT P3, RZ, R8, 0xff, RZ, 0xc0, !PT ;  /* 0x000000ff08ff7812 */ /* 0x000fe4000786c0ff */
[C---:B------:R-:W-:Y:S02]  /*0660*/  ISETP.LT.AND.EX P0, PT, R15.reuse, R13, PT, P0 ;  /* 0x0000000d0f00720c */ /* 0x040fe40003f01300 */
[----:B------:R-:W-:Y:S02]  /*0670*/  @P1 SEL R18, R22, 0x1, !P2 ;  /* 0x0000000116121807 */ /* 0x000fe40005000000 */
[C---:B------:R-:W-:Y:S02]  /*0680*/  @P2 SEL R3, R14.reuse, R3, P0 ;  /* 0x000000030e032207 */ /* 0x040fe40000000000 */
[----:B------:R-:W-:Y:S02]  /*0690*/  @P2 SEL R13, R15, R13, P0 ;  /* 0x0000000d0f0d2207 */ /* 0x000fe40000000000 */
[----:B------:R-:W-:-:S02]  /*06a0*/  SEL R3, R14, R3, !P1 ;  /* 0x000000030e037207 */ /* 0x000fc40004800000 */
[----:B------:R-:W-:Y:S02]  /*06b0*/  LOP3.LUT P2, RZ, R18, 0xff, RZ, 0xc0, !PT ;  /* 0x000000ff12ff7812 */ /* 0x000fe4000784c0ff */
[----:B------:R-:W-:Y:S02]  /*06c0*/  SEL R15, R15, R13, !P1 ;  /* 0x0000000d0f0f7207 */ /* 0x000fe40004800000 */
[----:B------:R-:W-:Y:S02]  /*06d0*/  ISETP.GE.AND P1, PT, R9, UR4, PT ;  /* 0x0000000409007c0c */ /* 0x000fe4000bf26270 */
[----:B------:R-:W-:-:S04]  /*06e0*/  ISETP.LT.U32.AND P0, PT, R16, R3, PT ;  /* 0x000000031000720c */ /* 0x000fc80003f01070 */
[----:B------:R-:W-:-:S03]  /*06f0*/  ISETP.LT.AND.EX P0, PT, R17, R15, PT, P0 ;  /* 0x0000000f1100720c */ /* 0x000fc60003f01300 */
[----:B------:R-:W-:Y:S02]  /*0700*/  @P2 SEL R8, R18, 0x1, !P3 ;  /* 0x0000000112082807 */ /* 0x000fe40005800000 */
[C---:B------:R-:W-:Y:S02]  /*0710*/  @P3 SEL R3, R16.reuse, R3, P0 ;  /* 0x0000000310033207 */ /* 0x040fe40000000000 */
[C---:B------:R-:W-:Y:S02]  /*0720*/  @P3 SEL R15, R17.reuse, R15, P0 ;  /* 0x0000000f110f3207 */ /* 0x040fe40000000000 */
[----:B------:R-:W-:Y:S02]  /*0730*/  SEL R2, R16, R3, !P2 ;  /* 0x0000000310027207 */ /* 0x000fe40005000000 */
[----:B------:R-:W-:Y:S02]  /*0740*/  SEL R3, R17, R15, !P2 ;  /* 0x0000000f11037207 */ /* 0x000fe40005000000 */
[----:B------:R-:W-:Y:S01]  /*0750*/  PRMT R4, R8, 0x7610, R4 ;  /* 0x0000761008047816 */ /* 0x000fe20000000004 */
[----:B------:R-:W-:Y:S06]  /*0760*/  @!P1 BRA `(.L_x_10) ;  /* 0xfffffffc00389947 */ /* 0x000fec000383ffff */
.L_x_6:
[----:B------:R-:W-:Y:S05]  /*0770*/  BSYNC.RECONVERGENT B1 ;  /* 0x0000000000017941 */ /* 0x000fea0003800200 */
.L_x_5:
[----:B------:R-:W-:-:S09]  /*0780*/  UISETP.GE.AND UP0, UPT, UR4, 0x100, UPT ;  /* 0x000001000400788c */ /* 0x000fd2000bf06270 */
[----:B------:R-:W-:Y:S05]  /*0790*/  BRA.U !UP0, `(.L_x_11) ;  /* 0x0000000d08407547 */ /* 0x000fea000b800000 */
[----:B------:R-:W2:Y:S01]  /*07a0*/  S2R R10, SR_LANEID ;  /* 0x00000000000a7919 */ /* 0x000ea20000000000 */
[----:B0----5:R-:W-:Y:S01]  /*07b0*/  LOP3.LUT R6, R4, 0xff, RZ, 0xc0, !PT ;  /* 0x000000ff04067812 */ /* 0x021fe200078ec0ff */
[----:B------:R-:W-:Y:S01]  /*07c0*/  BSSY.RECONVERGENT B1, `(.L_x_12) ;  /* 0x0000016000017945 */ /* 0x000fe20003800200 */
[----:B------:R0:W3:Y:S04]  /*07d0*/  SHFL.DOWN PT, R9, R2, 0x1, 0x1f ;  /* 0x08201f0002097f89 */ /* 0x0000e800000e0000 */
[----:B------:R0:W4:Y:S04]  /*07e0*/  SHFL.DOWN PT, R8, R3, 0x1, 0x1f ;  /* 0x08201f0003087f89 */ /* 0x00012800000e0000 */
[----:B------:R0:W0:Y:S01]  /*07f0*/  SHFL.DOWN PT, R7, R6, 0x1, 0x1f ;  /* 0x08201f0006077f89 */ /* 0x00002200000e0000 */
[----:B--2---:R-:W-:-:S02]  /*0800*/  ISETP.GT.AND P0, PT, R10, 0x1e, PT ;  /* 0x0000001e0a00780c */ /* 0x004fc40003f04270 */
[C---:B------:R-:W-:Y:S02]  /*0810*/  ISETP.GT.AND P3, PT, R10.reuse, 0x1d, PT ;  /* 0x0000001d0a00780c */ /* 0x040fe40003f64270 */
[----:B------:R-:W-:-:S09]  /*0820*/  ISETP.GT.AND P2, PT, R10, 0x1b, PT ;  /* 0x0000001b0a00780c */ /* 0x000fd20003f44270 */
[----:B0--34-:R-:W-:Y:S05]  /*0830*/  @P0 BRA `(.L_x_13) ;  /* 0x0000000000380947 */ /* 0x019fea0003800000 */
[----:B------:R-:W-:Y:S01]  /*0840*/  LOP3.LUT P1, RZ, R7, 0xff, RZ, 0xc0, !PT ;  /* 0x000000ff07ff7812 */ /* 0x000fe2000782c0ff */
[----:B------:R-:W-:Y:S01]  /*0850*/  IMAD.MOV.U32 R11, RZ, RZ, 0x1 ;  /* 0x00000001ff0b7424 */ /* 0x000fe200078e00ff */
[----:B------:R-:W-:-:S04]  /*0860*/  LOP3.LUT P0, R6, R4, 0xff, RZ, 0xc0, !PT ;  /* 0x000000ff04067812 */ /* 0x000fc8000780c0ff */
[----:B------:R-:W-:-:S13]  /*0870*/  PLOP3.LUT P0, PT, P0, P1, PT, 0x2f, 0xf2 ;  /* 0x0000000000f2781c */ /* 0x000fda0000702577 */
[----:B------:R-:W-:Y:S02]  /*0880*/  @!P0 ISETP.LT.U32.AND P1, PT, R9, R2, PT ;  /* 0x000000020900820c */ /* 0x000fe40003f21070 */
[----:B------:R-:W-:Y:S02]  /*0890*/  @P0 ISETP.NE.AND P4, PT, R6, RZ, PT ;  /* 0x000000ff0600020c */ /* 0x000fe40003f85270 */
[----:B------:R-:W-:Y:S02]  /*08a0*/  @!P0 PRMT R4, R11, 0x7610, R4 ;  /* 0x000076100b048816 */ /* 0x000fe40000000004 */
[----:B------:R-:W-:Y:S02]  /*08b0*/  @!P0 ISETP.LT.AND.EX P1, PT, R8, R3, PT, P1 ;  /* 0x000000030800820c */ /* 0x000fe40003f21310 */
[----:B------:R-:W-:Y:S02]  /*08c0*/  @P0 SEL R6, R7, R4, !P4 ;  /* 0x0000000407060207 */ /* 0x000fe40006000000 */
[----:B------:R-:W-:-:S02]  /*08d0*/  @!P0 SEL R2, R9, R2, P1 ;  /* 0x0000000209028207 */ /* 0x000fc40000800000 */
[----:B------:R-:W-:Y:S02]  /*08e0*/  @!P0 SEL R3, R8, R3, P1 ;  /* 0x0000000308038207 */ /* 0x000fe40000800000 */
[----:B------:R-:W-:Y:S02]  /*08f0*/  @P0 PRMT R4, R6, 0x7610, R4 ;  /* 0x0000761006040816 */ /* 0x000fe40000000004 */
[----:B------:R-:W-:Y:S02]  /*0900*/  @P0 SEL R2, R9, R2, !P4 ;  /* 0x0000000209020207 */ /* 0x000fe40006000000 */
[----:B------:R-:W-:-:S07]  /*0910*/  @P0 SEL R3, R8, R3, !P4 ;  /* 0x0000000308030207 */ /* 0x000fce0006000000 */
.L_x_13:
[----:B------:R-:W-:Y:S05]  /*0920*/  BSYNC.RECONVERGENT B1 ;  /* 0x0000000000017941 */ /* 0x000fea0003800200 */
.L_x_12:
[----:B------:R-:W-:Y:S01]  /*0930*/  LOP3.LUT R7, R4, 0xff, RZ, 0xc0, !PT ;  /* 0x000000ff04077812 */ /* 0x000fe200078ec0ff */
[----:B------:R0:W2:Y:S01]  /*0940*/  SHFL.DOWN PT, R9, R2, 0x2, 0x1f ;  /* 0x08401f0002097f89 */ /* 0x0000a200000e0000 */
[----:B------:R-:W-:Y:S01]  /*0950*/  BSSY.RECONVERGENT B1, `(.L_x_14) ;  /* 0x0000015000017945 */ /* 0x000fe20003800200 */
[C---:B------:R-:W-:Y:S02]  /*0960*/  ISETP.GT.AND P5, PT, R10.reuse, 0x17, PT ;  /* 0x000000170a00780c */ /* 0x040fe40003fa4270 */
[----:B------:R0:W3:Y:S01]  /*0970*/  SHFL.DOWN PT, R8, R3, 0x2, 0x1f ;  /* 0x08401f0003087f89 */ /* 0x0000e200000e0000 */
[C---:B------:R-:W-:Y:S02]  /*0980*/  ISETP.GT.AND P4, PT, R10.reuse, 0xf, PT ;  /* 0x0000000f0a00780c */ /* 0x040fe40003f84270 */
[----:B------:R-:W-:Y:S01]  /*0990*/  ISETP.NE.AND P1, PT, R10, RZ, PT ;  /* 0x000000ff0a00720c */ /* 0x000fe20003f25270 */
[----:B------:R-:W4:Y:S01]  /*09a0*/  SHFL.DOWN PT, R7, R7, 0x2, 0x1f ;  /* 0x08401f0007077f89 */ /* 0x000f2200000e0000 */
[----:B------:R-:W-:Y:S11]  /*09b0*/  @P3 BRA `(.L_x_15) ;  /* 0x0000000000383947 */ /* 0x000ff60003800000 */
[----:B----4-:R-:W-:Y:S01]  /*09c0*/  LOP3.LUT P0, RZ, R7, 0xff, RZ, 0xc0, !PT ;  /* 0x000000ff07ff7812 */ /* 0x010fe2000780c0ff */
[----:B------:R-:W-:Y:S01]  /*09d0*/  IMAD.MOV.U32 R10, RZ, RZ, 0x1 ;  /* 0x00000001ff0a7424 */ /* 0x000fe200078e00ff */
[----:B------:R-:W-:-:S04]  /*09e0*/  LOP3.LUT P3, R6, R4, 0xff, RZ, 0xc0, !PT ;  /* 0x000000ff04067812 */ /* 0x000fc8000786c0ff */
[----:B------:R-:W-:-:S13]  /*09f0*/  PLOP3.LUT P0, PT, P3, P0, PT, 0x2f, 0xf2 ;  /* 0x0000000000f2781c */ /* 0x000fda0001f00577 */
[----:B--2---:R-:W-:Y:S02]  /*0a00*/  @!P0 ISETP.LT.U32.AND P3, PT, R9, R2, PT ;  /* 0x000000020900820c */ /* 0x004fe40003f61070 */
[----:B------:R-:W-:Y:S02]  /*0a10*/  @P0 ISETP.NE.AND P6, PT, R6, RZ, PT ;  /* 0x000000ff0600020c */ /* 0x000fe40003fc5270 */
[----:B------:R-:W-:Y:S02]  /*0a20*/  @!P0 PRMT R4, R10, 0x7610, R4 ;  /* 0x000076100a048816 */ /* 0x000fe40000000004 */
[----:B---3--:R-:W-:Y:S02]  /*0a30*/  @!P0 ISETP.LT.AND.EX P3, PT, R8, R3, PT, P3 ;  /* 0x000000030800820c */ /* 0x008fe40003f61330 */
[----:B------:R-:W-:Y:S02]  /*0a40*/  @P0 SEL R6, R7, R4, !P6 ;  /* 0x0000000407060207 */ /* 0x000fe40007000000 */
[----:B0-----:R-:W-:-:S02]  /*0a50*/  @!P0 SEL R2, R9, R2, P3 ;  /* 0x0000000209028207 */ /* 0x001fc40001800000 */
[----:B------:R-:W-:Y:S02]  /*0a60*/  @!P0 SEL R3, R8, R3, P3 ;  /* 0x0000000308038207 */ /* 0x000fe40001800000 */
[----:B------:R-:W-:Y:S02]  /*0a70*/  @P0 PRMT R4, R6, 0x7610, R4 ;  /* 0x0000761006040816 */ /* 0x000fe40000000004 */
[----:B------:R-:W-:Y:S02]  /*0a80*/  @P0 SEL R2, R9, R2, !P6 ;  /* 0x0000000209020207 */ /* 0x000fe40007000000 */
[----:B------:R-:W-:-:S07]  /*0a90*/  @P0 SEL R3, R8, R3, !P6 ;  /* 0x0000000308030207 */ /* 0x000fce0007000000 */
.L_x_15:
[----:B------:R-:W-:Y:S05]  /*0aa0*/  BSYNC.RECONVERGENT B1 ;  /* 0x0000000000017941 */ /* 0x000fea0003800200 */
.L_x_14:
[----:B----4-:R-:W-:Y:S01]  /*0ab0*/  LOP3.LUT R7, R4, 0xff, RZ, 0xc0, !PT ;  /* 0x000000ff04077812 */ /* 0x010fe200078ec0ff */
[----:B--2---:R2:W4:Y:S01]  /*0ac0*/  SHFL.DOWN PT, R9, R2, 0x4, 0x1f ;  /* 0x08801f0002097f89 */ /* 0x00452200000e0000 */
[----:B------:R-:W-:Y:S03]  /*0ad0*/  BSSY.RECONVERGENT B1, `(.L_x_16) ;  /* 0x0000012000017945 */ /* 0x000fe60003800200 */
[----:B---3--:R2:W3:Y:S04]  /*0ae0*/  SHFL.DOWN PT, R8, R3, 0x4, 0x1f ;  /* 0x08801f0003087f89 */ /* 0x0084e800000e0000 */
[----:B------:R-:W0:Y:S01]  /*0af0*/  SHFL.DOWN PT, R7, R7, 0x4, 0x1f ;  /* 0x08801f0007077f89 */ /* 0x000e2200000e0000 */
[----:B------:R-:W-:Y:S05]  /*0b00*/  @P2 BRA `(.L_x_17) ;  /* 0x0000000000382947 */ /* 0x000fea0003800000 */
[----:B0-----:R-:W-:Y:S01]  /*0b10*/  LOP3.LUT P0, RZ, R7, 0xff, RZ, 0xc0, !PT ;  /* 0x000000ff07ff7812 */ /* 0x001fe2000780c0ff */
[----:B------:R-:W-:Y:S01]  /*0b20*/  IMAD.MOV.U32 R10, RZ, RZ, 0x1 ;  /* 0x00000001ff0a7424 */ /* 0x000fe200078e00ff */
[----:B------:R-:W-:-:S04]  /*0b30*/  LOP3.LUT P2, R6, R4, 0xff, RZ, 0xc0, !PT ;  /* 0x000000ff04067812 */ /* 0x000fc8000784c0ff */
[----:B------:R-:W-:-:S13]  /*0b40*/  PLOP3.LUT P0, PT, P2, P0, PT, 0x2f, 0xf2 ;  /* 0x0000000000f2781c */ /* 0x000fda0001700577 */
[----:B----4-:R-:W-:Y:S02]  /*0b50*/  @!P0 ISETP.LT.U32.AND P2, PT, R9, R2, PT ;  /* 0x000000020900820c */ /* 0x010fe40003f41070 */
[----:B------:R-:W-:Y:S02]  /*0b60*/  @P0 ISETP.NE.AND P3, PT, R6, RZ, PT ;  /* 0x000000ff0600020c */ /* 0x000fe40003f65270 */
[----:B------:R-:W-:Y:S02]  /*0b70*/  @!P0 PRMT R4, R10, 0x7610, R4 ;  /* 0x000076100a048816 */ /* 0x000fe40000000004 */
[----:B---3--:R-:W-:Y:S02]  /*0b80*/  @!P0 ISETP.LT.AND.EX P2, PT, R8, R3, PT, P2 ;  /* 0x000000030800820c */ /* 0x008fe40003f41320 */
[----:B------:R-:W-:Y:S02]  /*0b90*/  @P0 SEL R6, R7, R4, !P3 ;  /* 0x0000000407060207 */ /* 0x000fe40005800000 */
[----:B--2---:R-:W-:-:S02]  /*0ba0*/  @!P0 SEL R2, R9, R2, P2 ;  /* 0x0000000209028207 */ /* 0x004fc40001000000 */
[----:B------:R-:W-:Y:S02]  /*0bb0*/  @!P0 SEL R3, R8, R3, P2 ;  /* 0x0000000308038207 */ /* 0x000fe40001000000 */
[----:B------:R-:W-:Y:S02]  /*0bc0*/  @P0 PRMT R4, R6, 0x7610, R4 ;  /* 0x0000761006040816 */ /* 0x000fe40000000004 */
[----:B------:R-:W-:Y:S02]  /*0bd0*/  @P0 SEL R2, R9, R2, !P3 ;  /* 0x0000000209020207 */ /* 0x000fe40005800000 */
[----:B------:R-:W-:-:S07]  /*0be0*/  @P0 SEL R3, R8, R3, !P3 ;  /* 0x0000000308030207 */ /* 0x000fce0005800000 */
.L_x_17:
[----:B------:R-:W-:Y:S05]  /*0bf0*/  BSYNC.RECONVERGENT B1 ;  /* 0x0000000000017941 */ /* 0x000fea0003800200 */
.L_x_16:
[----:B0-----:R-:W-:Y:S01]  /*0c00*/  LOP3.LUT R7, R4, 0xff, RZ, 0xc0, !PT ;  /* 0x000000ff04077812 */ /* 0x001fe200078ec0ff */
[----:B----4-:R0:W4:Y:S01]  /*0c10*/  SHFL.DOWN PT, R9, R2, 0x8, 0x1f ;  /* 0x09001f0002097f89 */ /* 0x01012200000e0000 */
        /* <DEDUP_REMOVED lines=18> */
.L_x_19:
[----:B------:R-:W-:Y:S05]  /*0d40*/  BSYNC.RECONVERGENT B1 ;  /* 0x0000000000017941 */ /* 0x000fea0003800200 */
.L_x_18:
        /* <DEDUP_REMOVED lines=20> */
.L_x_21:
[----:B------:R-:W-:Y:S05]  /*0e90*/  BSYNC.RECONVERGENT B1 ;  /* 0x0000000000017941 */ /* 0x000fea0003800200 */
.L_x_20:
[----:B------:R-:W-:Y:S04]  /*0ea0*/  BSSY.RECONVERGENT B1, `(.L_x_22) ;  /* 0x000000a000017945 */ /* 0x000fe80003800200 */
[----:B------:R-:W-:Y:S05]  /*0eb0*/  @P1 BRA `(.L_x_23) ;  /* 0x0000000000201947 */ /* 0x000fea0003800000 */
[----:B---3--:R-:W3:Y:S01]  /*0ec0*/  S2R R8, SR_CgaCtaId ;  /* 0x0000000000087919 */ /* 0x008ee20000008800 */
[----:B0-----:R-:W-:Y:S02]  /*0ed0*/  MOV R7, 0x400 ;  /* 0x0000040000077802 */ /* 0x001fe40000000f00 */
[----:B------:R-:W-:-:S04]  /*0ee0*/  SHF.R.U32.HI R6, RZ, 0x1, R5 ;  /* 0x00000001ff067819 */ /* 0x000fc80000011605 */
[----:B------:R-:W-:Y:S02]  /*0ef0*/  LOP3.LUT R6, R6, 0x1f0, RZ, 0xc0, !PT ;  /* 0x000001f006067812 */ /* 0x000fe400078ec0ff */
[----:B---3--:R-:W-:-:S05]  /*0f00*/  LEA R7, R8, R7, 0x18 ;  /* 0x0000000708077211 */ /* 0x008fca00078ec0ff */
[----:B------:R-:W-:-:S05]  /*0f10*/  IMAD.IADD R7, R6, 0x1, R7 ;  /* 0x0000000106077824 */ /* 0x000fca00078e0207 */
[----:B------:R0:W-:Y:S04]  /*0f20*/  STS.64 [R7+0x10], R2 ;  /* 0x0000100207007388 */ /* 0x0001e80000000a00 */
[----:B------:R0:W-:Y:S02]  /*0f30*/  STS.U8 [R7+0x8], R4 ;  /* 0x0000080407007388 */ /* 0x0001e40000000000 */
.L_x_23:
[----:B------:R-:W-:Y:S05]  /*0f40*/  BSYNC.RECONVERGENT B1 ;  /* 0x0000000000017941 */ /* 0x000fea0003800200 */
.L_x_22:
[----:B------:R-:W-:Y:S01]  /*0f50*/  BAR.SYNC.DEFER_BLOCKING 0x0 ;  /* 0x0000000000007b1d */ /* 0x000fe20000010000 */
[----:B------:R-:W-:-:S13]  /*0f60*/  ISETP.NE.AND P1, PT, R5, RZ, PT ;  /* 0x000000ff0500720c */ /* 0x000fda0003f25270 */
[----:B------:R-:W-:Y:S05]  /*0f70*/  @P1 BRA `(.L_x_24) ;  /* 0x0000002c00bc1947 */ /* 0x000fea0003800000 */
[----:B------:R-:W5:Y:S01]  /*0f80*/  S2UR UR6, SR_CgaCtaId ;  /* 0x00000000000679c3 */ /* 0x000f620000008800 */
[----:B------:R-:W-:Y:S01]  /*0f90*/  UMOV UR5, 0x400 ;  /* 0x0000040000057882 */ /* 0x000fe20000000000 */
[----:B------:R-:W-:Y:S01]  /*0fa0*/  LOP3.LUT P2, RZ, R4, 0xff, RZ, 0xc0, !PT ;  /* 0x000000ff04ff7812 */ /* 0x000fe2000784c0ff */
[----:B-----5:R-:W-:-:S09]  /*0fb0*/  ULEA UR5, UR6, UR5, 0x18 ;  /* 0x0000000506057291 */ /* 0x020fd2000f8ec0ff */
[----:B------:R-:W5:Y:S04]  /*0fc0*/  LDS.U8 R16, [UR5+0x18] ;  /* 0x00001805ff107984 */ /* 0x000f680008000000 */
[----:B0-----:R-:W0:Y:S04]  /*0fd0*/  LDS.64 R6, [UR5+0x20] ;  /* 0x00002005ff067984 */ /* 0x001e280008000a00 */
[----:B------:R-:W1:Y:S04]  /*0fe0*/  LDS.U8 R17, [UR5+0x28] ;  /* 0x00002805ff117984 */ /* 0x000e680008000000 */
[----:B------:R-:W2:Y:S04]  /*0ff0*/  LDS.64 R12, [UR5+0x30] ;  /* 0x00003005ff0c7984 */ /* 0x000ea80008000a00 */
[----:B------:R-:W2:Y:S04]  /*1000*/  LDS.U8 R18, [UR5+0x38] ;  /* 0x00003805ff127984 */ /* 0x000ea80008000000 */
[----:B------:R-:W2:Y:S04]  /*1010*/  LDS.64 R10, [UR5+0x40] ;  /* 0x00004005ff0a7984 */ /* 0x000ea80008000a00 */
[----:B------:R-:W2:Y:S04]  /*1020*/  LDS.U8 R14, [UR5+0x48] ;  /* 0x00004805ff0e7984 */ /* 0x000ea80008000000 */
[----:B---34-:R-:W3:Y:S01]  /*1030*/  LDS.64 R8, [UR5+0x50] ;  /* 0x00005005ff087984 */ /* 0x018ee20008000a00 */
[----:B-----5:R-:W-:-:S02]  /*1040*/  ISETP.NE.AND P4, PT, R16, RZ, PT ;  /* 0x000000ff1000720c */ /* 0x020fc40003f85270 */
[----:B0-----:R-:W-:Y:S02]  /*1050*/  ISETP.LT.U32.AND P0, PT, R6, R2, PT ;  /* 0x000000020600720c */ /* 0x001fe40003f01070 */
[----:B------:R-:W-:Y:S02]  /*1060*/  @P2 SEL R16, R4, 0x1, !P4 ;  /* 0x0000000104102807 */ /* 0x000fe40006000000 */
[----:B------:R-:W-:Y:S02]  /*1070*/  ISETP.LT.AND.EX P0, PT, R7, R3, PT, P0 ;  /* 0x000000030700720c */ /* 0x000fe40003f01300 */
[----:B------:R-:W-:Y:S02]  /*1080*/  LOP3.LUT P3, RZ, R16, 0xff, RZ, 0xc0, !PT ;  /* 0x000000ff10ff7812 */ /* 0x000fe4000786c0ff */
[----:B-1----:R-:W-:-:S03]  /*1090*/  ISETP.NE.AND P5, PT, R17, RZ, PT ;  /* 0x000000ff1100720c */ /* 0x002fc60003fa5270 */
[C---:B--2---:R-:W-:Y:S02]  /*10a0*/  @P4 SEL R2, R6.reuse, R2, P0 ;  /* 0x0000000206024207 */ /* 0x044fe40000000000 */
[C---:B------:R-:W-:Y:S02]  /*10b0*/  @P4 SEL R3, R7.reuse, R3, P0 ;  /* 0x0000000307034207 */ /* 0x040fe40000000000 */
[----:B------:R-:W-:Y:S02]  /*10c0*/  SEL R5, R6, R2, !P2 ;  /* 0x0000000206057207 */ /* 0x000fe40005000000 */
[----:B------:R-:W-:Y:S02]  /*10d0*/  SEL R15, R7, R3, !P2 ;  /* 0x00000003070f7207 */ /* 0x000fe40005000000 */
[----:B------:R-:W-:Y:S01]  /*10e0*/  ISETP.LT.U32.AND P0, PT, R12, R5, PT ;  /* 0x000000050c00720c */ /* 0x000fe20003f01070 */
[----:B------:R-:W-:Y:S01]  /*10f0*/  LDS.64 R6, [UR5+0x60] ;  /* 0x00006005ff067984 */ /* 0x000fe20008000a00 */
[----:B------:R-:W-:-:S02]  /*1100*/  @P3 SEL R17, R16, 0x1, !P5 ;  /* 0x0000000110113807 */ /* 0x000fc40006800000 */
[----:B------:R-:W-:Y:S01]  /*1110*/  ISETP.LT.AND.EX P0, PT, R13, R15, PT, P0 ;  /* 0x0000000f0d00720c */ /* 0x000fe20003f01300 */
[----:B------:R-:W0:Y:S01]  /*1120*/  LDS.U8 R16, [UR5+0x58] ;  /* 0x00005805ff107984 */ /* 0x000e220008000000 */
[----:B------:R-:W-:Y:S02]  /*1130*/  LOP3.LUT P2, RZ, R17, 0xff, RZ, 0xc0, !PT ;  /* 0x000000ff11ff7812 */ /* 0x000fe4000784c0ff */
[----:B------:R-:W-:Y:S02]  /*1140*/  @P5 SEL R5, R12, R5, P0 ;  /* 0x000000050c055207 */ /* 0x000fe40000000000 */
[----:B------:R-:W-:Y:S02]  /*1150*/  ISETP.NE.AND P4, PT, R18, RZ, PT ;  /* 0x000000ff1200720c */ /* 0x000fe40003f85270 */
[----:B------:R-:W-:Y:S02]  /*1160*/  @P5 SEL R15, R13, R15, P0 ;  /* 0x0000000f0d0f5207 */ /* 0x000fe40000000000 */
[----:B------:R-:W-:-:S02]  /*1170*/  SEL R3, R12, R5, !P3 ;  /* 0x000000050c037207 */ /* 0x000fc40005800000 */
[----:B------:R-:W-:Y:S01]  /*1180*/  SEL R15, R13, R15, !P3 ;  /* 0x0000000f0d0f7207 */ /* 0x000fe20005800000 */
[----:B------:R-:W1:Y:S01]  /*1190*/  LDS.U8 R12, [UR5+0x68] ;  /* 0x00006805ff0c7984 */ /* 0x000e620008000000 */
[----:B------:R-:W-:Y:S02]  /*11a0*/  ISETP.LT.U32.AND P0, PT, R10, R3, PT ;  /* 0x000000030a00720c */ /* 0x000fe40003f01070 */
[----:B------:R-:W-:Y:S01]  /*11b0*/  @P2 SEL R18, R17, 0x1, !P4 ;  /* 0x0000000111122807 */ /* 0x000fe20006000000 */
[----:B------:R-:W2:Y:S01]  /*11c0*/  LDS.64 R4, [UR5+0x70] ;  /* 0x00007005ff047984 */ /* 0x000ea20008000a00 */
[----:B------:R-:W-:Y:S02]  /*11d0*/  ISETP.LT.AND.EX P0, PT, R11, R15, PT, P0 ;  /* 0x0000000f0b00720c */ /* 0x000fe40003f01300 */
[----:B------:R-:W-:Y:S02]  /*11e0*/  LOP3.LUT P5, RZ, R18, 0xff, RZ, 0xc0, !PT ;  /* 0x000000ff12ff7812 */ /* 0x000fe400078ac0ff */
[----:B------:R-:W-:-:S02]  /*11f0*/  @P4 SEL R3, R10, R3, P0 ;  /* 0x000000030a034207 */ /* 0x000fc40000000000 */
[----:B------:R-:W-:Y:S02]  /*1200*/  ISETP.NE.AND P3, PT, R14, RZ, PT ;  /* 0x000000ff0e00720c */ /* 0x000fe40003f65270 */
[C---:B------:R-:W-:Y:S02]  /*1210*/  @P4 SEL R15, R11.reuse, R15, P0 ;  /* 0x0000000f0b0f4207 */ /* 0x040fe40000000000 */
[----:B------:R-:W-:Y:S02]  /*1220*/  SEL R13, R10, R3, !P2 ;  /* 0x000000030a0d7207 */ /* 0x000fe40005000000 */
[----:B------:R-:W-:Y:S01]  /*1230*/  SEL R15, R11, R15, !P2 ;  /* 0x0000000f0b0f7207 */ /* 0x000fe20005000000 */
[----:B------:R-:W4:Y:S01]  /*1240*/  LDS.U8 R10, [UR5+0x78] ;  /* 0x00007805ff0a7984 */ /* 0x000f220008000000 */
[----:B---3--:R-:W-:Y:S02]  /*1250*/  ISETP.LT.U32.AND P0, PT, R8, R13, PT ;  /* 0x0000000d0800720c */ /* 0x008fe40003f01070 */
[----:B------:R-:W-:Y:S01]  /*1260*/  @P5 SEL R14, R18, 0x1, !P3 ;  /* 0x00000001120e5807 */ /* 0x000fe20005800000 */
[----:B------:R-:W3:Y:S01]  /*1270*/  LDS.64 R2, [UR5+0x80] ;  /* 0x00008005ff027984 */ /* 0x000ee20008000a00 */
[----:B------:R-:W-:-:S02]  /*1280*/  ISETP.LT.AND.EX P0, PT, R9, R15, PT, P0 ;  /* 0x0000000f0900720c */ /* 0x000fc40003f01300 */
[----:B------:R-:W-:Y:S02]  /*1290*/  LOP3.LUT P4, RZ, R14, 0xff, RZ, 0xc0, !PT ;  /* 0x000000ff0eff7812 */ /* 0x000fe4000788c0ff */
[----:B------:R-:W-:Y:S02]  /*12a0*/  @P3 SEL R13, R8, R13, P0 ;  /* 0x0000000d080d3207 */ /* 0x000fe40000000000 */
[----:B0-----:R-:W-:Y:S02]  /*12b0*/  ISETP.NE.AND P2, PT, R16, RZ, PT ;  /* 0x000000ff1000720c */ /* 0x001fe40003f45270 */
[C---:B------:R-:W-:Y:S02]  /*12c0*/  @P3 SEL R15, R9.reuse, R15, P0 ;  /* 0x0000000f090f3207 */ /* 0x040fe40000000000 */
[----:B------:R-:W-:Y:S02]  /*12d0*/  SEL R11, R8, R13, !P5 ;  /* 0x0000000d080b7207 */ /* 0x000fe40006800000 */
[----:B------:R-:W-:-:S02]  /*12e0*/  SEL R13, R9, R15, !P5 ;  /* 0x0000000f090d7207 */ /* 0x000fc40006800000 */
[----:B------:R-:W-:Y:S02]  /*12f0*/  ISETP.LT.U32.AND P0, PT, R6, R11, PT ;  /* 0x0000000b0600720c */ /* 0x000fe40003f01070 */
[----:B------:R-:W-:Y:S02]  /*1300*/  @P4 SEL R16, R14, 0x1, !P2 ;  /* 0x000000010e104807 */ /* 0x000fe40005000000 */
[----:B------:R-:W-:Y:S02]  /*1310*/  ISETP.LT.AND.EX P0, PT, R7, R13, PT, P0 ;  /* 0x0000000d0700720c */ /* 0x000fe40003f01300 */
[----:B------:R-:W-:Y:S02]  /*1320*/  LOP3.LUT P5, RZ, R16, 0xff, RZ, 0xc0, !PT ;  /* 0x000000ff10ff7812 */ /* 0x000fe400078ac0ff */
[----:B------:R-:W-:Y:S02]  /*1330*/  @P2 SEL R11, R6, R11, P0 ;  /* 0x0000000b060b2207 */ /* 0x000fe40000000000 */
[----:B-1----:R-:W-:-:S02]  /*1340*/  ISETP.NE.AND P3, PT, R12, RZ, PT ;  /* 0x000000ff0c00720c */ /* 0x002fc40003f65270 */
[C---:B------:R-:W-:Y:S02]  /*1350*/  @P2 SEL R13, R7.reuse, R13, P0 ;  /* 0x0000000d070d2207 */ /* 0x040fe40000000000 */
[----:B------:R-:W-:Y:S02]  /*1360*/  SEL R9, R6, R11, !P4 ;  /* 0x0000000b06097207 */ /* 0x000fe40006000000 */
[----:B------:R-:W-:Y:S02]  /*1370*/  SEL R11, R7, R13, !P4 ;  /* 0x0000000d070b7207 */ /* 0x000fe40006000000 */
[----:B--2---:R-:W-:Y:S02]  /*1380*/  ISETP.LT.U32.AND P0, PT, R4, R9, PT ;  /* 0x000000090400720c */ /* 0x004fe40003f01070 */
[----:B------:R-:W-:Y:S02]  /*1390*/  @P5 SEL R12, R16, 0x1, !P3 ;  /* 0x00000001100c5807 */ /* 0x000fe40005800000 */
[----:B------:R-:W-:-:S02]  /*13a0*/  ISETP.LT.AND.EX P0, PT, R5, R11, PT, P0 ;  /* 0x0000000b0500720c */ /* 0x000fc40003f01300 */
[----:B----4-:R-:W-:Y:S02]  /*13b0*/  ISETP.NE.AND P4, PT, R10, RZ, PT ;  /* 0x000000ff0a00720c */ /* 0x010fe40003f85270 */
[----:B------:R-:W-:Y:S02]  /*13c0*/  @P3 SEL R9, R4, R9, P0 ;  /* 0x0000000904093207 */ /* 0x000fe40000000000 */
[----:B------:R-:W-:Y:S02]  /*13d0*/  LOP3.LUT P2, RZ, R12, 0xff, RZ, 0xc0, !PT ;  /* 0x000000ff0cff7812 */ /* 0x000fe4000784c0ff */
[C---:B------:R-:W-:Y:S02]  /*13e0*/  @P3 SEL R11, R5.reuse, R11, P0 ;  /* 0x0000000b050b3207 */ /* 0x040fe40000000000 */
[----:B------:R-:W-:Y:S02]  /*13f0*/  SEL R7, R4, R9, !P5 ;  /* 0x0000000904077207 */ /* 0x000fe40006800000 */
[----:B------:R-:W-:-:S02]  /*1400*/  SEL R5, R5, R11, !P5 ;  /* 0x0000000b05057207 */ /* 0x000fc40006800000 */
[----:B---3--:R-:W-:-:S04]  /*1410*/  ISETP.LT.U32.AND P0, PT, R2, R7, PT ;  /* 0x000000070200720c */ /* 0x008fc80003f01070 */
[C---:B------:R-:W-:Y:S02]  /*1420*/  ISETP.LT.AND.EX P0, PT, R3.reuse, R5, PT, P0 ;  /* 0x000000050300720c */ /* 0x040fe40003f01300 */
[----:B------:R-:W-:Y:S02]  /*1430*/  @P2 SEL R10, R12, 0x1, !P4 ;  /* 0x000000010c0a2807 */ /* 0x000fe40006000000 */
[----:B------:R-:W-:Y:S02]  /*1440*/  @P4 SEL R7, R2, R7, P0 ;  /* 0x0000000702074207 */ /* 0x000fe40000000000 */
[----:B------:R-:W-:Y:S02]  /*1450*/  @P4 SEL R5, R3, R5, P0 ;  /* 0x0000000503054207 */ /* 0x000fe40000000000 */
[----:B------:R-:W-:Y:S02]  /*1460*/  PRMT R4, R10, 0x7610, R4 ;  /* 0x000076100a047816 */ /* 0x000fe40000000004 */
[----:B------:R-:W-:-:S02]  /*1470*/  SEL R2, R2, R7, !P2 ;  /* 0x0000000702027207 */ /* 0x000fc40005000000 */
[----:B------:R-:W-:Y:S01]  /*1480*/  SEL R3, R3, R5, !P2 ;  /* 0x0000000503037207 */ /* 0x000fe20005000000 */
[----:B------:R-:W-:Y:S06]  /*1490*/  BRA `(.L_x_24) ;  /* 0x0000002800747947 */ /* 0x000fec0003800000 */
.L_x_11:
[----:B------:R-:W2:Y:S01]  /*14a0*/  S2R R13, SR_LANEID ;  /* 0x00000000000d7919 */ /* 0x000ea20000000000 */
[----:B0-----:R-:W-:Y:S01]  /*14b0*/  LOP3.LUT R6, R5, 0x3e0, RZ, 0xc0, !PT ;  /* 0x000003e005067812 */ /* 0x001fe200078ec0ff */
[----:B------:R-:W-:Y:S04]  /*14c0*/  BSSY.RECONVERGENT B1, `(.L_x_25) ;  /* 0x0000022000017945 */ /* 0x000fe80003800200 */
[----:B------:R-:W-:Y:S01]  /*14d0*/  VIADD R7, R6, 0x20 ;  /* 0x0000002006077836 */ /* 0x000fe20000000000 */
[----:B------:R-:W-:-:S04]  /*14e0*/  LOP3.LUT R6, RZ, R6, RZ, 0x33, !PT ;  /* 0x00000006ff067212 */ /* 0x000fc800078e33ff */
[----:B------:R-:W-:Y:S01]  /*14f0*/  ISETP.GT.AND P0, PT, R7, UR4, PT ;  /* 0x0000000407007c0c */ /* 0x000fe2000bf04270 */
[----:B------:R-:W-:-:S05]  /*1500*/  VIADD R6, R6, UR4 ;  /* 0x0000000406067c36 */ /* 0x000fca0008000000 */
[----:B------:R-:W-:-:S05]  /*1510*/  SEL R6, R6, 0x1f, P0 ;  /* 0x0000001f06067807 */ /* 0x000fca0000000000 */
[----:B-----5:R0:W3:Y:S01]  /*1520*/  SHFL.DOWN PT, R8, R3, 0x1, R6 ;  /* 0x0820000003087989 */ /* 0x0200e200000e0006 */
[C---:B--2---:R-:W-:Y:S01]  /*1530*/  VIADD R7, R13.reuse, 0x2 ;  /* 0x000000020d077836 */ /* 0x044fe20000000000 */
[CC--:B------:R-:W-:Y:S01]  /*1540*/  ISETP.GE.AND P0, PT, R13.reuse, R6.reuse, PT ;  /* 0x000000060d00720c */ /* 0x0c0fe20003f06270 */
[C---:B------:R-:W-:Y:S01]  /*1550*/  VIADD R11, R13.reuse, 0x8 ;  /* 0x000000080d0b7836 */ /* 0x040fe20000000000 */
[C---:B------:R-:W-:Y:S01]  /*1560*/  ISETP.NE.AND P1, PT, R13.reuse, RZ, PT ;  /* 0x000000ff0d00720c */ /* 0x040fe20003f25270 */
[----:B------:R-:W-:Y:S01]  /*1570*/  VIADD R9, R13, 0x4 ;  /* 0x000000040d097836 */ /* 0x000fe20000000000 */
[-C--:B------:R-:W-:Y:S02]  /*1580*/  ISETP.GT.AND P5, PT, R7, R6.reuse, PT ;  /* 0x000000060700720c */ /* 0x080fe40003fa4270 */
[----:B------:R-:W-:Y:S02]  /*1590*/  LOP3.LUT R7, R4, 0xff, RZ, 0xc0, !PT ;  /* 0x000000ff04077812 */ /* 0x000fe400078ec0ff */
[----:B------:R-:W-:-:S02]  /*15a0*/  ISETP.GT.AND P2, PT, R11, R6, PT ;  /* 0x000000060b00720c */ /* 0x000fc40003f44270 */
[----:B------:R0:W2:Y:S01]  /*15b0*/  SHFL.DOWN PT, R11, R2, 0x1, R6 ;  /* 0x08200000020b7989 */ /* 0x0000a200000e0006 */
[----:B------:R-:W-:Y:S01]  /*15c0*/  ISETP.GT.AND P3, PT, R9, R6, PT ;  /* 0x000000060900720c */ /* 0x000fe20003f64270 */
[----:B------:R-:W-:Y:S02]  /*15d0*/  VIADD R9, R13, 0x10 ;  /* 0x000000100d097836 */ /* 0x000fe40000000000 */
[----:B------:R0:W4:Y:S01]  /*15e0*/  SHFL.DOWN PT, R7, R7, 0x1, R6 ;  /* 0x0820000007077989 */ /* 0x00012200000e0006 */
[----:B---3--:R-:W-:Y:S09]  /*15f0*/  @P0 BRA `(.L_x_26) ;  /* 0x0000000000380947 */ /* 0x008ff20003800000 */
[----:B----4-:R-:W-:Y:S01]  /*1600*/  LOP3.LUT P0, RZ, R7, 0xff, RZ, 0xc0, !PT ;  /* 0x000000ff07ff7812 */ /* 0x010fe2000780c0ff */
[----:B------:R-:W-:Y:S01]  /*1610*/  IMAD.MOV.U32 R12, RZ, RZ, 0x1 ;  /* 0x00000001ff0c7424 */ /* 0x000fe200078e00ff */
[----:B------:R-:W-:-:S04]  /*1620*/  LOP3.LUT P4, R10, R4, 0xff, RZ, 0xc0, !PT ;  /* 0x000000ff040a7812 */ /* 0x000fc8000788c0ff */
[----:B------:R-:W-:-:S13]  /*1630*/  PLOP3.LUT P0, PT, P4, P0, PT, 0x2f, 0xf2 ;  /* 0x0000000000f2781c */ /* 0x000fda0002700577 */
[----:B--2---:R-:W-:Y:S02]  /*1640*/  @!P0 ISETP.LT.U32.AND P4, PT, R11, R2, PT ;  /* 0x000000020b00820c */ /* 0x004fe40003f81070 */
[----:B------:R-:W-:Y:S02]  /*1650*/  @P0 ISETP.NE.AND P6, PT, R10, RZ, PT ;  /* 0x000000ff0a00020c */ /* 0x000fe40003fc5270 */
[----:B------:R-:W-:Y:S02]  /*1660*/  @!P0 PRMT R4, R12, 0x7610, R4 ;  /* 0x000076100c048816 */ /* 0x000fe40000000004 */
[----:B------:R-:W-:Y:S02]  /*1670*/  @!P0 ISETP.LT.AND.EX P4, PT, R8, R3, PT, P4 ;  /* 0x000000030800820c */ /* 0x000fe40003f81340 */
[----:B------:R-:W-:Y:S02]  /*1680*/  @P0 SEL R7, R7, R4, !P6 ;  /* 0x0000000407070207 */ /* 0x000fe40007000000 */
[----:B0-----:R-:W-:-:S02]  /*1690*/  @!P0 SEL R2, R11, R2, P4 ;  /* 0x000000020b028207 */ /* 0x001fc40002000000 */
[C---:B------:R-:W-:Y:S02]  /*16a0*/  @!P0 SEL R3, R8.reuse, R3, P4 ;  /* 0x0000000308038207 */ /* 0x040fe40002000000 */
[----:B------:R-:W-:Y:S02]  /*16b0*/  @P0 PRMT R4, R7, 0x7610, R4 ;  /* 0x0000761007040816 */ /* 0x000fe40000000004 */
[----:B------:R-:W-:Y:S02]  /*16c0*/  @P0 SEL R2, R11, R2, !P6 ;  /* 0x000000020b020207 */ /* 0x000fe40007000000 */
[----:B------:R-:W-:-:S07]  /*16d0*/  @P0 SEL R3, R8, R3, !P6 ;  /* 0x0000000308030207 */ /* 0x000fce0007000000 */
.L_x_26:
[----:B------:R-:W-:Y:S05]  /*16e0*/  BSYNC.RECONVERGENT B1 ;  /* 0x0000000000017941 */ /* 0x000fea0003800200 */
.L_x_25:
[----:B----4-:R-:W-:Y:S01]  /*16f0*/  LOP3.LUT R7, R4, 0xff, RZ, 0xc0, !PT ;  /* 0x000000ff04077812 */ /* 0x010fe200078ec0ff */
[----:B------:R3:W4:Y:S01]  /*1700*/  SHFL.DOWN PT, R8, R3, 0x2, R6 ;  /* 0x0840000003087989 */ /* 0x00072200000e0006 */
[----:B------:R-:W-:Y:S01]  /*1710*/  ISETP.GT.AND P4, PT, R9, R6, PT ;  /* 0x000000060900720c */ /* 0x000fe20003f84270 */
[----:B------:R-:W-:Y:S02]  /*1720*/  BSSY.RECONVERGENT B1, `(.L_x_27) ;  /* 0x0000012000017945 */ /* 0x000fe40003800200 */
[----:B------:R3:W0:Y:S04]  /*1730*/  SHFL.DOWN PT, R9, R2, 0x2, R6 ;  /* 0x0840000002097989 */ /* 0x00062800000e0006 */
[----:B------:R3:W0:Y:S01]  /*1740*/  SHFL.DOWN PT, R7, R7, 0x2, R6 ;  /* 0x0840000007077989 */ /* 0x00062200000e0006 */
[----:B------:R-:W-:Y:S05]  /*1750*/  @P5 BRA `(.L_x_28) ;  /* 0x0000000000385947 */ /* 0x000fea0003800000 */
[----:B0-----:R-:W-:Y:S01]  /*1760*/  LOP3.LUT P0, RZ, R7, 0xff, RZ, 0xc0, !PT ;  /* 0x000000ff07ff7812 */ /* 0x001fe2000780c0ff */
[----:B--2---:R-:W-:Y:S01]  /*1770*/  IMAD.MOV.U32 R11, RZ, RZ, 0x1 ;  /* 0x00000001ff0b7424 */ /* 0x004fe200078e00ff */
[----:B------:R-:W-:-:S04]  /*1780*/  LOP3.LUT P5, R10, R4, 0xff, RZ, 0xc0, !PT ;  /* 0x000000ff040a7812 */ /* 0x000fc800078ac0ff */
[----:B------:R-:W-:-:S13]  /*1790*/  PLOP3.LUT P0, PT, P5, P0, PT, 0x2f, 0xf2 ;  /* 0x0000000000f2781c */ /* 0x000fda0002f00577 */
[----:B------:R-:W-:Y:S02]  /*17a0*/  @!P0 ISETP.LT.U32.AND P5, PT, R9, R2, PT ;  /* 0x000000020900820c */ /* 0x000fe40003fa1070 */
[----:B------:R-:W-:Y:S02]  /*17b0*/  @P0 ISETP.NE.AND P6, PT, R10, RZ, PT ;  /* 0x000000ff0a00020c */ /* 0x000fe40003fc5270 */
[----:B------:R-:W-:Y:S02]  /*17c0*/  @!P0 PRMT R4, R11, 0x7610, R4 ;  /* 0x000076100b048816 */ /* 0x000fe40000000004 */
[----:B----4-:R-:W-:Y:S02]  /*17d0*/  @!P0 ISETP.LT.AND.EX P5, PT, R8, R3, PT, P5 ;  /* 0x000000030800820c */ /* 0x010fe40003fa1350 */
[----:B------:R-:W-:Y:S02]  /*17e0*/  @P0 SEL R7, R7, R4, !P6 ;  /* 0x0000000407070207 */ /* 0x000fe40007000000 */
[----:B---3--:R-:W-:-:S02]  /*17f0*/  @!P0 SEL R2, R9, R2, P5 ;  /* 0x0000000209028207 */ /* 0x008fc40002800000 */
[C---:B------:R-:W-:Y:S02]  /*1800*/  @!P0 SEL R3, R8.reuse, R3, P5 ;  /* 0x0000000308038207 */ /* 0x040fe40002800000 */
[----:B------:R-:W-:Y:S02]  /*1810*/  @P0 PRMT R4, R7, 0x7610, R4 ;  /* 0x0000761007040816 */ /* 0x000fe40000000004 */
[----:B------:R-:W-:Y:S02]  /*1820*/  @P0 SEL R2, R9, R2, !P6 ;  /* 0x0000000209020207 */ /* 0x000fe40007000000 */
[----:B------:R-:W-:-:S07]  /*1830*/  @P0 SEL R3, R8, R3, !P6 ;  /* 0x0000000308030207 */ /* 0x000fce0007000000 */
.L_x_28:
[----:B------:R-:W-:Y:S05]  /*1840*/  BSYNC.RECONVERGENT B1 ;  /* 0x0000000000017941 */ /* 0x000fea0003800200 */
.L_x_27:
[----:B0-----:R-:W-:Y:S01]  /*1850*/  LOP3.LUT R7, R4, 0xff, RZ, 0xc0, !PT ;  /* 0x000000ff04077812 */ /* 0x001fe200078ec0ff */
[----:B------:R0:W0:Y:S01]  /*1860*/  SHFL.DOWN PT, R9, R2, 0x4, R6 ;  /* 0x0880000002097989 */ /* 0x00002200000e0006 */
[----:B------:R-:W-:Y:S03]  /*1870*/  BSSY.RECONVERGENT B1, `(.L_x_29) ;  /* 0x0000012000017945 */ /* 0x000fe60003800200 */
[----:B----4-:R4:W0:Y:S04]  /*1880*/  SHFL.DOWN PT, R8, R3, 0x4, R6 ;  /* 0x0880000003087989 */ /* 0x01082800000e0006 */
        /* <DEDUP_REMOVED lines=9> */
[----:B------:R-:W-:Y:S02]  /*1920*/  @!P0 ISETP.LT.AND.EX P3, PT, R8, R3, PT, P3 ;  /* 0x000000030800820c */ /* 0x000fe40003f61330 */
[----:B------:R-:W-:Y:S02]  /*1930*/  @P0 SEL R7, R7, R4, !P5 ;  /* 0x0000000407070207 */ /* 0x000fe40006800000 */
[----:B---3--:R-:W-:-:S02]  /*1940*/  @!P0 SEL R2, R9, R2, P3 ;  /* 0x0000000209028207 */ /* 0x008fc40001800000 */
[C---:B----4-:R-:W-:Y:S02]  /*1950*/  @!P0 SEL R3, R8.reuse, R3, P3 ;  /* 0x0000000308038207 */ /* 0x050fe40001800000 */
[----:B------:R-:W-:Y:S02]  /*1960*/  @P0 PRMT R4, R7, 0x7610, R4 ;  /* 0x0000761007040816 */ /* 0x000fe40000000004 */
[----:B------:R-:W-:Y:S02]  /*1970*/  @P0 SEL R2, R9, R2, !P5 ;  /* 0x0000000209020207 */ /* 0x000fe40006800000 */
[----:B------:R-:W-:-:S07]  /*1980*/  @P0 SEL R3, R8, R3, !P5 ;  /* 0x0000000308030207 */ /* 0x000fce0006800000 */
.L_x_30:
[----:B------:R-:W-:Y:S05]  /*1990*/  BSYNC.RECONVERGENT B1 ;  /* 0x0000000000017941 */ /* 0x000fea0003800200 */
.L_x_29:
[----:B0-----:R-:W-:Y:S01]  /*19a0*/  LOP3.LUT R7, R4, 0xff, RZ, 0xc0, !PT ;  /* 0x000000ff04077812 */ /* 0x001fe200078ec0ff */
[----:B------:R0:W0:Y:S01]  /*19b0*/  SHFL.DOWN PT, R9, R2, 0x8, R6 ;  /* 0x0900000002097989 */ /* 0x00002200000e0006 */
[----:B------:R-:W-:Y:S03]  /*19c0*/  BSSY.RECONVERGENT B1, `(.L_x_31) ;  /* 0x0000012000017945 */ /* 0x000fe60003800200 */
        /* <DEDUP_REMOVED lines=17> */
.L_x_32:
[----:B------:R-:W-:Y:S05]  /*1ae0*/  BSYNC.RECONVERGENT B1 ;  /* 0x0000000000017941 */ /* 0x000fea0003800200 */
.L_x_31:
[----:B0-----:R-:W-:Y:S01]  /*1af0*/  LOP3.LUT R7, R4, 0xff, RZ, 0xc0, !PT ;  /* 0x000000ff04077812 */ /* 0x001fe200078ec0ff */
[----:B------:R0:W0:Y:S01]  /*1b00*/  SHFL.DOWN PT, R9, R2, 0x10, R6 ;  /* 0x0a00000002097989 */ /* 0x00002200000e0006 */
[----:B------:R-:W-:Y:S03]  /*1b10*/  BSSY.RECONVERGENT B1, `(.L_x_33) ;  /* 0x0000012000017945 */ /* 0x000fe60003800200 */
[----:B------:R0:W0:Y:S04]  /*1b20*/  SHFL.DOWN PT, R8, R3, 0x10, R6 ;  /* 0x0a00000003087989 */ /* 0x00002800000e0006 */
[----:B------:R0:W0:Y:S01]  /*1b30*/  SHFL.DOWN PT, R7, R7, 0x10, R6 ;  /* 0x0a00000007077989 */ /* 0x00002200000e0006 */
[----:B------:R-:W-:Y:S05]  /*1b40*/  @P4 BRA `(.L_x_34) ;  /* 0x0000000000384947 */ /* 0x000fea0003800000 */
[----:B0-----:R-:W-:Y:S01]  /*1b50*/  LOP3.LUT P0, RZ, R7, 0xff, RZ, 0xc0, !PT ;  /* 0x000000ff07ff7812 */ /* 0x001fe2000780c0ff */
[----:B------:R-:W-:Y:S01]  /*1b60*/  IMAD.MOV.U32 R10, RZ, RZ, 0x1 ;  /* 0x00000001ff0a7424 */ /* 0x000fe200078e00ff */
[----:B---34-:R-:W-:-:S04]  /*1b70*/  LOP3.LUT P2, R6, R4, 0xff, RZ, 0xc0, !PT ;  /* 0x000000ff04067812 */ /* 0x018fc8000784c0ff */
        /* <DEDUP_REMOVED lines=11> */
.L_x_34:
[----:B------:R-:W-:Y:S05]  /*1c30*/  BSYNC.RECONVERGENT B1 ;  /* 0x0000000000017941 */ /* 0x000fea0003800200 */
.L_x_33:
[----:B------:R-:W-:Y:S04]  /*1c40*/  BSSY.RECONVERGENT B1, `(.L_x_35) ;  /* 0x000000a000017945 */ /* 0x000fe80003800200 */
[----:B------:R-:W-:Y:S05]  /*1c50*/  @P1 BRA `(.L_x_36) ;  /* 0x0000000000201947 */ /* 0x000fea0003800000 */
[----:B0-----:R-:W0:Y:S01]  /*1c60*/  S2R R8, SR_CgaCtaId ;  /* 0x0000000000087919 */ /* 0x001e220000008800 */
[----:B------:R-:W-:Y:S02]  /*1c70*/  MOV R7, 0x400 ;  /* 0x0000040000077802 */ /* 0x000fe40000000f00 */
[----:B---34-:R-:W-:-:S04]  /*1c80*/  SHF.R.U32.HI R6, RZ, 0x1, R5 ;  /* 0x00000001ff067819 */ /* 0x018fc80000011605 */
[----:B------:R-:W-:Y:S02]  /*1c90*/  LOP3.LUT R6, R6, 0x1f0, RZ, 0xc0, !PT ;  /* 0x000001f006067812 */ /* 0x000fe400078ec0ff */
[----:B0-----:R-:W-:-:S05]  /*1ca0*/  LEA R7, R8, R7, 0x18 ;  /* 0x0000000708077211 */ /* 0x001fca00078ec0ff */
[----:B------:R-:W-:-:S05]  /*1cb0*/  IMAD.IADD R7, R6, 0x1, R7 ;  /* 0x0000000106077824 */ /* 0x000fca00078e0207 */
[----:B------:R0:W-:Y:S04]  /*1cc0*/  STS.64 [R7+0x10], R2 ;  /* 0x0000100207007388 */ /* 0x0001e80000000a00 */
[----:B------:R0:W-:Y:S02]  /*1cd0*/  STS.U8 [R7+0x8], R4 ;  /* 0x0000080407007388 */ /* 0x0001e40000000000 */
.L_x_36:
[----:B------:R-:W-:Y:S05]  /*1ce0*/  BSYNC.RECONVERGENT B1 ;  /* 0x0000000000017941 */ /* 0x000fea0003800200 */
.L_x_35:
[----:B------:R-:W-:Y:S01]  /*1cf0*/  BAR.SYNC.DEFER_BLOCKING 0x0 ;  /* 0x0000000000007b1d */ /* 0x000fe20000010000 */
[----:B------:R-:W-:-:S13]  /*1d00*/  ISETP.NE.AND P1, PT, R5, RZ, PT ;  /* 0x000000ff0500720c */ /* 0x000fda0003f25270 */
[----:B------:R-:W-:Y:S05]  /*1d10*/  @P1 BRA `(.L_x_24) ;  /* 0x0000002000541947 */ /* 0x000fea0003800000 */
[----:B------:R-:W-:Y:S02]  /*1d20*/  UISETP.GE.AND UP0, UPT, UR4, 0x21, UPT ;  /* 0x000000210400788c */ /* 0x000fe4000bf06270 */
[----:B------:R-:W-:Y:S02]  /*1d30*/  UISETP.GE.AND UP1, UPT, UR4, 0x41, UPT ;  /* 0x000000410400788c */ /* 0x000fe4000bf26270 */
[----:B------:R-:W-:Y:S02]  /*1d40*/  UISETP.GE.AND UP2, UPT, UR4, 0x61, UPT ;  /* 0x000000610400788c */ /* 0x000fe4000bf46270 */
[----:B------:R-:W-:Y:S02]  /*1d50*/  UISETP.GE.AND UP3, UPT, UR4, 0x81, UPT ;  /* 0x000000810400788c */ /* 0x000fe4000bf66270 */
[----:B------:R-:W-:Y:S02]  /*1d60*/  UISETP.GE.AND UP4, UPT, UR4, 0xa1, UPT ;  /* 0x000000a10400788c */ /* 0x000fe4000bf86270 */
[----:B------:R-:W-:-:S02]  /*1d70*/  UISETP.GE.AND UP5, UPT, UR4, 0xc1, UPT ;  /* 0x000000c10400788c */ /* 0x000fc4000bfa6270 */
[----:B------:R-:W-:Y:S01]  /*1d80*/  UISETP.GE.AND UP6, UPT, UR4, 0xe1, UPT ;  /* 0x000000e10400788c */ /* 0x000fe2000bfc6270 */
[----:B------:R-:W-:Y:S10]  /*1d90*/  BRA.U !UP0, `(.L_x_37) ;  /* 0x00000001083c7547 */ /* 0x000ff4000b800000 */
[----:B------:R-:W5:Y:S01]  /*1da0*/  S2UR UR6, SR_CgaCtaId ;  /* 0x00000000000679c3 */ /* 0x000f620000008800 */
[----:B------:R-:W-:Y:S01]  /*1db0*/  UMOV UR5, 0x400 ;  /* 0x0000040000057882 */ /* 0x000fe20000000000 */
[----:B------:R-:W-:Y:S01]  /*1dc0*/  LOP3.LUT P3, RZ, R4, 0xff, RZ, 0xc0, !PT ;  /* 0x000000ff04ff7812 */ /* 0x000fe2000786c0ff */
[----:B-----5:R-:W-:-:S09]  /*1dd0*/  ULEA UR5, UR6, UR5, 0x18 ;  /* 0x0000000506057291 */ /* 0x020fd2000f8ec0ff */
[----:B------:R-:W5:Y:S04]  /*1de0*/  LDS.U8 R5, [UR5+0x18] ;  /* 0x00001805ff057984 */ /* 0x000f680008000000 */
[----:B0--34-:R-:W0:Y:S01]  /*1df0*/  LDS.64 R6, [UR5+0x20] ;  /* 0x00002005ff067984 */ /* 0x019e220008000a00 */
[----:B-----5:R-:W-:Y:S02]  /*1e00*/  ISETP.NE.AND P2, PT, R5, RZ, PT ;  /* 0x000000ff0500720c */ /* 0x020fe40003f45270 */
[----:B0-----:R-:W-:Y:S02]  /*1e10*/  ISETP.LT.U32.AND P0, PT, R6, R2, PT ;  /* 0x000000020600720c */ /* 0x001fe40003f01070 */
[----:B------:R-:W-:Y:S02]  /*1e20*/  @P3 SEL R5, R4, 0x1, !P2 ;  /* 0x0000000104053807 */ /* 0x000fe40005000000 */
[----:B------:R-:W-:-:S02]  /*1e30*/  ISETP.LT.AND.EX P0, PT, R7, R3, PT, P0 ;  /* 0x000000030700720c */ /* 0x000fc40003f01300 */
[----:B------:R-:W-:-:S05]  /*1e40*/  PRMT R4, R5, 0x7610, R4 ;  /* 0x0000761005047816 */ /* 0x000fca0000000004 */
[C---:B------:R-:W-:Y:S02]  /*1e50*/  @P2 SEL R2, R6.reuse, R2, P0 ;  /* 0x0000000206022207 */ /* 0x040fe40000000000 */
[C---:B------:R-:W-:Y:S02]  /*1e60*/  @P2 SEL R3, R7.reuse, R3, P0 ;  /* 0x0000000307032207 */ /* 0x040fe40000000000 */
[----:B------:R-:W-:Y:S02]  /*1e70*/  SEL R2, R6, R2, !P3 ;  /* 0x0000000206027207 */ /* 0x000fe40005800000 */
[----:B------:R-:W-:-:S07]  /*1e80*/  SEL R3, R7, R3, !P3 ;  /* 0x0000000307037207 */ /* 0x000fce0005800000 */
.L_x_37:
[----:B------:R-:W-:Y:S05]  /*1e90*/  BRA.U !UP1, `(.L_x_38) ;  /* 0x00000001093c7547 */ /* 0x000fea000b800000 */
        /* <DEDUP_REMOVED lines=15> */
.L_x_38:
        /* <DEDUP_REMOVED lines=16> */
.L_x_39:
        /* <DEDUP_REMOVED lines=16> */
.L_x_40:
        /* <DEDUP_REMOVED lines=16> */
.L_x_41:
        /* <DEDUP_REMOVED lines=16> */
.L_x_42:
        /* <DEDUP_REMOVED lines=15> */
[----:B------:R-:W-:Y:S01]  /*2480*/  SEL R3, R7, R3, !P3 ;  /* 0x0000000307037207 */ /* 0x000fe20005800000 */
[----:B------:R-:W-:Y:S06]  /*2490*/  BRA `(.L_x_24) ;  /* 0x0000001800747947 */ /* 0x000fec0003800000 */
.L_x_2:
[----:B------:R-:W0:Y:S01]  /*24a0*/  S2R R5, SR_TID.X ;  /* 0x0000000000057919 */ /* 0x000e220000002100 */
[----:B------:R-:W0:Y:S02]  /*24b0*/  LDC.64 R6, c[0x0][0x380] ;  /* 0x0000e000ff067b82 */ /* 0x000e240000000a00 */
[----:B0-----:R-:W-:-:S05]  /*24c0*/  IMAD.WIDE.U32 R6, R5, 0x10, R6 ;  /* 0x0000001005067825 */ /* 0x001fca00078e0006 */
[----:B------:R-:W2:Y:S04]  /*24d0*/  LDG.E.U16.CONSTANT R16, desc[UR8][R6.64] ;  /* 0x0000000806107981 */ /* 0x000ea8000c1e9500 */
[----:B------:R-:W3:Y:S04]  /*24e0*/  LDG.E.64.CONSTANT R12, desc[UR8][R6.64+0x8] ;  /* 0x00000808060c7981 */ /* 0x000ee8000c1e9b00 */
[----:B------:R-:W3:Y:S04]  /*24f0*/  LDG.E.64.CONSTANT R10, desc[UR8][R6.64+0x1008] ;  /* 0x00100808060a7981 */ /* 0x000ee8000c1e9b00 */
[----:B------:R-:W4:Y:S04]  /*2500*/  LDG.E.U16.CONSTANT R4, desc[UR8][R6.64+0x1000] ;  /* 0x0010000806047981 */ /* 0x000f28000c1e9500 */
[----:B------:R-:W5:Y:S04]  /*2510*/  LDG.E.U16.CONSTANT R14, desc[UR8][R6.64+0x2000] ;  /* 0x00200008060e7981 */ /* 0x000f68000c1e9500 */
[----:B------:R-:W5:Y:S04]  /*2520*/  LDG.E.64.CONSTANT R8, desc[UR8][R6.64+0x2008] ;  /* 0x0020080806087981 */ /* 0x000f68000c1e9b00 */
[----:B------:R-:W5:Y:S04]  /*2530*/  LDG.E.U16.CONSTANT R15, desc[UR8][R6.64+0x3000] ;  /* 0x00300008060f7981 */ /* 0x000f68000c1e9500 */
[----:B------:R-:W5:Y:S01]  /*2540*/  LDG.E.64.CONSTANT R2, desc[UR8][R6.64+0x3008] ;  /* 0x0030080806027981 */ /* 0x000f62000c1e9b00 */
[----:B------:R-:W-:Y:S01]  /*2550*/  UISETP.GE.U32.AND UP0, UPT, UR4, 0x800, UPT ;  /* 0x000008000400788c */ /* 0x000fe2000bf06070 */
[----:B--2---:R-:W-:-:S02]  /*2560*/  LOP3.LUT P1, RZ, R16, 0xff, RZ, 0xc0, !PT ;  /* 0x000000ff10ff7812 */ /* 0x004fc4000782c0ff */
[----:B---3--:R-:W-:-:S04]  /*2570*/  ISETP.LT.U32.AND P0, PT, R10, R12, PT ;  /* 0x0000000c0a00720c */ /* 0x008fc80003f01070 */
[CC--:B------:R-:W-:Y:S02]  /*2580*/  ISETP.LT.AND.EX P0, PT, R11.reuse, R13.reuse, PT, P0 ;  /* 0x0000000d0b00720c */ /* 0x0c0fe40003f01300 */
[----:B----4-:R-:W-:Y:S02]  /*2590*/  LOP3.LUT P2, RZ, R4, 0xff, RZ, 0xc0, !PT ;  /* 0x000000ff04ff7812 */ /* 0x010fe4000784c0ff */
[----:B------:R-:W-:Y:S02]  /*25a0*/  SEL R17, R10, R12, P0 ;  /* 0x0000000c0a117207 */ /* 0x000fe40000000000 */
[----:B------:R-:W-:Y:S02]  /*25b0*/  SEL R19, R11, R13, P0 ;  /* 0x0000000d0b137207 */ /* 0x000fe40000000000 */
[----:B------:R-:W-:Y:S02]  /*25c0*/  @P1 SEL R4, R16, 0x1, !P2 ;  /* 0x0000000110041807 */ /* 0x000fe40005000000 */
[----:B------:R-:W-:-:S02]  /*25d0*/  SEL R17, R12, R17, !P2 ;  /* 0x000000110c117207 */ /* 0x000fc40005000000 */
[----:B------:R-:W-:Y:S02]  /*25e0*/  SEL R19, R13, R19, !P2 ;  /* 0x000000130d137207 */ /* 0x000fe40005000000 */
[----:B-----5:R-:W-:Y:S02]  /*25f0*/  LOP3.LUT P3, RZ, R14, 0xff, RZ, 0xc0, !PT ;  /* 0x000000ff0eff7812 */ /* 0x020fe4000786c0ff */
[----:B------:R-:W-:Y:S02]  /*2600*/  LOP3.LUT P2, RZ, R4, 0xff, RZ, 0xc0, !PT ;  /* 0x000000ff04ff7812 */ /* 0x000fe4000784c0ff */
[----:B------:R-:W-:Y:S02]  /*2610*/  SEL R13, R10, R17, !P1 ;  /* 0x000000110a0d7207 */ /* 0x000fe40004800000 */
[----:B------:R-:W-:Y:S02]  /*2620*/  SEL R17, R11, R19, !P1 ;  /* 0x000000130b117207 */ /* 0x000fe40004800000 */
[----:B------:R-:W-:-:S02]  /*2630*/  ISETP.LT.U32.AND P0, PT, R8, R13, PT ;  /* 0x0000000d0800720c */ /* 0x000fc40003f01070 */
[----:B------:R-:W-:Y:S02]  /*2640*/  LOP3.LUT P4, RZ, R15, 0xff, RZ, 0xc0, !PT ;  /* 0x000000ff0fff7812 */ /* 0x000fe4000788c0ff */
[----:B------:R-:W-:-:S03]  /*2650*/  ISETP.LT.AND.EX P0, PT, R9, R17, PT, P0 ;  /* 0x000000110900720c */ /* 0x000fc60003f01300 */
[----:B------:R-:W-:Y:S02]  /*2660*/  @P2 SEL R14, R4, 0x1, !P3 ;  /* 0x00000001040e2807 */ /* 0x000fe40005800000 */
[C---:B------:R-:W-:Y:S02]  /*2670*/  @P3 SEL R13, R8.reuse, R13, P0 ;  /* 0x0000000d080d3207 */ /* 0x040fe40000000000 */
[C---:B------:R-:W-:Y:S02]  /*2680*/  @P3 SEL R17, R9.reuse, R17, P0 ;  /* 0x0000001109113207 */ /* 0x040fe40000000000 */
[----:B------:R-:W-:Y:S02]  /*2690*/  SEL R11, R8, R13, !P2 ;  /* 0x0000000d080b7207 */ /* 0x000fe40005000000 */
[----:B------:R-:W-:Y:S02]  /*26a0*/  LOP3.LUT P1, RZ, R14, 0xff, RZ, 0xc0, !PT ;  /* 0x000000ff0eff7812 */ /* 0x000fe4000782c0ff */
[----:B------:R-:W-:-:S02]  /*26b0*/  SEL R9, R9, R17, !P2 ;  /* 0x0000001109097207 */ /* 0x000fc40005000000 */
[----:B------:R-:W-:-:S04]  /*26c0*/  ISETP.LT.U32.AND P0, PT, R2, R11, PT ;  /* 0x0000000b0200720c */ /* 0x000fc80003f01070 */
[----:B------:R-:W-:-:S04]  /*26d0*/  ISETP.LT.AND.EX P0, PT, R3, R9, PT, P0 ;  /* 0x000000090300720c */ /* 0x000fc80003f01300 */
[C---:B------:R-:W-:Y:S02]  /*26e0*/  @P4 SEL R9, R3.reuse, R9, P0 ;  /* 0x0000000903094207 */ /* 0x040fe40000000000 */
[----:B------:R-:W-:Y:S02]  /*26f0*/  @P4 SEL R11, R2, R11, P0 ;  /* 0x0000000b020b4207 */ /* 0x000fe40000000000 */
[----:B------:R-:W-:Y:S02]  /*2700*/  @P1 SEL R15, R14, 0x1, !P4 ;  /* 0x000000010e0f1807 */ /* 0x000fe40006000000 */
[----:B------:R-:W-:Y:S01]  /*2710*/  SEL R3, R3, R9, !P1 ;  /* 0x0000000903037207 */ /* 0x000fe20004800000 */
[----:B------:R-:W-:Y:S01]  /*2720*/  IMAD.MOV.U32 R9, RZ, RZ, 0x400 ;  /* 0x00000400ff097424 */ /* 0x000fe200078e00ff */
[----:B------:R-:W-:Y:S02]  /*2730*/  SEL R2, R2, R11, !P1 ;  /* 0x0000000b02027207 */ /* 0x000fe40004800000 */
[----:B------:R-:W-:Y:S01]  /*2740*/  PRMT R4, R15, 0x7610, R4 ;  /* 0x000076100f047816 */ /* 0x000fe20000000004 */
[----:B------:R-:W-:Y:S06]  /*2750*/  BRA.U !UP0, `(.L_x_43) ;  /* 0x0000000108e47547 */ /* 0x000fec000b800000 */
[----:B------:R-:W-:Y:S01]  /*2760*/  IMAD.MOV.U32 R9, RZ, RZ, 0x400 ;  /* 0x00000400ff097424 */ /* 0x000fe200078e00ff */
[----:B------:R-:W0:Y:S01]  /*2770*/  LDCU UR5, c[0x0][0x390] ;  /* 0x00007200ff0577ac */ /* 0x000e220008000800 */
[----:B------:R-:W-:-:S12]  /*2780*/  UIADD3 UR6, UPT, UPT, UR4, -0x400, URZ ;  /* 0xfffffc0004067890 */ /* 0x000fd8000fffe0ff */
.L_x_45:
[----:B------:R-:W-:-:S05]  /*2790*/  IMAD.WIDE R20, R9, 0x10, R6 ;  /* 0x0000001009147825 */ /* 0x000fca00078e0206 */
[----:B------:R-:W2:Y:S04]  /*27a0*/  LDG.E.U16.CONSTANT R19, desc[UR8][R20.64] ;  /* 0x0000000814137981 */ /* 0x000ea8000c1e9500 */
[----:B------:R-:W3:Y:S04]  /*27b0*/  LDG.E.64.CONSTANT R10, desc[UR8][R20.64+0x8] ;  /* 0x00000808140a7981 */ /* 0x000ee8000c1e9b00 */
[----:B------:R-:W4:Y:S04]  /*27c0*/  LDG.E.U16.CONSTANT R22, desc[UR8][R20.64+0x1000] ;  /* 0x0010000814167981 */ /* 0x000f28000c1e9500 */
[----:B------:R-:W5:Y:S04]  /*27d0*/  LDG.E.64.CONSTANT R12, desc[UR8][R20.64+0x1008] ;  /* 0x00100808140c7981 */ /* 0x000f68000c1e9b00 */
[----:B------:R-:W5:Y:S04]  /*27e0*/  LDG.E.U16.CONSTANT R8, desc[UR8][R20.64+0x2000] ;  /* 0x0020000814087981 */ /* 0x000f68000c1e9500 */
[----:B------:R-:W5:Y:S04]  /*27f0*/  LDG.E.64.CONSTANT R14, desc[UR8][R20.64+0x2008] ;  /* 0x00200808140e7981 */ /* 0x000f68000c1e9b00 */
[----:B------:R-:W5:Y:S04]  /*2800*/  LDG.E.U16.CONSTANT R18, desc[UR8][R20.64+0x3000] ;  /* 0x0030000814127981 */ /* 0x000f68000c1e9500 */
[----:B------:R-:W5:Y:S01]  /*2810*/  LDG.E.64.CONSTANT R16, desc[UR8][R20.64+0x3008] ;  /* 0x0030080814107981 */ /* 0x000f62000c1e9b00 */
[----:B------:R-:W-:Y:S01]  /*2820*/  LOP3.LUT P2, RZ, R4, 0xff, RZ, 0xc0, !PT ;  /* 0x000000ff04ff7812 */ /* 0x000fe2000784c0ff */
[----:B------:R-:W-:Y:S01]  /*2830*/  IMAD.MOV.U32 R23, RZ, RZ, R3 ;  /* 0x000000ffff177224 */ /* 0x000fe200078e0003 */
[----:B0-----:R-:W-:Y:S01]  /*2840*/  UMOV UR4, UR5 ;  /* 0x0000000500047c82 */ /* 0x001fe20008000000 */
[----:B--2---:R-:W-:-:S02]  /*2850*/  LOP3.LUT P1, RZ, R19, 0xff, RZ, 0xc0, !PT ;  /* 0x000000ff13ff7812 */ /* 0x004fc4000782c0ff */
[----:B---3--:R-:W-:-:S08]  /*2860*/  ISETP.LT.U32.AND P0, PT, R10, R2, PT ;  /* 0x000000020a00720c */ /* 0x008fd00003f01070 */
        /* <DEDUP_REMOVED lines=8> */
[----:B-----5:R-:W-:Y:S02]  /*28f0*/  ISETP.LT.U32.AND P0, PT, R12, R3, PT ;  /* 0x000000030c00720c */ /* 0x020fe40003f01070 */
        /* <DEDUP_REMOVED lines=9> */
[----:B------:R-:W-:Y:S02]  /*2990*/  IADD3 R2, PT, PT, -R9, UR4, RZ ;  /* 0x0000000409027c10 */ /* 0x000fe4000fffe1ff */
[C---:B------:R-:W-:Y:S02]  /*29a0*/  ISETP.LT.AND.EX P0, PT, R15.reuse, R13, PT, P0 ;  /* 0x0000000d0f00720c */ /* 0x040fe40003f01300 */
[----:B------:R-:W-:Y:S02]  /*29b0*/  @P1 SEL R8, R22, 0x1, !P2 ;  /* 0x0000000116081807 */ /* 0x000fe40005000000 */
[----:B------:R-:W-:Y:S02]  /*29c0*/  @P2 SEL R3, R14, R3, P0 ;  /* 0x000000030e032207 */ /* 0x000fe40000000000 */
[----:B------:R-:W-:Y:S02]  /*29d0*/  @P2 SEL R13, R15, R13, P0 ;  /* 0x0000000d0f0d2207 */ /* 0x000fe40000000000 */
[----:B------:R-:W-:-:S02]  /*29e0*/  LOP3.LUT P3, RZ, R18, 0xff, RZ, 0xc0, !PT ;  /* 0x000000ff12ff7812 */ /* 0x000fc4000786c0ff */
[----:B------:R-:W-:Y:S02]  /*29f0*/  SEL R3, R14, R3, !P1 ;  /* 0x000000030e037207 */ /* 0x000fe40004800000 */
[----:B------:R-:W-:Y:S02]  /*2a00*/  LOP3.LUT P2, RZ, R8, 0xff, RZ, 0xc0, !PT ;  /* 0x000000ff08ff7812 */ /* 0x000fe4000784c0ff */
[----:B------:R-:W-:Y:S02]  /*2a10*/  SEL R15, R15, R13, !P1 ;  /* 0x0000000d0f0f7207 */ /* 0x000fe40004800000 */
[----:B------:R-:W-:Y:S02]  /*2a20*/  ISETP.GE.AND P1, PT, R2, 0x400, PT ;  /* 0x000004000200780c */ /* 0x000fe40003f26270 */
        /* <DEDUP_REMOVED lines=9> */
[----:B------:R-:W-:-:S05]  /*2ac0*/  VIADD R9, R9, 0x400 ;  /* 0x0000040009097836 */ /* 0x000fca0000000000 */
[----:B------:R-:W-:-:S13]  /*2ad0*/  ISETP.GT.AND P0, PT, R9, UR6, PT ;  /* 0x0000000609007c0c */ /* 0x000fda000bf04270 */
[----:B------:R-:W-:Y:S05]  /*2ae0*/  @!P0 BRA `(.L_x_45) ;  /* 0xfffffffc00288947 */ /* 0x000fea000383ffff */
.L_x_43:
[----:B------:R-:W-:-:S13]  /*2af0*/  ISETP.GE.AND P0, PT, R9, UR4, PT ;  /* 0x0000000409007c0c */ /* 0x000fda000bf06270 */
[----:B------:R-:W-:Y:S05]  /*2b00*/  @P0 BRA `(.L_x_44) ;  /* 0x00000004009c0947 */ /* 0x000fea0003800000 */
[----:B------:R-:W-:Y:S01]  /*2b10*/  IADD3 R19, PT, PT, -R9, UR4, RZ ;  /* 0x0000000409137c10 */ /* 0x000fe2000fffe1ff */
[----:B------:R-:W-:Y:S03]  /*2b20*/  BSSY.RECONVERGENT B1, `(.L_x_44) ;  /* 0x0000065000017945 */ /* 0x000fe60003800200 */
[----:B------:R-:W-:-:S13]  /*2b30*/  ISETP.GE.AND P0, PT, R5, R19, PT ;  /* 0x000000130500720c */ /* 0x000fda0003f06270 */
[----:B------:R-:W-:Y:S05]  /*2b40*/  @P0 BRA `(.L_x_46) ;  /* 0x0000000400880947 */ /* 0x000fea0003800000 */
[----:B------:R-:W-:Y:S01]  /*2b50*/  LOP3.LUT R6, RZ, R5, RZ, 0x33, !PT ;  /* 0x00000005ff067212 */ /* 0x000fe200078e33ff */
[----:B------:R-:W-:Y:S01]  /*2b60*/  BSSY.RECONVERGENT B2, `(.L_x_47) ;  /* 0x000001f000027945 */ /* 0x000fe20003800200 */
[----:B------:R-:W-:Y:S02]  /*2b70*/  IMAD.MOV.U32 R18, RZ, RZ, R5 ;  /* 0x000000ffff127224 */ /* 0x000fe400078e0005 */
[----:B------:R-:W-:-:S04]  /*2b80*/  IADD3 R8, PT, PT, -R9, UR4, R6 ;  /* 0x0000000409087c10 */ /* 0x000fc8000fffe106 */
[C---:B------:R-:W-:Y:S02]  /*2b90*/  LOP3.LUT R6, R8.reuse, 0x300, RZ, 0xc0, !PT ;  /* 0x0000030008067812 */ /* 0x040fe400078ec0ff */
[----:B------:R-:W-:Y:S02]  /*2ba0*/  ISETP.GE.U32.AND P2, PT, R8, 0x300, PT ;  /* 0x000003000800780c */ /* 0x000fe40003f46070 */
[----:B------:R-:W-:-:S13]  /*2bb0*/  ISETP.NE.AND P0, PT, R6, 0x300, PT ;  /* 0x000003000600780c */ /* 0x000fda0003f05270 */
[----:B------:R-:W-:Y:S05]  /*2bc0*/  @!P0 BRA `(.L_x_48) ;  /* 0x0000000000608947 */ /* 0x000fea0003800000 */
[----:B------:R-:W0:Y:S01]  /*2bd0*/  LDC.64 R6, c[0x0][0x380] ;  /* 0x0000e000ff067b82 */ /* 0x000e220000000a00 */
[----:B------:R-:W-:Y:S01]  /*2be0*/  LEA.HI R8, R8, 0x1, RZ, 0x18 ;  /* 0x0000000108087811 */ /* 0x000fe200078fc0ff */
[----:B------:R-:W-:Y:S02]  /*2bf0*/  IMAD.IADD R15, R5, 0x1, R9 ;  /* 0x00000001050f7824 */ /* 0x000fe400078e0209 */
[----:B------:R-:W-:Y:S01]  /*2c00*/  IMAD.MOV.U32 R18, RZ, RZ, R5 ;  /* 0x000000ffff127224 */ /* 0x000fe200078e0005 */
[----:B------:R-:W-:-:S05]  /*2c10*/  LOP3.LUT R8, R8, 0x3, RZ, 0xc0, !PT ;  /* 0x0000000308087812 */ /* 0x000fca00078ec0ff */
[----:B------:R-:W-:-:S07]  /*2c20*/  IMAD.MOV R8, RZ, RZ, -R8 ;  /* 0x000000ffff087224 */ /* 0x000fce00078e0a08 */
.L_x_49:
[----:B0-----:R-:W-:-:S05]  /*2c30*/  IMAD.WIDE.U32 R10, R15, 0x10, R6 ;  /* 0x000000100f0a7825 */ /* 0x001fca00078e0006 */
[----:B------:R-:W2:Y:S04]  /*2c40*/  LDG.E.U16.CONSTANT R14, desc[UR8][R10.64] ;  /* 0x000000080a0e7981 */ /* 0x000ea8000c1e9500 */
[----:B------:R-:W3:Y:S01]  /*2c50*/  LDG.E.64.CONSTANT R12, desc[UR8][R10.64+0x8] ;  /* 0x000008080a0c7981 */ /* 0x000ee2000c1e9b00 */
[----:B------:R-:W-:Y:S01]  /*2c60*/  VIADD R8, R8, 0x1 ;  /* 0x0000000108087836 */ /* 0x000fe20000000000 */
[----:B------:R-:W-:Y:S01]  /*2c70*/  LOP3.LUT P3, RZ, R4, 0xff, RZ, 0xc0, !PT ;  /* 0x000000ff04ff7812 */ /* 0x000fe2000786c0ff */
[----:B------:R-:W-:Y:S02]  /*2c80*/  VIADD R18, R18, 0x100 ;  /* 0x0000010012127836 */ /* 0x000fe40000000000 */
[----:B------:R-:W-:Y:S01]  /*2c90*/  VIADD R15, R15, 0x100 ;  /* 0x000001000f0f7836 */ /* 0x000fe20000000000 */
[----:B--2---:R-:W-:-:S02]  /*2ca0*/  LOP3.LUT P1, RZ, R14, 0xff, RZ, 0xc0, !PT ;  /* 0x000000ff0eff7812 */ /* 0x004fc4000782c0ff */
[----:B---3--:R-:W-:-:S07]  /*2cb0*/  ISETP.LT.U32.AND P0, PT, R12, R2, PT ;  /* 0x000000020c00720c */ /* 0x008fce0003f01070 */
[----:B------:R-:W-:Y:S02]  /*2cc0*/  @P3 SEL R14, R4, 0x1, !P1 ;  /* 0x00000001040e3807 */ /* 0x000fe40004800000 */
[CC--:B------:R-:W-:Y:S02]  /*2cd0*/  ISETP.LT.AND.EX P0, PT, R13.reuse, R3.reuse, PT, P0 ;  /* 0x000000030d00720c */ /* 0x0c0fe40003f01300 */
[----:B------:R-:W-:Y:S02]  /*2ce0*/  PRMT R4, R14, 0x7610, R4 ;  /* 0x000076100e047816 */ /* 0x000fe40000000004 */
[----:B------:R-:W-:Y:S02]  /*2cf0*/  @P1 SEL R2, R12, R2, P0 ;  /* 0x000000020c021207 */ /* 0x000fe40000000000 */
[----:B------:R-:W-:Y:S02]  /*2d00*/  @P1 SEL R3, R13, R3, P0 ;  /* 0x000000030d031207 */ /* 0x000fe40000000000 */
[----:B------:R-:W-:-:S02]  /*2d10*/  ISETP.NE.AND P0, PT, R8, RZ, PT ;  /* 0x000000ff0800720c */ /* 0x000fc40003f05270 */
[----:B------:R-:W-:Y:S02]  /*2d20*/  SEL R2, R12, R2, !P3 ;  /* 0x000000020c027207 */ /* 0x000fe40005800000 */
[----:B------:R-:W-:-:S09]  /*2d30*/  SEL R3, R13, R3, !P3 ;  /* 0x000000030d037207 */ /* 0x000fd20005800000 */
[----:B------:R-:W-:Y:S05]  /*2d40*/  @P0 BRA `(.L_x_49) ;  /* 0xfffffffc00b80947 */ /* 0x000fea000383ffff */
.L_x_48:
[----:B------:R-:W-:Y:S05]  /*2d50*/  BSYNC.RECONVERGENT B2 ;  /* 0x0000000000027941 */ /* 0x000fea0003800200 */
.L_x_47:
[----:B------:R-:W-:Y:S05]  /*2d60*/  @!P2 BRA `(.L_x_46) ;  /* 0x000000040000a947 */ /* 0x000fea0003800000 */
[----:B------:R-:W0:Y:S01]  /*2d70*/  LDCU.64 UR6, c[0x0][0x380] ;  /* 0x00007000ff0677ac */ /* 0x000e220008000a00 */
[----:B------:R-:W2:Y:S01]  /*2d80*/  LDC.64 R6, c[0x0][0x380] ;  /* 0x0000e000ff067b82 */ /* 0x000ea20000000a00 */
[C---:B------:R-:W-:Y:S01]  /*2d90*/  IADD3 R13, P0, PT, R18.reuse, R9, RZ ;  /* 0x00000009120d7210 */ /* 0x040fe20007f1e0ff */
[----:B------:R-:W-:-:S04]  /*2da0*/  IMAD.IADD R21, R18, 0x1, R9 ;  /* 0x0000000112157824 */ /* 0x000fc800078e0209 */
[----:B------:R-:W-:Y:S01]  /*2db0*/  IMAD.X R8, RZ, RZ, RZ, P0 ;  /* 0x000000ffff087224 */ /* 0x000fe200000e06ff */
[----:B0-----:R-:W-:-:S04]  /*2dc0*/  LEA R10, P1, R13, UR6, 0x4 ;  /* 0x000000060d0a7c11 */ /* 0x001fc8000f8220ff */
[----:B------:R-:W-:Y:S02]  /*2dd0*/  IADD3 R10, P0, PT, R10, 0x3008, RZ ;  /* 0x000030080a0a7810 */ /* 0x000fe40007f1e0ff */
[----:B------:R-:W-:-:S05]  /*2de0*/  LEA.HI.X R13, R13, UR7, R8, 0x4, P1 ;  /* 0x000000070d0d7c11 */ /* 0x000fca00088f2408 */
[----:B------:R-:W-:-:S07]  /*2df0*/  IMAD.X R13, RZ, RZ, R13, P0 ;  /* 0x000000ffff0d7224 */ /* 0x000fce00000e060d */
.L_x_50:
[----:B--2---:R-:W-:-:S05]  /*2e00*/  IMAD.WIDE.U32 R8, R21, 0x10, R6 ;  /* 0x0000001015087825 */ /* 0x004fca00078e0006 */
[----:B------:R-:W2:Y:S04]  /*2e10*/  LDG.E.U16.CONSTANT R23, desc[UR8][R8.64] ;  /* 0x0000000808177981 */ /* 0x000ea8000c1e9500 */
[----:B------:R0:W3:Y:S02]  /*2e20*/  LDG.E.64.CONSTANT R14, desc[UR8][R8.64+0x8] ;  /* 0x00000808080e7981 */ /* 0x0000e4000c1e9b00 */
[----:B0-----:R-:W-:Y:S02]  /*2e30*/  IMAD.MOV.U32 R8, RZ, RZ, R10 ;  /* 0x000000ffff087224 */ /* 0x001fe400078e000a */
[----:B------:R-:W-:-:S05]  /*2e40*/  IMAD.MOV.U32 R9, RZ, RZ, R13 ;  /* 0x000000ffff097224 */ /* 0x000fca00078e000d */
[----:B------:R-:W4:Y:S04]  /*2e50*/  LDG.E.U16.CONSTANT R24, desc[UR8][R8.64+-0x2008] ;  /* 0xffdff80808187981 */ /* 0x000f28000c1e9500 */
[----:B------:R-:W5:Y:S04]  /*2e60*/  LDG.E.64.CONSTANT R12, desc[UR8][R8.64+-0x2000] ;  /* 0xffe00008080c7981 */ /* 0x000f68000c1e9b00 */
[----:B------:R-:W5:Y:S04]  /*2e70*/  LDG.E.U16.CONSTANT R20, desc[UR8][R8.64+-0x1008] ;  /* 0xffeff80808147981 */ /* 0x000f68000c1e9500 */
[----:B------:R-:W5:Y:S04]  /*2e80*/  LDG.E.64.CONSTANT R10, desc[UR8][R8.64+-0x1000] ;  /* 0xfff00008080a7981 */ /* 0x000f68000c1e9b00 */
[----:B------:R-:W5:Y:S04]  /*2e90*/  LDG.E.U16.CONSTANT R22, desc[UR8][R8.64+-0x8] ;  /* 0xfffff80808167981 */ /* 0x000f68000c1e9500 */
[----:B------:R-:W5:Y:S01]  /*2ea0*/  LDG.E.64.CONSTANT R16, desc[UR8][R8.64] ;  /* 0x0000000808107981 */ /* 0x000f62000c1e9b00 */
[----:B------:R-:W-:Y:S01]  /*2eb0*/  LOP3.LUT P2, RZ, R4, 0xff, RZ, 0xc0, !PT ;  /* 0x000000ff04ff7812 */ /* 0x000fe2000784c0ff */
[----:B------:R-:W-:-:S02]  /*2ec0*/  IMAD.MOV.U32 R25, RZ, RZ, R3 ;  /* 0x000000ffff197224 */ /* 0x000fc400078e0003 */
[----:B------:R-:W-:Y:S02]  /*2ed0*/  VIADD R18, R18, 0x400 ;  /* 0x0000040012127836 */ /* 0x000fe40000000000 */
[----:B------:R-:W-:Y:S01]  /*2ee0*/  VIADD R21, R21, 0x400 ;  /* 0x0000040015157836 */ /* 0x000fe20000000000 */
[----:B--2---:R-:W-:Y:S02]  /*2ef0*/  LOP3.LUT P1, RZ, R23, 0xff, RZ, 0xc0, !PT ;  /* 0x000000ff17ff7812 */ /* 0x004fe4000782c0ff */
[----:B---3--:R-:W-:-:S05]  /*2f00*/  ISETP.LT.U32.AND P0, PT, R14, R2, PT ;  /* 0x000000020e00720c */ /* 0x008fca0003f01070 */
[----:B------:R-:W-:Y:S02]  /*2f10*/  @P2 SEL R23, R4, 0x1, !P1 ;  /* 0x0000000104172807 */ /* 0x000fe40004800000 */
[-C--:B------:R-:W-:Y:S02]  /*2f20*/  ISETP.LT.AND.EX P0, PT, R15, R25.reuse, PT, P0 ;  /* 0x000000190f00720c */ /* 0x080fe40003f01300 */
[----:B------:R-:W-:Y:S02]  /*2f30*/  LOP3.LUT P3, RZ, R23, 0xff, RZ, 0xc0, !PT ;  /* 0x000000ff17ff7812 */ /* 0x000fe4000786c0ff */
[C---:B------:R-:W-:Y:S02]  /*2f40*/  @P1 SEL R2, R14.reuse, R2, P0 ;  /* 0x000000020e021207 */ /* 0x040fe40000000000 */
[----:B------:R-:W-:Y:S02]  /*2f50*/  @P1 SEL R25, R15, R25, P0 ;  /* 0x000000190f191207 */ /* 0x000fe40000000000 */
[----:B------:R-:W-:-:S02]  /*2f60*/  SEL R3, R14, R2, !P2 ;  /* 0x000000020e037207 */ /* 0x000fc40005000000 */
[----:B------:R-:W-:Y:S02]  /*2f70*/  SEL R15, R15, R25, !P2 ;  /* 0x000000190f0f7207 */ /* 0x000fe40005000000 */
[----:B----4-:R-:W-:Y:S02]  /*2f80*/  LOP3.LUT P4, RZ, R24, 0xff, RZ, 0xc0, !PT ;  /* 0x000000ff18ff7812 */ /* 0x010fe4000788c0ff */
[----:B-----5:R-:W-:Y:S02]  /*2f90*/  ISETP.LT.U32.AND P0, PT, R12, R3, PT ;  /* 0x000000030c00720c */ /* 0x020fe40003f01070 */
[----:B------:R-:W-:Y:S02]  /*2fa0*/  @P3 SEL R24, R23, 0x1, !P4 ;  /* 0x0000000117183807 */ /* 0x000fe40006000000 */
[----:B------:R-:W-:Y:S02]  /*2fb0*/  ISETP.LT.AND.EX P0, PT, R13, R15, PT, P0 ;  /* 0x0000000f0d00720c */ /* 0x000fe40003f01300 */
[----:B------:R-:W-:-:S02]  /*2fc0*/  LOP3.LUT P2, RZ, R20, 0xff, RZ, 0xc0, !PT ;  /* 0x000000ff14ff7812 */ /* 0x000fc4000784c0ff */
[----:B------:R-:W-:-:S03]  /*2fd0*/  LOP3.LUT P1, RZ, R24, 0xff, RZ, 0xc0, !PT ;  /* 0x000000ff18ff7812 */ /* 0x000fc6000782c0ff */
[C---:B------:R-:W-:Y:S02]  /*2fe0*/  @P4 SEL R3, R12.reuse, R3, P0 ;  /* 0x000000030c034207 */ /* 0x040fe40000000000 */
[C---:B------:R-:W-:Y:S02]  /*2ff0*/  @P4 SEL R15, R13.reuse, R15, P0 ;  /* 0x0000000f0d0f4207 */ /* 0x040fe40000000000 */
[----:B------:R-:W-:Y:S02]  /*3000*/  SEL R3, R12, R3, !P3 ;  /* 0x000000030c037207 */ /* 0x000fe40005800000 */
[----:B------:R-:W-:Y:S02]  /*3010*/  SEL R13, R13, R15, !P3 ;  /* 0x0000000f0d0d7207 */ /* 0x000fe40005800000 */
[----:B------:R-:W-:Y:S02]  /*3020*/  ISETP.LT.U32.AND P0, PT, R10, R3, PT ;  /* 0x000000030a00720c */ /* 0x000fe40003f01070 */
[----:B------:R-:W-:-:S02]  /*3030*/  LOP3.LUT P3, RZ, R22, 0xff, RZ, 0xc0, !PT ;  /* 0x000000ff16ff7812 */ /* 0x000fc4000786c0ff */
[C---:B------:R-:W-:Y:S02]  /*3040*/  ISETP.LT.AND.EX P0, PT, R11.reuse, R13, PT, P0 ;  /* 0x0000000d0b00720c */ /* 0x040fe40003f01300 */
[----:B------:R-:W-:Y:S02]  /*3050*/  @P1 SEL R20, R24, 0x1, !P2 ;  /* 0x0000000118141807 */ /* 0x000fe40005000000 */
[C---:B------:R-:W-:Y:S02]  /*3060*/  @P2 SEL R3, R10.reuse, R3, P0 ;  /* 0x000000030a032207 */ /* 0x040fe40000000000 */
[----:B------:R-:W-:Y:S02]  /*3070*/  @P2 SEL R13, R11, R13, P0 ;  /* 0x0000000d0b0d2207 */ /* 0x000fe40000000000 */
[----:B------:R-:W-:Y:S02]  /*3080*/  SEL R3, R10, R3, !P1 ;  /* 0x000000030a037207 */ /* 0x000fe40004800000 */
[----:B------:R-:W-:-:S02]  /*3090*/  LOP3.LUT P2, RZ, R20, 0xff, RZ, 0xc0, !PT ;  /* 0x000000ff14ff7812 */ /* 0x000fc4000784c0ff */
[----:B------:R-:W-:Y:S02]  /*30a0*/  SEL R11, R11, R13, !P1 ;  /* 0x0000000d0b0b7207 */ /* 0x000fe40004800000 */
[----:B------:R-:W-:Y:S02]  /*30b0*/  ISETP.GE.AND P1, PT, R18, R19, PT ;  /* 0x000000131200720c */ /* 0x000fe40003f26270 */
[----:B------:R-:W-:Y:S02]  /*30c0*/  ISETP.LT.U32.AND P0, PT, R16, R3, PT ;  /* 0x000000031000720c */ /* 0x000fe40003f01070 */
[----:B------:R-:W-:Y:S02]  /*30d0*/  IADD3 R10, P4, PT, R8, 0x4000, RZ ;  /* 0x00004000080a7810 */ /* 0x000fe40007f9e0ff */
[----:B------:R-:W-:-:S03]  /*30e0*/  ISETP.LT.AND.EX P0, PT, R17, R11, PT, P0 ;  /* 0x0000000b1100720c */ /* 0x000fc60003f01300 */
[----:B------:R-:W-:Y:S01]  /*30f0*/  @P2 SEL R22, R20, 0x1, !P3 ;  /* 0x0000000114162807 */ /* 0x000fe20005800000 */
[----:B------:R-:W-:Y:S01]  /*3100*/  IMAD.X R13, RZ, RZ, R9, P4 ;  /* 0x000000ffff0d7224 */ /* 0x000fe200020e0609 */
[C---:B------:R-:W-:Y:S02]  /*3110*/  @P3 SEL R3, R16.reuse, R3, P0 ;  /* 0x0000000310033207 */ /* 0x040fe40000000000 */
[C---:B------:R-:W-:Y:S02]  /*3120*/  @P3 SEL R11, R17.reuse, R11, P0 ;  /* 0x0000000b110b3207 */ /* 0x040fe40000000000 */
[----:B------:R-:W-:Y:S02]  /*3130*/  SEL R2, R16, R3, !P2 ;  /* 0x0000000310027207 */ /* 0x000fe40005000000 */
[----:B------:R-:W-:Y:S02]  /*3140*/  SEL R3, R17, R11, !P2 ;  /* 0x0000000b11037207 */ /* 0x000fe40005000000 */
[----:B------:R-:W-:Y:S01]  /*3150*/  PRMT R4, R22, 0x7610, R4 ;  /* 0x0000761016047816 */ /* 0x000fe20000000004 */
[----:B------:R-:W-:Y:S06]  /*3160*/  @!P1 BRA `(.L_x_50) ;  /* 0xfffffffc00249947 */ /* 0x000fec000383ffff */
.L_x_46:
[----:B------:R-:W-:Y:S05]  /*3170*/  BSYNC.RECONVERGENT B1 ;  /* 0x0000000000017941 */ /* 0x000fea0003800200 */
.L_x_44:
[----:B------:R-:W0:Y:S01]  /*3180*/  S2R R10, SR_LANEID ;  /* 0x00000000000a7919 */ /* 0x000e220000000000 */
[----:B------:R-:W-:Y:S01]  /*3190*/  LOP3.LUT R7, R4, 0xff, RZ, 0xc0, !PT ;  /* 0x000000ff04077812 */ /* 0x000fe200078ec0ff */
[----:B------:R-:W-:Y:S01]  /*31a0*/  BSSY.RECONVERGENT B1, `(.L_x_51) ;  /* 0x0000016000017945 */ /* 0x000fe20003800200 */
[----:B------:R2:W3:Y:S04]  /*31b0*/  SHFL.DOWN PT, R9, R2, 0x1, 0x1f ;  /* 0x08201f0002097f89 */ /* 0x0004e800000e0000 */
[----:B------:R2:W4:Y:S04]  /*31c0*/  SHFL.DOWN PT, R8, R3, 0x1, 0x1f ;  /* 0x08201f0003087f89 */ /* 0x00052800000e0000 */
[----:B------:R-:W1:Y:S01]  /*31d0*/  SHFL.DOWN PT, R7, R7, 0x1, 0x1f ;  /* 0x08201f0007077f89 */ /* 0x000e6200000e0000 */
[----:B0-----:R-:W-:-:S02]  /*31e0*/  ISETP.GT.AND P0, PT, R10, 0x1e, PT ;  /* 0x0000001e0a00780c */ /* 0x001fc40003f04270 */
[C---:B------:R-:W-:Y:S02]  /*31f0*/  ISETP.GT.AND P5, PT, R10.reuse, 0x1d, PT ;  /* 0x0000001d0a00780c */ /* 0x040fe40003fa4270 */
[----:B------:R-:W-:-:S09]  /*3200*/  ISETP.GT.AND P2, PT, R10, 0x1b, PT ;  /* 0x0000001b0a00780c */ /* 0x000fd20003f44270 */
[----:B-1234-:R-:W-:Y:S05]  /*3210*/  @P0 BRA `(.L_x_52) ;  /* 0x0000000000380947 */ /* 0x01efea0003800000 */
        /* <DEDUP_REMOVED lines=14> */
.L_x_52:
[----:B------:R-:W-:Y:S05]  /*3300*/  BSYNC.RECONVERGENT B1 ;  /* 0x0000000000017941 */ /* 0x000fea0003800200 */
.L_x_51:
[----:B------:R-:W-:Y:S01]  /*3310*/  LOP3.LUT R7, R4, 0xff, RZ, 0xc0, !PT ;  /* 0x000000ff04077812 */ /* 0x000fe200078ec0ff */
[----:B------:R0:W1:Y:S01]  /*3320*/  SHFL.DOWN PT, R9, R2, 0x2, 0x1f ;  /* 0x08401f0002097f89 */ /* 0x00006200000e0000 */
[----:B------:R-:W-:Y:S01]  /*3330*/  BSSY.RECONVERGENT B1, `(.L_x_53) ;  /* 0x0000015000017945 */ /* 0x000fe20003800200 */
[C---:B------:R-:W-:Y:S02]  /*3340*/  ISETP.GT.AND P4, PT, R10.reuse, 0x17, PT ;  /* 0x000000170a00780c */ /* 0x040fe40003f84270 */
[----:B------:R0:W2:Y:S01]  /*3350*/  SHFL.DOWN PT, R8, R3, 0x2, 0x1f ;  /* 0x08401f0003087f89 */ /* 0x0000a200000e0000 */
[C---:B------:R-:W-:Y:S02]  /*3360*/  ISETP.GT.AND P3, PT, R10.reuse, 0xf, PT ;  /* 0x0000000f0a00780c */ /* 0x040fe40003f64270 */
[----:B------:R-:W-:Y:S01]  /*3370*/  ISETP.NE.AND P1, PT, R10, RZ, PT ;  /* 0x000000ff0a00720c */ /* 0x000fe20003f25270 */
[----:B------:R-:W3:Y:S01]  /*3380*/  SHFL.DOWN PT, R7, R7, 0x2, 0x1f ;  /* 0x08401f0007077f89 */ /* 0x000ee200000e0000 */
[----:B------:R-:W-:Y:S11]  /*3390*/  @P5 BRA `(.L_x_54) ;  /* 0x0000000000385947 */ /* 0x000ff60003800000 */
[----:B---3--:R-:W-:Y:S01]  /*33a0*/  LOP3.LUT P0, RZ, R7, 0xff, RZ, 0xc0, !PT ;  /* 0x000000ff07ff7812 */ /* 0x008fe2000780c0ff */
[----:B------:R-:W-:Y:S01]  /*33b0*/  IMAD.MOV.U32 R10, RZ, RZ, 0x1 ;  /* 0x00000001ff0a7424 */ /* 0x000fe200078e00ff */
[----:B------:R-:W-:-:S04]  /*33c0*/  LOP3.LUT P5, R6, R4, 0xff, RZ, 0xc0, !PT ;  /* 0x000000ff04067812 */ /* 0x000fc800078ac0ff */
[----:B------:R-:W-:-:S13]  /*33d0*/  PLOP3.LUT P0, PT, P5, P0, PT, 0x2f, 0xf2 ;  /* 0x0000000000f2781c */ /* 0x000fda0002f00577 */
[----:B-1----:R-:W-:Y:S02]  /*33e0*/  @!P0 ISETP.LT.U32.AND P5, PT, R9, R2, PT ;  /* 0x000000020900820c */ /* 0x002fe40003fa1070 */
[----:B------:R-:W-:Y:S02]  /*33f0*/  @P0 ISETP.NE.AND P6, PT, R6, RZ, PT ;  /* 0x000000ff0600020c */ /* 0x000fe40003fc5270 */
[----:B------:R-:W-:Y:S02]  /*3400*/  @!P0 PRMT R4, R10, 0x7610, R4 ;  /* 0x000076100a048816 */ /* 0x000fe40000000004 */
[----:B--2---:R-:W-:Y:S02]  /*3410*/  @!P0 ISETP.LT.AND.EX P5, PT, R8, R3, PT, P5 ;  /* 0x000000030800820c */ /* 0x004fe40003fa1350 */
[----:B------:R-:W-:Y:S02]  /*3420*/  @P0 SEL R6, R7, R4, !P6 ;  /* 0x0000000407060207 */ /* 0x000fe40007000000 */
[----:B0-----:R-:W-:-:S02]  /*3430*/  @!P0 SEL R2, R9, R2, P5 ;  /* 0x0000000209028207 */ /* 0x001fc40002800000 */
[----:B------:R-:W-:Y:S02]  /*3440*/  @!P0 SEL R3, R8, R3, P5 ;  /* 0x0000000308038207 */ /* 0x000fe40002800000 */
[----:B------:R-:W-:Y:S02]  /*3450*/  @P0 PRMT R4, R6, 0x7610, R4 ;  /* 0x0000761006040816 */ /* 0x000fe40000000004 */
[----:B------:R-:W-:Y:S02]  /*3460*/  @P0 SEL R2, R9, R2, !P6 ;  /* 0x0000000209020207 */ /* 0x000fe40007000000 */
[----:B------:R-:W-:-:S07]  /*3470*/  @P0 SEL R3, R8, R3, !P6 ;  /* 0x0000000308030207 */ /* 0x000fce0007000000 */
.L_x_54:
[----:B------:R-:W-:Y:S05]  /*3480*/  BSYNC.RECONVERGENT B1 ;  /* 0x0000000000017941 */ /* 0x000fea0003800200 */
.L_x_53:
[----:B---3--:R-:W-:Y:S01]  /*3490*/  LOP3.LUT R7, R4, 0xff, RZ, 0xc0, !PT ;  /* 0x000000ff04077812 */ /* 0x008fe200078ec0ff */
[----:B-1----:R1:W3:Y:S01]  /*34a0*/  SHFL.DOWN PT, R9, R2, 0x4, 0x1f ;  /* 0x08801f0002097f89 */ /* 0x0022e200000e0000 */
[----:B------:R-:W-:Y:S03]  /*34b0*/  BSSY.RECONVERGENT B1, `(.L_x_55) ;  /* 0x0000012000017945 */ /* 0x000fe60003800200 */
[----:B--2---:R1:W2:Y:S04]  /*34c0*/  SHFL.DOWN PT, R8, R3, 0x4, 0x1f ;  /* 0x08801f0003087f89 */ /* 0x0042a800000e0000 */
[----:B------:R-:W4:Y:S01]  /*34d0*/  SHFL.DOWN PT, R7, R7, 0x4, 0x1f ;  /* 0x08801f0007077f89 */ /* 0x000f2200000e0000 */
[----:B------:R-:W-:Y:S05]  /*34e0*/  @P2 BRA `(.L_x_56) ;  /* 0x0000000000382947 */ /* 0x000fea0003800000 */
[----:B----4-:R-:W-:Y:S01]  /*34f0*/  LOP3.LUT P0, RZ, R7, 0xff, RZ, 0xc0, !PT ;  /* 0x000000ff07ff7812 */ /* 0x010fe2000780c0ff */
[----:B------:R-:W-:Y:S01]  /*3500*/  IMAD.MOV.U32 R10, RZ, RZ, 0x1 ;  /* 0x00000001ff0a7424 */ /* 0x000fe200078e00ff */
[----:B------:R-:W-:-:S04]  /*3510*/  LOP3.LUT P2, R6, R4, 0xff, RZ, 0xc0, !PT ;  /* 0x000000ff04067812 */ /* 0x000fc8000784c0ff */
[----:B------:R-:W-:-:S13]  /*3520*/  PLOP3.LUT P0, PT, P2, P0, PT, 0x2f, 0xf2 ;  /* 0x0000000000f2781c */ /* 0x000fda0001700577 */
[----:B---3--:R-:W-:Y:S02]  /*3530*/  @!P0 ISETP.LT.U32.AND P2, PT, R9, R2, PT ;  /* 0x000000020900820c */ /* 0x008fe40003f41070 */
[----:B------:R-:W-:Y:S02]  /*3540*/  @P0 ISETP.NE.AND P5, PT, R6, RZ, PT ;  /* 0x000000ff0600020c */ /* 0x000fe40003fa5270 */
[----:B------:R-:W-:Y:S02]  /*3550*/  @!P0 PRMT R4, R10, 0x7610, R4 ;  /* 0x000076100a048816 */ /* 0x000fe40000000004 */
[----:B--2---:R-:W-:Y:S02]  /*3560*/  @!P0 ISETP.LT.AND.EX P2, PT, R8, R3, PT, P2 ;  /* 0x000000030800820c */ /* 0x004fe40003f41320 */
[----:B------:R-:W-:Y:S02]  /*3570*/  @P0 SEL R6, R7, R4, !P5 ;  /* 0x0000000407060207 */ /* 0x000fe40006800000 */
[----:B01----:R-:W-:-:S02]  /*3580*/  @!P0 SEL R2, R9, R2, P2 ;  /* 0x0000000209028207 */ /* 0x003fc40001000000 */
[----:B------:R-:W-:Y:S02]  /*3590*/  @!P0 SEL R3, R8, R3, P2 ;  /* 0x0000000308038207 */ /* 0x000fe40001000000 */
[----:B------:R-:W-:Y:S02]  /*35a0*/  @P0 PRMT R4, R6, 0x7610, R4 ;  /* 0x0000761006040816 */ /* 0x000fe40000000004 */
[----:B------:R-:W-:Y:S02]  /*35b0*/  @P0 SEL R2, R9, R2, !P5 ;  /* 0x0000000209020207 */ /* 0x000fe40006800000 */
[----:B------:R-:W-:-:S07]  /*35c0*/  @P0 SEL R3, R8, R3, !P5 ;  /* 0x0000000308030207 */ /* 0x000fce0006800000 */
.L_x_56:
[----:B------:R-:W-:Y:S05]  /*35d0*/  BSYNC.RECONVERGENT B1 ;  /* 0x0000000000017941 */ /* 0x000fea0003800200 */
.L_x_55:
[----:B----4-:R-:W-:Y:S01]  /*35e0*/  LOP3.LUT R7, R4, 0xff, RZ, 0xc0, !PT ;  /* 0x000000ff04077812 */ /* 0x010fe200078ec0ff */
[----:B---3--:R3:W4:Y:S01]  /*35f0*/  SHFL.DOWN PT, R9, R2, 0x8, 0x1f ;  /* 0x09001f0002097f89 */ /* 0x00872200000e0000 */
[----:B------:R-:W-:Y:S03]  /*3600*/  BSSY.RECONVERGENT B1, `(.L_x_57) ;  /* 0x0000012000017945 */ /* 0x000fe60003800200 */
[----:B--2---:R3:W2:Y:S04]  /*3610*/  SHFL.DOWN PT, R8, R3, 0x8, 0x1f ;  /* 0x09001f0003087f89 */ /* 0x0046a800000e0000 */
        /* <DEDUP_REMOVED lines=9> */
[----:B--2---:R-:W-:Y:S02]  /*36b0*/  @!P0 ISETP.LT.AND.EX P2, PT, R8, R3, PT, P2 ;  /* 0x000000030800820c */ /* 0x004fe40003f41320 */
[----:B------:R-:W-:Y:S02]  /*36c0*/  @P0 SEL R6, R7, R4, !P4 ;  /* 0x0000000407060207 */ /* 0x000fe40006000000 */
[----:B-1-3--:R-:W-:-:S02]  /*36d0*/  @!P0 SEL R2, R9, R2, P2 ;  /* 0x0000000209028207 */ /* 0x00afc40001000000 */
[----:B------:R-:W-:Y:S02]  /*36e0*/  @!P0 SEL R3, R8, R3, P2 ;  /* 0x0000000308038207 */ /* 0x000fe40001000000 */
[----:B------:R-:W-:Y:S02]  /*36f0*/  @P0 PRMT R4, R6, 0x7610, R4 ;  /* 0x0000761006040816 */ /* 0x000fe40000000004 */
[----:B------:R-:W-:Y:S02]  /*3700*/  @P0 SEL R2, R9, R2, !P4 ;  /* 0x0000000209020207 */ /* 0x000fe40006000000 */
[----:B------:R-:W-:-:S07]  /*3710*/  @P0 SEL R3, R8, R3, !P4 ;  /* 0x0000000308030207 */ /* 0x000fce0006000000 */
.L_x_58:
[----:B------:R-:W-:Y:S05]  /*3720*/  BSYNC.RECONVERGENT B1 ;  /* 0x0000000000017941 */ /* 0x000fea0003800200 */
.L_x_57:
[----:B0-----:R-:W-:Y:S01]  /*3730*/  LOP3.LUT R7, R4, 0xff, RZ, 0xc0, !PT ;  /* 0x000000ff04077812 */ /* 0x001fe200078ec0ff */
[----:B----4-:R0:W4:Y:S01]  /*3740*/  SHFL.DOWN PT, R9, R2, 0x10, 0x1f ;  /* 0x0a001f0002097f89 */ /* 0x01012200000e0000 */
        /* <DEDUP_REMOVED lines=18> */
.L_x_60:
[----:B------:R-:W-:Y:S05]  /*3870*/  BSYNC.RECONVERGENT B1 ;  /* 0x0000000000017941 */ /* 0x000fea0003800200 */
.L_x_59:
[----:B------:R-:W-:Y:S04]  /*3880*/  BSSY.RECONVERGENT B1, `(.L_x_61) ;  /* 0x000000a000017945 */ /* 0x000fe80003800200 */
[----:B------:R-:W-:Y:S05]  /*3890*/  @P1 BRA `(.L_x_62) ;  /* 0x0000000000201947 */ /* 0x000fea0003800000 */
[----:B--2---:R-:W2:Y:S01]  /*38a0*/  S2R R8, SR_CgaCtaId ;  /* 0x0000000000087919 */ /* 0x004ea20000008800 */
[----:B0-----:R-:W-:Y:S02]  /*38b0*/  MOV R7, 0x400 ;  /* 0x0000040000077802 */ /* 0x001fe40000000f00 */
[----:B------:R-:W-:-:S04]  /*38c0*/  SHF.R.U32.HI R6, RZ, 0x1, R5 ;  /* 0x00000001ff067819 */ /* 0x000fc80000011605 */
[----:B------:R-:W-:Y:S02]  /*38d0*/  LOP3.LUT R6, R6, 0x1f0, RZ, 0xc0, !PT ;  /* 0x000001f006067812 */ /* 0x000fe400078ec0ff */
[----:B--2---:R-:W-:-:S05]  /*38e0*/  LEA R7, R8, R7, 0x18 ;  /* 0x0000000708077211 */ /* 0x004fca00078ec0ff */
[----:B------:R-:W-:-:S05]  /*38f0*/  IMAD.IADD R7, R6, 0x1, R7 ;  /* 0x0000000106077824 */ /* 0x000fca00078e0207 */
[----:B------:R0:W-:Y:S04]  /*3900*/  STS.64 [R7+0x10], R2 ;  /* 0x0000100207007388 */ /* 0x0001e80000000a00 */
[----:B------:R0:W-:Y:S02]  /*3910*/  STS.U8 [R7+0x8], R4 ;  /* 0x0000080407007388 */ /* 0x0001e40000000000 */
.L_x_62:
[----:B------:R-:W-:Y:S05]  /*3920*/  BSYNC.RECONVERGENT B1 ;  /* 0x0000000000017941 */ /* 0x000fea0003800200 */
.L_x_61:
        /* <DEDUP_REMOVED lines=10> */
[----:B------:R-:W3:Y:S04]  /*39d0*/  LDS.64 R12, [UR5+0x30] ;  /* 0x00003005ff0c7984 */ /* 0x000ee80008000a00 */
[----:B------:R-:W3:Y:S04]  /*39e0*/  LDS.U8 R18, [UR5+0x38] ;  /* 0x00003805ff127984 */ /* 0x000ee80008000000 */
[----:B------:R-:W3:Y:S04]  /*39f0*/  LDS.64 R10, [UR5+0x40] ;  /* 0x00004005ff0a7984 */ /* 0x000ee80008000a00 */
[----:B------:R-:W3:Y:S04]  /*3a00*/  LDS.U8 R14, [UR5+0x48] ;  /* 0x00004805ff0e7984 */ /* 0x000ee80008000000 */
[----:B--2-4-:R-:W2:Y:S01]  /*3a10*/  LDS.64 R8, [UR5+0x50] ;  /* 0x00005005ff087984 */ /* 0x014ea20008000a00 */
[----:B-----5:R-:W-:-:S02]  /*3a20*/  ISETP.NE.AND P2, PT, R16, RZ, PT ;  /* 0x000000ff1000720c */ /* 0x020fc40003f45270 */
[----:B0-----:R-:W-:Y:S02]  /*3a30*/  ISETP.LT.U32.AND P0, PT, R6, R2, PT ;  /* 0x000000020600720c */ /* 0x001fe40003f01070 */
[----:B------:R-:W-:Y:S02]  /*3a40*/  @P4 SEL R16, R4, 0x1, !P2 ;  /* 0x0000000104104807 */ /* 0x000fe40005000000 */
[----:B------:R-:W-:Y:S02]  /*3a50*/  ISETP.LT.AND.EX P0, PT, R7, R3, PT, P0 ;  /* 0x000000030700720c */ /* 0x000fe40003f01300 */
[----:B------:R-:W-:Y:S02]  /*3a60*/  LOP3.LUT P3, RZ, R16, 0xff, RZ, 0xc0, !PT ;  /* 0x000000ff10ff7812 */ /* 0x000fe4000786c0ff */
[----:B-1----:R-:W-:-:S03]  /*3a70*/  ISETP.NE.AND P5, PT, R17, RZ, PT ;  /* 0x000000ff1100720c */ /* 0x002fc60003fa5270 */
[C---:B---3--:R-:W-:Y:S02]  /*3a80*/  @P2 SEL R2, R6.reuse, R2, P0 ;  /* 0x0000000206022207 */ /* 0x048fe40000000000 */
        /* <DEDUP_REMOVED lines=17> */
[----:B------:R-:W3:Y:S01]  /*3ba0*/  LDS.64 R4, [UR5+0x70] ;  /* 0x00007005ff047984 */ /* 0x000ee20008000a00 */
        /* <DEDUP_REMOVED lines=8> */
[----:B--2---:R-:W-:Y:S02]  /*3c30*/  ISETP.LT.U32.AND P0, PT, R8, R13, PT ;  /* 0x0000000d0800720c */ /* 0x004fe40003f01070 */
[----:B------:R-:W-:Y:S01]  /*3c40*/  @P5 SEL R14, R18, 0x1, !P3 ;  /* 0x00000001120e5807 */ /* 0x000fe20005800000 */
[----:B------:R-:W2:Y:S01]  /*3c50*/  LDS.64 R2, [UR5+0x80] ;  /* 0x00008005ff027984 */ /* 0x000ea20008000a00 */
        /* <DEDUP_REMOVED lines=16> */
[----:B---3--:R-:W-:Y:S02]  /*3d60*/  ISETP.LT.U32.AND P0, PT, R4, R9, PT ;  /* 0x000000090400720c */ /* 0x008fe40003f01070 */
        /* <DEDUP_REMOVED lines=8> */
[----:B--2---:R-:W-:-:S04]  /*3df0*/  ISETP.LT.U32.AND P0, PT, R2, R7, PT ;  /* 0x000000070200720c */ /* 0x004fc80003f01070 */
[C---:B------:R-:W-:Y:S02]  /*3e00*/  ISETP.LT.AND.EX P0, PT, R3.reuse, R5, PT, P0 ;  /* 0x000000050300720c */ /* 0x040fe40003f01300 */
[----:B------:R-:W-:Y:S02]  /*3e10*/  @P2 SEL R10, R12, 0x1, !P4 ;  /* 0x000000010c0a2807 */ /* 0x000fe40006000000 */
[----:B------:R-:W-:Y:S02]  /*3e20*/  @P4 SEL R7, R2, R7, P0 ;  /* 0x0000000702074207 */ /* 0x000fe40000000000 */
[----:B------:R-:W-:Y:S02]  /*3e30*/  @P4 SEL R5, R3, R5, P0 ;  /* 0x0000000503054207 */ /* 0x000fe40000000000 */
[----:B------:R-:W-:Y:S02]  /*3e40*/  PRMT R4, R10, 0x7610, R4 ;  /* 0x000076100a047816 */ /* 0x000fe40000000004 */
[----:B------:R-:W-:-:S02]  /*3e50*/  SEL R2, R2, R7, !P2 ;  /* 0x0000000702027207 */ /* 0x000fc40005000000 */
[----:B------:R-:W-:-:S07]  /*3e60*/  SEL R3, R3, R5, !P2 ;  /* 0x0000000503037207 */ /* 0x000fce0005000000 */
.L_x_24:
[----:B------:R-:W-:Y:S05]  /*3e70*/  BSYNC.RECONVERGENT B0 ;  /* 0x0000000000007941 */ /* 0x000fea0003800200 */
.L_x_1:
[----:B------:R-:W-:Y:S05]  /*3e80*/  @P1 EXIT ;  /* 0x000000000000194d */ /* 0x000fea0003800000 */
[----:B0-234-:R-:W0:Y:S01]  /*3e90*/  LDC.64 R8, c[0x0][0x3a0] ;  /* 0x0000e800ff087b82 */ /* 0x01de220000000a00 */
[----:B------:R-:W-:Y:S02]  /*3ea0*/  PRMT R7, R4, 0x7610, R7 ;  /* 0x0000761004077816 */ /* 0x000fe40000000007 */
[----:B-1----:R-:W-:Y:S02]  /*3eb0*/  ISETP.NE.AND P1, PT, R0, RZ, PT ;  /* 0x000000ff0000720c */ /* 0x002fe40003f25270 */
[----:B------:R-:W-:-:S03]  /*3ec0*/  LOP3.LUT P2, RZ, R7, 0xff, RZ, 0xc0, !PT ;  /* 0x000000ff07ff7812 */ /* 0x000fc6000784c0ff */
[----:B------:R-:W1:Y:S08]  /*3ed0*/  LDC.64 R4, c[0x0][0x388] ;  /* 0x0000e200ff047b82 */ /* 0x000e700000000a00 */
[----:B------:R-:W-:Y:S02]  /*3ee0*/  @P1 SEL R7, R0, 0x1, !P2 ;  /* 0x0000000100071807 */ /* 0x000fe40005000000 */
[----:B0-----:R-:W-:-:S04]  /*3ef0*/  ISETP.LT.U32.AND P0, PT, R2, R8, PT ;  /* 0x000000080200720c */ /* 0x001fc80003f01070 */
[----:B------:R-:W-:-:S04]  /*3f00*/  ISETP.LT.AND.EX P0, PT, R3, R9, PT, P0 ;  /* 0x000000090300720c */ /* 0x000fc80003f01300 */
[C---:B------:R-:W-:Y:S01]  /*3f10*/  @P2 SEL R8, R2.reuse, R8, P0 ;  /* 0x0000000802082207 */ /* 0x040fe20000000000 */
[----:B-1----:R-:W-:Y:S01]  /*3f20*/  STG.E.U8 desc[UR8][R4.64], R7 ;  /* 0x0000000704007986 */ /* 0x002fe2000c101108 */
[C---:B------:R-:W-:Y:S02]  /*3f30*/  @P2 SEL R9, R3.reuse, R9, P0 ;  /* 0x0000000903092207 */ /* 0x040fe40000000000 */
[----:B------:R-:W-:Y:S02]  /*3f40*/  SEL R2, R2, R8, !P1 ;  /* 0x0000000802027207 */ /* 0x000fe40004800000 */
[----:B------:R-:W-:-:S05]  /*3f50*/  SEL R3, R3, R9, !P1 ;  /* 0x0000000903037207 */ /* 0x000fca0004800000 */
[----:B------:R-:W-:Y:S01]  /*3f60*/  STG.E.64 desc[UR8][R4.64+0x8], R2 ;  /* 0x0000080204007986 */ /* 0x000fe2000c101b08 */
[----:B------:R-:W-:Y:S05]  /*3f70*/  EXIT ;  /* 0x000000000000794d */ /* 0x000fea0003800000 */
.L_x_63:
[----:B------:R-:W-:-:S00]  /*3f80*/  BRA `(.L_x_63) ;  /* 0xfffffffc00fc7947 */ /* 0x000fc0000383ffff */
[----:B------:R-:W-:-:S00]  /*3f90*/  NOP ;  /* 0x0000000000007918 */ /* 0x000fc00000000000 */
        /* <DEDUP_REMOVED lines=14> */
.L_x_635:


//--------------------- .text._ZN3cub18CUB_300001_SM_10006detail6reduce18DeviceReduceKernelINS2_10policy_hubIN4cuda3std3__45tupleIJblEEEyN6thrust24THRUST_300001_SM_1000_NS8cuda_cub9__find_if7functorIS9_EEE10Policy1000ENSB_12zip_iteratorINS8_IJNSD_26transform_input_iterator_tIbNSC_6detail35transform_pair_of_input_iterators_tIbNSB_6detail15normal_iteratorINSB_10device_ptrIjEEEESQ_NS7_8equal_toIjEEEENS7_10__not_fn_tINS7_10__identityEEEEENSB_17counting_iteratorIlNSB_11use_defaultESZ_SZ_EEEEEEEySF_S9_SV_EEvT0_PT3_T1_NS0_13GridEvenShareIS16_EET2_T4_ --------------------------
	.section	.text._ZN3cub18CUB_300001_SM_10006detail6reduce18DeviceReduceKernelINS2_10policy_hubIN4cuda3std3__45tupleIJblEEEyN6thrust24THRUST_300001_SM_1000_NS8cuda_cub9__find_if7functorIS9_EEE10Policy1000ENSB_12zip_iteratorINS8_IJNSD_26transform_input_iterator_tIbNSC_6detail35transform_pair_of_input_iterators_tIbNSB_6detail15normal_iteratorINSB_10device_ptrIjEEEESQ_NS7_8equal_toIjEEEENS7_10__not_fn_tINS7_10__identityEEEEENSB_17counting_iteratorIlNSB_11use_defaultESZ_SZ_EEEEEEEySF_S9_SV_EEvT0_PT3_T1_NS0_13GridEvenShareIS16_EET2_T4_,"ax",@progbits
	.align	128
        .global         _ZN3cub18CUB_300001_SM_10006detail6reduce18DeviceReduceKernelINS2_10policy_hubIN4cuda3std3__45tupleIJblEEEyN6thrust24THRUST_300001_SM_1000_NS8cuda_cub9__find_if7functorIS9_EEE10Policy1000ENSB_12zip_iteratorINS8_IJNSD_26transform_input_iterator_tIbNSC_6detail35transform_pair_of_input_iterators_tIbNSB_6detail15normal_iteratorINSB_10device_ptrIjEEEESQ_NS7_8equal_toIjEEEENS7_10__not_fn_tINS7_10__identityEEEEENSB_17counting_iteratorIlNSB_11use_defaultESZ_SZ_EEEEEEEySF_S9_SV_EEvT0_PT3_T1_NS0_13GridEvenShareIS16_EET2_T4_
        .type           _ZN3cub18CUB_300001_SM_10006detail6reduce18DeviceReduceKernelINS2_10policy_hubIN4cuda3std3__45tupleIJblEEEyN6thrust24THRUST_300001_SM_1000_NS8cuda_cub9__find_if7functorIS9_EEE10Policy1000ENSB_12zip_iteratorINS8_IJNSD_26transform_input_iterator_tIbNSC_6detail35transform_pair_of_input_iterators_tIbNSB_6detail15normal_iteratorINSB_10device_ptrIjEEEESQ_NS7_8equal_toIjEEEENS7_10__not_fn_tINS7_10__identityEEEEENSB_17counting_iteratorIlNSB_11use_defaultESZ_SZ_EEEEEEEySF_S9_SV_EEvT0_PT3_T1_NS0_13GridEvenShareIS16_EET2_T4_,@function
        .size           _ZN3cub18CUB_300001_SM_10006detail6reduce18DeviceReduceKernelINS2_10policy_hubIN4cuda3std3__45tupleIJblEEEyN6thrust24THRUST_300001_SM_1000_NS8cuda_cub9__find_if7functorIS9_EEE10Policy1000ENSB_12zip_iteratorINS8_IJNSD_26transform_input_iterator_tIbNSC_6detail35transform_pair_of_input_iterators_tIbNSB_6detail15normal_iteratorINSB_10device_ptrIjEEEESQ_NS7_8equal_toIjEEEENS7_10__not_fn_tINS7_10__identityEEEEENSB_17counting_iteratorIlNSB_11use_defaultESZ_SZ_EEEEEEEySF_S9_SV_EEvT0_PT3_T1_NS0_13GridEvenShareIS16_EET2_T4_,(.L_x_636 - _ZN3cub18CUB_300001_SM_10006detail6reduce18DeviceReduceKernelINS2_10policy_hubIN4cuda3std3__45tupleIJblEEEyN6thrust24THRUST_300001_SM_1000_NS8cuda_cub9__find_if7functorIS9_EEE10Policy1000ENSB_12zip_iteratorINS8_IJNSD_26transform_input_iterator_tIbNSC_6detail35transform_pair_of_input_iterators_tIbNSB_6detail15normal_iteratorINSB_10device_ptrIjEEEESQ_NS7_8equal_toIjEEEENS7_10__not_fn_tINS7_10__identityEEEEENSB_17counting_iteratorIlNSB_11use_defaultESZ_SZ_EEEEEEEySF_S9_SV_EEvT0_PT3_T1_NS0_13GridEvenShareIS16_EET2_T4_)
        .other          _ZN3cub18CUB_300001_SM_10006detail6reduce18DeviceReduceKernelINS2_10policy_hubIN4cuda3std3__45tupleIJblEEEyN6thrust24THRUST_300001_SM_1000_NS8cuda_cub9__find_if7functorIS9_EEE10Policy1000ENSB_12zip_iteratorINS8_IJNSD_26transform_input_iterator_tIbNSC_6detail35transform_pair_of_input_iterators_tIbNSB_6detail15normal_iteratorINSB_10device_ptrIjEEEESQ_NS7_8equal_toIjEEEENS7_10__not_fn_tINS7_10__identityEEEEENSB_17counting_iteratorIlNSB_11use_defaultESZ_SZ_EEEEEEEySF_S9_SV_EEvT0_PT3_T1_NS0_13GridEvenShareIS16_EET2_T4_,@"STO_CUDA_ENTRY STV_DEFAULT"
_ZN3cub18CUB_300001_SM_10006detail6reduce18DeviceReduceKernelINS2_10policy_hubIN4cuda3std3__45tupleIJblEEEyN6thrust24THRUST_300001_SM_1000_NS8cuda_cub9__find_if7functorIS9_EEE10Policy1000ENSB_12zip_iteratorINS8_IJNSD_26transform_input_iterator_tIbNSC_6detail35transform_pair_of_input_iterators_tIbNSB_6detail15normal_iteratorINSB_10device_ptrIjEEEESQ_NS7_8equal_toIjEEEENS7_10__not_fn_tINS7_10__identityEEEEENSB_17counting_iteratorIlNSB_11use_defaultESZ_SZ_EEEEEEEySF_S9_SV_EEvT0_PT3_T1_NS0_13GridEvenShareIS16_EET2_T4_:
.text._ZN3cub18CUB_300001_SM_10006detail6reduce18DeviceReduceKernelINS2_10policy_hubIN4cuda3std3__45tupleIJblEEEyN6thrust24THRUST_300001_SM_1000_NS8cuda_cub9__find_if7functorIS9_EEE10Policy1000ENSB_12zip_iteratorINS8_IJNSD_26transform_input_iterator_tIbNSC_6detail35transform_pair_of_input_iterators_tIbNSB_6detail15normal_iteratorINSB_10device_ptrIjEEEESQ_NS7_8equal_toIjEEEENS7_10__not_fn_tINS7_10__identityEEEEENSB_17counting_iteratorIlNSB_11use_defaultESZ_SZ_EEEEEEEySF_S9_SV_EEvT0_PT3_T1_NS0_13GridEvenShareIS16_EET2_T4_:
[----:B------:R-:W-:Y:S01]  /*0000*/  LDC R1, c[0x0][0x37c] ;  /* 0x0000df00ff017b82 */ /* 0x000fe20000000800 */
[----:B------:R-:W0:Y:S01]  /*0010*/  S2R R0, SR_CTAID.X ;  /* 0x0000000000007919 */ /* 0x000e220000002500 */
[----:B------:R-:W1:Y:S01]  /*0020*/  LDCU.64 UR6, c[0x0][0x3d8] ;  /* 0x00007b00ff0677ac */ /* 0x000e620008000a00 */
[----:B------:R-:W-:Y:S01]  /*0030*/  BSSY.RECONVERGENT B0, `(.L_x_64) ;  /* 0x00005d6000007945 */ /* 0x000fe20003800200 */
[----:B------:R-:W2:Y:S01]  /*0040*/  LDCU UR5, c[0x0][0x3e0] ;  /* 0x00007c00ff0577ac */ /* 0x000ea20008000800 */
[----:B------:R-:W3:Y:S01]  /*0050*/  LDCU.64 UR12, c[0x0][0x358] ;  /* 0x00006b00ff0c77ac */ /* 0x000ee20008000a00 */
[----:B-1----:R-:W-:Y:S02]  /*0060*/  IMAD.U32 R2, RZ, RZ, UR6 ;  /* 0x00000006ff027e24 */ /* 0x002fe4000f8e00ff */
[----:B------:R-:W-:Y:S01]  /*0070*/  IMAD.U32 R3, RZ, RZ, UR7 ;  /* 0x00000007ff037e24 */ /* 0x000fe2000f8e00ff */
[----:B--2---:R-:W-:-:S04]  /*0080*/  USHF.L.U32 UR5, UR5, 0xa, URZ ;  /* 0x0000000a05057899 */ /* 0x004fc800080006ff */
[----:B------:R-:W-:Y:S01]  /*0090*/  USHF.R.S32.HI UR4, URZ, 0x1f, UR5 ;  /* 0x0000001fff047899 */ /* 0x000fe20008011405 */
[----:B0-----:R-:W-:-:S05]  /*00a0*/  IMAD.SHL.U32 R11, R0, 0x400, RZ ;  /* 0x00000400000b7824 */ /* 0x001fca00078e00ff */
[----:B------:R-:W-:-:S04]  /*00b0*/  IADD3 R21, P1, PT, -R11, R2, RZ ;  /* 0x000000020b157210 */ /* 0x000fc80007f3e1ff */
[----:B------:R-:W-:Y:S02]  /*00c0*/  ISETP.GT.U32.AND P0, PT, R21, 0x3ff, PT ;  /* 0x000003ff1500780c */ /* 0x000fe40003f04070 */
[----:B------:R-:W-:-:S04]  /*00d0*/  IADD3.X R20, PT, PT, R3, -0x1, RZ, P1, !PT ;  /* 0xffffffff03147810 */ /* 0x000fc80000ffe4ff */
[----:B------:R-:W-:-:S13]  /*00e0*/  ISETP.GT.U32.AND.EX P0, PT, R20, RZ, PT, P0 ;  /* 0x000000ff1400720c */ /* 0x000fda0003f04100 */
[----:B---3--:R-:W-:Y:S05]  /*00f0*/  @P0 BRA `(.L_x_65) ;  /* 0x0000003000bc0947 */ /* 0x008fea0003800000 */
[----:B------:R-:W0:Y:S01]  /*0100*/  S2R R10, SR_TID.X ;  /* 0x00000000000a7919 */ /* 0x000e220000002100 */
[----:B------:R-:W1:Y:S01]  /*0110*/  LDC.64 R4, c[0x0][0x380] ;  /* 0x0000e000ff047b82 */ /* 0x000e620000000a00 */
[----:B------:R-:W-:-:S07]  /*0120*/  IMAD.IADD R9, R2, 0x1, -R11 ;  /* 0x0000000102097824 */ /* 0x000fce00078e0a0b */
[----:B------:R-:W2:Y:S01]  /*0130*/  LDC.64 R12, c[0x0][0x388] ;  /* 0x0000e200ff0c7b82 */ /* 0x000ea20000000a00 */
[----:B------:R-:W-:Y:S01]  /*0140*/  CS2R R6, SRZ ;  /* 0x0000000000067805 */ /* 0x000fe2000001ff00 */
[----:B------:R-:W3:Y:S01]  /*0150*/  LDCU.64 UR8, c[0x0][0x3a0] ;  /* 0x00007400ff0877ac */ /* 0x000ee20008000a00 */
[----:B------:R-:W4:Y:S01]  /*0160*/  LDCU.128 UR4, c[0x0][0x380] ;  /* 0x00007000ff0477ac */ /* 0x000f220008000c00 */
[----:B0-----:R-:W-:-:S13]  /*0170*/  ISETP.GE.AND P1, PT, R10, R9, PT ;  /* 0x000000090a00720c */ /* 0x001fda0003f26270 */
[----:B------:R-:W-:Y:S01]  /*0180*/  @!P1 IMAD.IADD R3, R11, 0x1, R10 ;  /* 0x000000010b039824 */ /* 0x000fe200078e020a */
[----:B------:R-:W0:Y:S03]  /*0190*/  @!P1 LDC.64 R16, c[0x0][0x3a0] ;  /* 0x0000e800ff109b82 */ /* 0x000e260000000a00 */
[----:B-1----:R-:W-:-:S04]  /*01a0*/  @!P1 IMAD.WIDE.U32 R4, R3, 0x4, R4 ;  /* 0x0000000403049825 */ /* 0x002fc800078e0004 */
[----:B--2---:R-:W-:Y:S02]  /*01b0*/  @!P1 IMAD.WIDE.U32 R12, R3, 0x4, R12 ;  /* 0x00000004030c9825 */ /* 0x004fe400078e000c */
[----:B------:R-:W2:Y:S04]  /*01c0*/  @!P1 LDG.E R4, desc[UR12][R4.64] ;  /* 0x0000000c04049981 */ /* 0x000ea8000c1e1900 */
[----:B------:R-:W2:Y:S01]  /*01d0*/  @!P1 LDG.E R13, desc[UR12][R12.64] ;  /* 0x0000000c0c0d9981 */ /* 0x000ea2000c1e1900 */
[----:B------:R-:W-:Y:S01]  /*01e0*/  IMAD.MOV.U32 R14, RZ, RZ, R10 ;  /* 0x000000ffff0e7224 */ /* 0x000fe200078e000a */
[----:B------:R-:W-:Y:S01]  /*01f0*/  PRMT R8, RZ, 0x7610, R8 ;  /* 0x00007610ff087816 */ /* 0x000fe20000000008 */
[----:B------:R-:W-:Y:S01]  /*0200*/  @!P1 VIADD R14, R10, 0x100 ;  /* 0x000001000a0e9836 */ /* 0x000fe20000000000 */
[----:B------:R-:W-:Y:S04]  /*0210*/  BSSY.RECONVERGENT B1, `(.L_x_66) ;  /* 0x000014b000017945 */ /* 0x000fe80003800200 */
[----:B------:R-:W-:-:S02]  /*0220*/  ISETP.GE.AND P2, PT, R14, R9, PT ;  /* 0x000000090e00720c */ /* 0x000fc40003f46270 */
[----:B0-----:R-:W-:-:S05]  /*0230*/  @!P1 IADD3 R6, P3, PT, R3, R16, RZ ;  /* 0x0000001003069210 */ /* 0x001fca0007f7e0ff */
[----:B------:R-:W-:Y:S01]  /*0240*/  @!P1 IMAD.X R7, RZ, RZ, R17, P3 ;  /* 0x000000ffff079224 */ /* 0x000fe200018e0611 */
[----:B--2---:R-:W-:-:S04]  /*0250*/  @!P1 ISETP.NE.AND P0, PT, R4, R13, PT ;  /* 0x0000000d0400920c */ /* 0x004fc80003f05270 */
[----:B------:R-:W-:-:S04]  /*0260*/  @!P1 SEL R3, RZ, 0x1, !P0 ;  /* 0x00000001ff039807 */ /* 0x000fc80004000000 */
[----:B------:R-:W-:Y:S01]  /*0270*/  @!P1 PRMT R8, R3, 0x7610, R8 ;  /* 0x0000761003089816 */ /* 0x000fe20000000008 */
[----:B---34-:R-:W-:Y:S06]  /*0280*/  @P2 BRA `(.L_x_67) ;  /* 0x00000014000c2947 */ /* 0x018fec0003800000 */
[----:B------:R-:W-:Y:S01]  /*0290*/  LOP3.LUT R3, RZ, R14, RZ, 0x33, !PT ;  /* 0x0000000eff037212 */ /* 0x000fe200078e33ff */
[----:B------:R-:W-:Y:S04]  /*02a0*/  BSSY.RECONVERGENT B2, `(.L_x_68) ;  /* 0x00000a0000027945 */ /* 0x000fe80003800200 */
[----:B------:R-:W-:-:S04]  /*02b0*/  IMAD.IADD R12, R3, 0x1, R2 ;  /* 0x00000001030c7824 */ /* 0x000fc800078e0202 */
[----:B------:R-:W-:-:S05]  /*02c0*/  IMAD.IADD R13, R12, 0x1, -R11 ;  /* 0x000000010c0d7824 */ /* 0x000fca00078e0a0b */
[C---:B------:R-:W-:Y:S02]  /*02d0*/  ISETP.GE.U32.AND P0, PT, R13.reuse, 0x700, PT ;  /* 0x000007000d00780c */ /* 0x040fe40003f06070 */
[----:B------:R-:W-:-:S04]  /*02e0*/  LEA.HI R13, R13, 0x1, RZ, 0x18 ;  /* 0x000000010d0d7811 */ /* 0x000fc800078fc0ff */
[----:B------:R-:W-:-:S07]  /*02f0*/  LOP3.LUT R26, R13, 0x7, RZ, 0xc0, !PT ;  /* 0x000000070d1a7812 */ /* 0x000fce00078ec0ff */
[----:B------:R-:W-:Y:S05]  /*0300*/  @!P0 BRA `(.L_x_69) ;  /* 0x0000000800648947 */ /* 0x000fea0003800000 */
[----:B------:R-:W-:Y:S01]  /*0310*/  LOP3.LUT R15, R13, 0x1fffff8, RZ, 0xc0, !PT ;  /* 0x01fffff80d0f7812 */ /* 0x000fe200078ec0ff */
[----:B------:R-:W-:Y:S01]  /*0320*/  BSSY.RECONVERGENT B3, `(.L_x_70) ;  /* 0x0000096000037945 */ /* 0x000fe20003800200 */
[----:B------:R-:W-:-:S03]  /*0330*/  VIADD R14, R14, 0x400 ;  /* 0x000004000e0e7836 */ /* 0x000fc60000000000 */
[----:B------:R-:W-:-:S07]  /*0340*/  IMAD.MOV R15, RZ, RZ, -R15 ;  /* 0x000000ffff0f7224 */ /* 0x000fce00078e0a0f */
.L_x_71:
[----:B------:R-:W-:-:S05]  /*0350*/  VIADD R2, R14, 0xfffffc00 ;  /* 0xfffffc000e027836 */ /* 0x000fca0000000000 */
[----:B------:R-:W-:-:S04]  /*0360*/  IADD3 R21, P0, PT, R11, R2, RZ ;  /* 0x000000020b157210 */ /* 0x000fc80007f1e0ff */
[----:B------:R-:W-:Y:S01]  /*0370*/  LEA.HI.X.SX32 R24, R2, RZ, 0x1, P0 ;  /* 0x000000ff02187211 */ /* 0x000fe200000f0eff */
[----:B------:R-:W-:-:S03]  /*0380*/  IMAD.SHL.U32 R4, R21, 0x4, RZ ;  /* 0x0000000415047824 */ /* 0x000fc600078e00ff */
[----:B------:R-:W-:Y:S02]  /*0390*/  SHF.L.U64.HI R5, R21, 0x2, R24 ;  /* 0x0000000215057819 */ /* 0x000fe40000010218 */
[C---:B------:R-:W-:Y:S02]  /*03a0*/  IADD3 R2, P0, PT, R4.reuse, UR4, RZ ;  /* 0x0000000404027c10 */ /* 0x040fe4000ff1e0ff */
[----:B------:R-:W-:Y:S02]  /*03b0*/  IADD3 R4, P1, PT, R4, UR6, RZ ;  /* 0x0000000604047c10 */ /* 0x000fe4000ff3e0ff */
[C---:B------:R-:W-:Y:S02]  /*03c0*/  IADD3.X R3, PT, PT, R5.reuse, UR5, RZ, P0, !PT ;  /* 0x0000000505037c10 */ /* 0x040fe400087fe4ff */
[----:B------:R-:W-:-:S03]  /*03d0*/  IADD3.X R5, PT, PT, R5, UR7, RZ, P1, !PT ;  /* 0x0000000705057c10 */ /* 0x000fc60008ffe4ff */
[----:B------:R-:W2:Y:S04]  /*03e0*/  LDG.E R17, desc[UR12][R2.64] ;  /* 0x0000000c02117981 */ /* 0x000ea8000c1e1900 */
[----:B------:R-:W2:Y:S04]  /*03f0*/  LDG.E R18, desc[UR12][R4.64] ;  /* 0x0000000c04127981 */ /* 0x000ea8000c1e1900 */
[----:B------:R-:W3:Y:S04]  /*0400*/  LDG.E R23, desc[UR12][R2.64+0x400] ;  /* 0x0004000c02177981 */ /* 0x000ee8000c1e1900 */
[----:B------:R-:W3:Y:S04]  /*0410*/  LDG.E R16, desc[UR12][R4.64+0x400] ;  /* 0x0004000c04107981 */ /* 0x000ee8000c1e1900 */
[----:B------:R-:W4:Y:S04]  /*0420*/  LDG.E R20, desc[UR12][R2.64+0x800] ;  /* 0x0008000c02147981 */ /* 0x000f28000c1e1900 */
[----:B------:R-:W4:Y:S01]  /*0430*/  LDG.E R19, desc[UR12][R4.64+0x800] ;  /* 0x0008000c04137981 */ /* 0x000f22000c1e1900 */
[----:B------:R-:W-:-:S02]  /*0440*/  PRMT R22, R8, 0x7610, R22 ;  /* 0x0000761008167816 */ /* 0x000fc40000000016 */
[----:B------:R-:W-:Y:S01]  /*0450*/  IADD3 R21, P0, PT, R21, UR8, RZ ;  /* 0x0000000815157c10 */ /* 0x000fe2000ff1e0ff */
[----:B------:R-:W5:Y:S01]  /*0460*/  LDG.E R8, desc[UR12][R2.64+0xc00] ;  /* 0x000c000c02087981 */ /* 0x000f62000c1e1900 */
[----:B------:R-:W-:Y:S02]  /*0470*/  LOP3.LUT P2, RZ, R22, 0xff, RZ, 0xc0, !PT ;  /* 0x000000ff16ff7812 */ /* 0x000fe4000784c0ff */
[----:B------:R-:W-:Y:S02]  /*0480*/  IADD3.X R24, PT, PT, R24, UR9, RZ, P0, !PT ;  /* 0x0000000918187c10 */ /* 0x000fe400087fe4ff */
[----:B------:R-:W-:-:S04]  /*0490*/  ISETP.LT.U32.AND P0, PT, R21, R6, PT ;  /* 0x000000061500720c */ /* 0x000fc80003f01070 */
[----:B------:R-:W-:Y:S02]  /*04a0*/  ISETP.LT.AND.EX P0, PT, R24, R7, PT, P0 ;  /* 0x000000071800720c */ /* 0x000fe40003f01300 */
[CC--:B--2---:R-:W-:Y:S02]  /*04b0*/  ISETP.NE.AND P3, PT, R17.reuse, R18.reuse, P2 ;  /* 0x000000121100720c */ /* 0x0c4fe40001765270 */
[----:B------:R-:W-:Y:S02]  /*04c0*/  ISETP.NE.AND P1, PT, R17, R18, PT ;  /* 0x000000121100720c */ /* 0x000fe40003f25270 */
[----:B------:R-:W5:Y:S01]  /*04d0*/  LDG.E R17, desc[UR12][R4.64+0xc00] ;  /* 0x000c000c04117981 */ /* 0x000f62000c1e1900 */
[----:B------:R-:W-:Y:S02]  /*04e0*/  SEL R18, R21, R6, P0 ;  /* 0x0000000615127207 */ /* 0x000fe40000000000 */
[----:B------:R-:W-:-:S06]  /*04f0*/  @!P2 SEL R22, RZ, 0x1, !P1 ;  /* 0x00000001ff16a807 */ /* 0x000fcc0004800000 */
[----:B------:R-:W-:Y:S01]  /*0500*/  @!P3 SEL R18, R21, R6, !P2 ;  /* 0x000000061512b207 */ /* 0x000fe20005000000 */
[----:B------:R-:W-:Y:S01]  /*0510*/  VIADD R6, R14, 0xfffffd00 ;  /* 0xfffffd000e067836 */ /* 0x000fe20000000000 */
[CC--:B------:R-:W-:Y:S02]  /*0520*/  SEL R21, R24.reuse, R7.reuse, P0 ;  /* 0x0000000718157207 */ /* 0x0c0fe40000000000 */
[----:B------:R-:W-:Y:S02]  /*0530*/  @!P3 SEL R21, R24, R7, !P2 ;  /* 0x000000071815b207 */ /* 0x000fe40005000000 */
[----:B------:R-:W-:Y:S02]  /*0540*/  SHF.R.S32.HI R7, RZ, 0x1f, R6 ;  /* 0x0000001fff077819 */ /* 0x000fe40000011406 */
[----:B------:R-:W-:Y:S02]  /*0550*/  IADD3 R25, P0, P4, R6, UR8, R11 ;  /* 0x0000000806197c10 */ /* 0x000fe4000fc1e00b */
[----:B------:R-:W-:Y:S01]  /*0560*/  SEL R22, R22, 0x1, !P3 ;  /* 0x0000000116167807 */ /* 0x000fe20005800000 */
[----:B------:R-:W2:Y:S01]  /*0570*/  LDG.E R6, desc[UR12][R2.64+0x1000] ;  /* 0x0010000c02067981 */ /* 0x000ea2000c1e1900 */
[----:B------:R-:W-:-:S02]  /*0580*/  IADD3.X R24, PT, PT, R7, UR9, RZ, P0, P4 ;  /* 0x0000000907187c10 */ /* 0x000fc400087e84ff */
[----:B------:R-:W-:Y:S01]  /*0590*/  LOP3.LUT P2, RZ, R22, 0xff, RZ, 0xc0, !PT ;  /* 0x000000ff16ff7812 */ /* 0x000fe2000784c0ff */
[----:B------:R-:W2:Y:S03]  /*05a0*/  LDG.E R7, desc[UR12][R4.64+0x1000] ;  /* 0x0010000c04077981 */ /* 0x000ea6000c1e1900 */
[----:B---3--:R-:W-:Y:S02]  /*05b0*/  ISETP.NE.AND P3, PT, R23, R16, P2 ;  /* 0x000000101700720c */ /* 0x008fe40001765270 */
[----:B------:R-:W-:Y:S02]  /*05c0*/  ISETP.LT.U32.AND P0, PT, R25, R18, PT ;  /* 0x000000121900720c */ /* 0x000fe40003f01070 */
[----:B------:R-:W-:Y:S02]  /*05d0*/  ISETP.NE.AND P1, PT, R23, R16, PT ;  /* 0x000000101700720c */ /* 0x000fe40003f25270 */
[----:B------:R-:W-:-:S03]  /*05e0*/  ISETP.LT.AND.EX P0, PT, R24, R21, PT, P0 ;  /* 0x000000151800720c */ /* 0x000fc60003f01300 */
[----:B------:R-:W-:Y:S02]  /*05f0*/  @!P2 SEL R22, RZ, 0x1, !P1 ;  /* 0x00000001ff16a807 */ /* 0x000fe40004800000 */
[CC--:B------:R-:W-:Y:S02]  /*0600*/  SEL R23, R25.reuse, R18.reuse, P0 ;  /* 0x0000001219177207 */ /* 0x0c0fe40000000000 */
[----:B------:R-:W-:Y:S02]  /*0610*/  @!P3 SEL R23, R25, R18, !P2 ;  /* 0x000000121917b207 */ /* 0x000fe40005000000 */
[-C--:B------:R-:W-:Y:S02]  /*0620*/  SEL R18, R24, R21.reuse, P0 ;  /* 0x0000001518127207 */ /* 0x080fe40000000000 */
[----:B------:R-:W-:Y:S02]  /*0630*/  SEL R16, R22, 0x1, !P3 ;  /* 0x0000000116107807 */ /* 0x000fe40005800000 */
[----:B------:R-:W-:Y:S01]  /*0640*/  @!P3 SEL R18, R24, R21, !P2 ;  /* 0x000000151812b207 */ /* 0x000fe20005000000 */
[----:B------:R-:W3:Y:S04]  /*0650*/  LDG.E R22, desc[UR12][R2.64+0x1400] ;  /* 0x0014000c02167981 */ /* 0x000ee8000c1e1900 */
[----:B------:R-:W3:Y:S01]  /*0660*/  LDG.E R21, desc[UR12][R4.64+0x1400] ;  /* 0x0014000c04157981 */ /* 0x000ee2000c1e1900 */
[----:B------:R-:W-:Y:S01]  /*0670*/  LOP3.LUT P1, RZ, R16, 0xff, RZ, 0xc0, !PT ;  /* 0x000000ff10ff7812 */ /* 0x000fe2000782c0ff */
[----:B------:R-:W-:Y:S01]  /*0680*/  VIADD R24, R14, 0xfffffe00 ;  /* 0xfffffe000e187836 */ /* 0x000fe20000000000 */
[----:B----4-:R-:W-:-:S02]  /*0690*/  ISETP.NE.AND P2, PT, R20, R19, PT ;  /* 0x000000131400720c */ /* 0x010fc40003f45270 */
[----:B------:R-:W-:Y:S02]  /*06a0*/  ISETP.NE.AND P3, PT, R20, R19, P1 ;  /* 0x000000131400720c */ /* 0x000fe40000f65270 */
[----:B------:R-:W-:Y:S01]  /*06b0*/  SHF.R.S32.HI R27, RZ, 0x1f, R24 ;  /* 0x0000001fff1b7819 */ /* 0x000fe20000011418 */
[----:B------:R-:W4:Y:S01]  /*06c0*/  LDG.E R19, desc[UR12][R2.64+0x1800] ;  /* 0x0018000c02137981 */ /* 0x000f22000c1e1900 */
[----:B------:R-:W-:-:S03]  /*06d0*/  IADD3 R24, P0, P4, R24, UR8, R11 ;  /* 0x0000000818187c10 */ /* 0x000fc6000fc1e00b */
[----:B------:R-:W4:Y:S01]  /*06e0*/  LDG.E R20, desc[UR12][R4.64+0x1800] ;  /* 0x0018000c04147981 */ /* 0x000f22000c1e1900 */
[----:B------:R-:W-:Y:S02]  /*06f0*/  IADD3.X R27, PT, PT, R27, UR9, RZ, P0, P4 ;  /* 0x000000091b1b7c10 */ /* 0x000fe400087e84ff */
[----:B------:R-:W-:-:S04]  /*0700*/  ISETP.LT.U32.AND P0, PT, R24, R23, PT ;  /* 0x000000171800720c */ /* 0x000fc80003f01070 */
[----:B------:R-:W-:-:S04]  /*0710*/  ISETP.LT.AND.EX P0, PT, R27, R18, PT, P0 ;  /* 0x000000121b00720c */ /* 0x000fc80003f01300 */
[CC--:B------:R-:W-:Y:S02]  /*0720*/  SEL R25, R24.reuse, R23.reuse, P0 ;  /* 0x0000001718197207 */ /* 0x0c0fe40000000000 */
[----:B------:R-:W-:Y:S02]  /*0730*/  @!P3 SEL R25, R24, R23, !P1 ;  /* 0x000000171819b207 */ /* 0x000fe40004800000 */
[----:B------:R-:W4:Y:S04]  /*0740*/  LDG.E R23, desc[UR12][R2.64+0x1c00] ;  /* 0x001c000c02177981 */ /* 0x000f28000c1e1900 */
[----:B------:R0:W4:Y:S01]  /*0750*/  LDG.E R24, desc[UR12][R4.64+0x1c00] ;  /* 0x001c000c04187981 */ /* 0x000122000c1e1900 */
[----:B------:R-:W-:-:S04]  /*0760*/  @!P1 SEL R16, RZ, 0x1, !P2 ;  /* 0x00000001ff109807 */ /* 0x000fc80005000000 */
[----:B------:R-:W-:-:S04]  /*0770*/  SEL R28, R16, 0x1, !P3 ;  /* 0x00000001101c7807 */ /* 0x000fc80005800000 */
[----:B------:R-:W-:Y:S02]  /*0780*/  LOP3.LUT P2, RZ, R28, 0xff, RZ, 0xc0, !PT ;  /* 0x000000ff1cff7812 */ /* 0x000fe4000784c0ff */
[CC--:B------:R-:W-:Y:S02]  /*0790*/  SEL R16, R27.reuse, R18.reuse, P0 ;  /* 0x000000121b107207 */ /* 0x0c0fe40000000000 */
[----:B------:R-:W-:Y:S01]  /*07a0*/  @!P3 SEL R16, R27, R18, !P1 ;  /* 0x000000121b10b207 */ /* 0x000fe20004800000 */
[----:B------:R-:W-:-:S05]  /*07b0*/  VIADD R18, R14, 0xffffff00 ;  /* 0xffffff000e127836 */ /* 0x000fca0000000000 */
[----:B------:R-:W-:Y:S02]  /*07c0*/  SHF.R.S32.HI R27, RZ, 0x1f, R18 ;  /* 0x0000001fff1b7819 */ /* 0x000fe40000011412 */
[----:B------:R-:W-:-:S04]  /*07d0*/  IADD3 R18, P1, P4, R18, UR8, R11 ;  /* 0x0000000812127c10 */ /* 0x000fc8000fc3e00b */
[----:B------:R-:W-:Y:S02]  /*07e0*/  IADD3.X R27, PT, PT, R27, UR9, RZ, P1, P4 ;  /* 0x000000091b1b7c10 */ /* 0x000fe40008fe84ff */
[----:B0-----:R-:W-:Y:S01]  /*07f0*/  SHF.R.S32.HI R4, RZ, 0x1f, R14 ;  /* 0x0000001fff047819 */ /* 0x001fe2000001140e */
[----:B------:R-:W-:Y:S01]  /*0800*/  VIADD R15, R15, 0x8 ;  /* 0x000000080f0f7836 */ /* 0x000fe20000000000 */
[CC--:B-----5:R-:W-:Y:S02]  /*0810*/  ISETP.NE.AND P0, PT, R8.reuse, R17.reuse, PT ;  /* 0x000000110800720c */ /* 0x0e0fe40003f05270 */
[----:B------:R-:W-:Y:S02]  /*0820*/  ISETP.NE.AND P3, PT, R8, R17, P2 ;  /* 0x000000110800720c */ /* 0x000fe40001765270 */
[----:B------:R-:W-:-:S04]  /*0830*/  @!P2 SEL R28, RZ, 0x1, !P0 ;  /* 0x00000001ff1ca807 */ /* 0x000fc80004000000 */
[----:B------:R-:W-:Y:S02]  /*0840*/  SEL R28, R28, 0x1, !P3 ;  /* 0x000000011c1c7807 */ /* 0x000fe40005800000 */
[----:B------:R-:W-:Y:S02]  /*0850*/  ISETP.LT.U32.AND P0, PT, R18, R25, PT ;  /* 0x000000191200720c */ /* 0x000fe40003f01070 */
[----:B------:R-:W-:Y:S02]  /*0860*/  LOP3.LUT P1, RZ, R28, 0xff, RZ, 0xc0, !PT ;  /* 0x000000ff1cff7812 */ /* 0x000fe4000782c0ff */
[----:B------:R-:W-:-:S04]  /*0870*/  ISETP.LT.AND.EX P0, PT, R27, R16, PT, P0 ;  /* 0x000000101b00720c */ /* 0x000fc80003f01300 */
[----:B------:R-:W-:Y:S02]  /*0880*/  SEL R3, R18, R25, P0 ;  /* 0x0000001912037207 */ /* 0x000fe40000000000 */
[CC--:B------:R-:W-:Y:S02]  /*0890*/  SEL R2, R27.reuse, R16.reuse, P0 ;  /* 0x000000101b027207 */ /* 0x0c0fe40000000000 */
[----:B--2---:R-:W-:Y:S02]  /*08a0*/  ISETP.NE.AND P0, PT, R6, R7, PT ;  /* 0x000000070600720c */ /* 0x004fe40003f05270 */
[----:B------:R-:W-:Y:S02]  /*08b0*/  @!P3 SEL R3, R18, R25, !P2 ;  /* 0x000000191203b207 */ /* 0x000fe40005000000 */
[----:B------:R-:W-:Y:S02]  /*08c0*/  @!P3 SEL R2, R27, R16, !P2 ;  /* 0x000000101b02b207 */ /* 0x000fe40005000000 */
[----:B------:R-:W-:-:S02]  /*08d0*/  ISETP.NE.AND P3, PT, R6, R7, P1 ;  /* 0x000000070600720c */ /* 0x000fc40000f65270 */
[----:B------:R-:W-:Y:S02]  /*08e0*/  @!P1 SEL R28, RZ, 0x1, !P0 ;  /* 0x00000001ff1c9807 */ /* 0x000fe40004000000 */
[----:B------:R-:W-:Y:S02]  /*08f0*/  IADD3 R8, P4, P5, R14, UR8, R11 ;  /* 0x000000080e087c10 */ /* 0x000fe4000fd9e00b */
[----:B------:R-:W-:Y:S02]  /*0900*/  SEL R28, R28, 0x1, !P3 ;  /* 0x000000011c1c7807 */ /* 0x000fe40005800000 */
[----:B------:R-:W-:Y:S02]  /*0910*/  IADD3.X R17, PT, PT, R4, UR9, RZ, P4, P5 ;  /* 0x0000000904117c10 */ /* 0x000fe4000a7ea4ff */
[----:B------:R-:W-:Y:S02]  /*0920*/  ISETP.LT.U32.AND P0, PT, R8, R3, PT ;  /* 0x000000030800720c */ /* 0x000fe40003f01070 */
[----:B------:R-:W-:-:S02]  /*0930*/  LOP3.LUT P2, RZ, R28, 0xff, RZ, 0xc0, !PT ;  /* 0x000000ff1cff7812 */ /* 0x000fc4000784c0ff */
[----:B------:R-:W-:Y:S01]  /*0940*/  ISETP.LT.AND.EX P0, PT, R17, R2, PT, P0 ;  /* 0x000000021100720c */ /* 0x000fe20003f01300 */
[----:B------:R-:W-:-:S03]  /*0950*/  VIADD R6, R14, 0x100 ;  /* 0x000001000e067836 */ /* 0x000fc60000000000 */
[----:B------:R-:W-:Y:S02]  /*0960*/  SEL R4, R8, R3, P0 ;  /* 0x0000000308047207 */ /* 0x000fe40000000000 */
[CC--:B------:R-:W-:Y:S02]  /*0970*/  SEL R5, R17.reuse, R2.reuse, P0 ;  /* 0x0000000211057207 */ /* 0x0c0fe40000000000 */
[----:B---3--:R-:W-:Y:S02]  /*0980*/  ISETP.NE.AND P0, PT, R22, R21, PT ;  /* 0x000000151600720c */ /* 0x008fe40003f05270 */
[----:B------:R-:W-:Y:S02]  /*0990*/  @!P3 SEL R4, R8, R3, !P1 ;  /* 0x000000030804b207 */ /* 0x000fe40004800000 */
[----:B------:R-:W-:Y:S02]  /*09a0*/  @!P3 SEL R5, R17, R2, !P1 ;  /* 0x000000021105b207 */ /* 0x000fe40004800000 */
[----:B------:R-:W-:-:S02]  /*09b0*/  ISETP.NE.AND P3, PT, R22, R21, P2 ;  /* 0x000000151600720c */ /* 0x000fc40001765270 */
[----:B------:R-:W-:Y:S02]  /*09c0*/  @!P2 SEL R28, RZ, 0x1, !P0 ;  /* 0x00000001ff1ca807 */ /* 0x000fe40004000000 */
[----:B------:R-:W-:Y:S02]  /*09d0*/  SHF.R.S32.HI R3, RZ, 0x1f, R6 ;  /* 0x0000001fff037819 */ /* 0x000fe40000011406 */
[----:B------:R-:W-:Y:S02]  /*09e0*/  IADD3 R7, P4, P5, R6, UR8, R11 ;  /* 0x0000000806077c10 */ /* 0x000fe4000fd9e00b */
[----:B------:R-:W-:Y:S02]  /*09f0*/  SEL R28, R28, 0x1, !P3 ;  /* 0x000000011c1c7807 */ /* 0x000fe40005800000 */
[----:B------:R-:W-:Y:S02]  /*0a00*/  IADD3.X R8, PT, PT, R3, UR9, RZ, P4, P5 ;  /* 0x0000000903087c10 */ /* 0x000fe4000a7ea4ff */
[----:B------:R-:W-:-:S02]  /*0a10*/  ISETP.LT.U32.AND P0, PT, R7, R4, PT ;  /* 0x000000040700720c */ /* 0x000fc40003f01070 */
[----:B------:R-:W-:Y:S01]  /*0a20*/  LOP3.LUT P1, RZ, R28, 0xff, RZ, 0xc0, !PT ;  /* 0x000000ff1cff7812 */ /* 0x000fe2000782c0ff */
[----:B------:R-:W-:Y:S01]  /*0a30*/  VIADD R6, R14, 0x200 ;  /* 0x000002000e067836 */ /* 0x000fe20000000000 */
[----:B------:R-:W-:-:S04]  /*0a40*/  ISETP.LT.AND.EX P0, PT, R8, R5, PT, P0 ;  /* 0x000000050800720c */ /* 0x000fc80003f01300 */
[CC--:B------:R-:W-:Y:S02]  /*0a50*/  SEL R2, R7.reuse, R4.reuse, P0 ;  /* 0x0000000407027207 */ /* 0x0c0fe40000000000 */
[-C--:B------:R-:W-:Y:S02]  /*0a60*/  SEL R3, R8, R5.reuse, P0 ;  /* 0x0000000508037207 */ /* 0x080fe40000000000 */
[----:B------:R-:W-:Y:S02]  /*0a70*/  @!P3 SEL R2, R7, R4, !P2 ;  /* 0x000000040702b207 */ /* 0x000fe40005000000 */
[----:B------:R-:W-:Y:S02]  /*0a80*/  SHF.R.S32.HI R4, RZ, 0x1f, R6 ;  /* 0x0000001fff047819 */ /* 0x000fe40000011406 */
[----:B------:R-:W-:Y:S02]  /*0a90*/  IADD3 R7, P0, P4, R6, UR8, R11 ;  /* 0x0000000806077c10 */ /* 0x000fe4000fc1e00b */
[----:B------:R-:W-:-:S02]  /*0aa0*/  @!P3 SEL R3, R8, R5, !P2 ;  /* 0x000000050803b207 */ /* 0x000fc40005000000 */
[CC--:B----4-:R-:W-:Y:S02]  /*0ab0*/  ISETP.NE.AND P2, PT, R19.reuse, R20.reuse, PT ;  /* 0x000000141300720c */ /* 0x0d0fe40003f45270 */
[----:B------:R-:W-:Y:S02]  /*0ac0*/  ISETP.NE.AND P3, PT, R19, R20, P1 ;  /* 0x000000141300720c */ /* 0x000fe40000f65270 */
[----:B------:R-:W-:Y:S01]  /*0ad0*/  IADD3.X R6, PT, PT, R4, UR9, RZ, P0, P4 ;  /* 0x0000000904067c10 */ /* 0x000fe200087e84ff */
[----:B------:R-:W-:Y:S01]  /*0ae0*/  VIADD R4, R14, 0x300 ;  /* 0x000003000e047836 */ /* 0x000fe20000000000 */
[----:B------:R-:W-:Y:S02]  /*0af0*/  @!P1 SEL R28, RZ, 0x1, !P2 ;  /* 0x00000001ff1c9807 */ /* 0x000fe40005000000 */
[----:B------:R-:W-:Y:S02]  /*0b00*/  ISETP.LT.U32.AND P0, PT, R7, R2, PT ;  /* 0x000000020700720c */ /* 0x000fe40003f01070 */
[----:B------:R-:W-:-:S02]  /*0b10*/  SHF.R.S32.HI R5, RZ, 0x1f, R4 ;  /* 0x0000001fff057819 */ /* 0x000fc40000011404 */
[----:B------:R-:W-:Y:S02]  /*0b20*/  SEL R28, R28, 0x1, !P3 ;  /* 0x000000011c1c7807 */ /* 0x000fe40005800000 */
[----:B------:R-:W-:Y:S02]  /*0b30*/  IADD3 R4, P4, P5, R4, UR8, R11 ;  /* 0x0000000804047c10 */ /* 0x000fe4000fd9e00b */
[----:B------:R-:W-:Y:S02]  /*0b40*/  ISETP.LT.AND.EX P0, PT, R6, R3, PT, P0 ;  /* 0x000000030600720c */ /* 0x000fe40003f01300 */
[----:B------:R-:W-:Y:S02]  /*0b50*/  LOP3.LUT P2, RZ, R28, 0xff, RZ, 0xc0, !PT ;  /* 0x000000ff1cff7812 */ /* 0x000fe4000784c0ff */
[----:B------:R-:W-:Y:S02]  /*0b60*/  IADD3.X R5, PT, PT, R5, UR9, RZ, P4, P5 ;  /* 0x0000000905057c10 */ /* 0x000fe4000a7ea4ff */
[----:B------:R-:W-:-:S02]  /*0b70*/  SEL R17, R7, R2, P0 ;  /* 0x0000000207117207 */ /* 0x000fc40000000000 */
[CC--:B------:R-:W-:Y:S02]  /*0b80*/  SEL R16, R6.reuse, R3.reuse, P0 ;  /* 0x0000000306107207 */ /* 0x0c0fe40000000000 */
[----:B------:R-:W-:Y:S02]  /*0b90*/  ISETP.NE.AND P4, PT, R15, RZ, PT ;  /* 0x000000ff0f00720c */ /* 0x000fe40003f85270 */
[----:B------:R-:W-:Y:S02]  /*0ba0*/  @!P3 SEL R17, R7, R2, !P1 ;  /* 0x000000020711b207 */ /* 0x000fe40004800000 */
[----:B------:R-:W-:Y:S02]  /*0bb0*/  @!P3 SEL R16, R6, R3, !P1 ;  /* 0x000000030610b207 */ /* 0x000fe40004800000 */
[----:B------:R-:W-:Y:S02]  /*0bc0*/  ISETP.NE.AND P3, PT, R23, R24, P2 ;  /* 0x000000181700720c */ /* 0x000fe40001765270 */
[----:B------:R-:W-:-:S02]  /*0bd0*/  ISETP.LT.U32.AND P0, PT, R4, R17, PT ;  /* 0x000000110400720c */ /* 0x000fc40003f01070 */
[----:B------:R-:W-:Y:S02]  /*0be0*/  ISETP.NE.AND P1, PT, R23, R24, PT ;  /* 0x000000181700720c */ /* 0x000fe40003f25270 */
[CC--:B------:R-:W-:Y:S02]  /*0bf0*/  ISETP.LT.AND.EX P0, PT, R5.reuse, R16.reuse, PT, P0 ;  /* 0x000000100500720c */ /* 0x0c0fe40003f01300 */
[----:B------:R-:W-:Y:S01]  /*0c00*/  @!P2 SEL R28, RZ, 0x1, !P1 ;  /* 0x00000001ff1ca807 */ /* 0x000fe20004800000 */
[----:B------:R-:W-:Y:S01]  /*0c10*/  VIADD R14, R14, 0x800 ;  /* 0x000008000e0e7836 */ /* 0x000fe20000000000 */
[----:B------:R-:W-:Y:S02]  /*0c20*/  SEL R6, R4, R17, P0 ;  /* 0x0000001104067207 */ /* 0x000fe40000000000 */
[----:B------:R-:W-:Y:S02]  /*0c30*/  SEL R7, R5, R16, P0 ;  /* 0x0000001005077207 */ /* 0x000fe40000000000 */
[----:B------:R-:W-:-:S02]  /*0c40*/  SEL R8, R28, 0x1, !P3 ;  /* 0x000000011c087807 */ /* 0x000fc40005800000 */
[----:B------:R-:W-:Y:S02]  /*0c50*/  @!P3 SEL R6, R4, R17, !P2 ;  /* 0x000000110406b207 */ /* 0x000fe40005000000 */
[----:B------:R-:W-:Y:S01]  /*0c60*/  @!P3 SEL R7, R5, R16, !P2 ;  /* 0x000000100507b207 */ /* 0x000fe20005000000 */
[----:B------:R-:W-:Y:S06]  /*0c70*/  @P4 BRA `(.L_x_71) ;  /* 0xfffffff400b44947 */ /* 0x000fec000383ffff */
[----:B------:R-:W-:Y:S05]  /*0c80*/  BSYNC.RECONVERGENT B3 ;  /* 0x0000000000037941 */ /* 0x000fea0003800200 */
.L_x_70:
[----:B------:R-:W-:-:S07]  /*0c90*/  VIADD R14, R14, 0xfffffc00 ;  /* 0xfffffc000e0e7836 */ /* 0x000fce0000000000 */
.L_x_69:
[----:B------:R-:W-:Y:S05]  /*0ca0*/  BSYNC.RECONVERGENT B2 ;  /* 0x0000000000027941 */ /* 0x000fea0003800200 */
.L_x_68:
[----:B------:R-:W-:-:S13]  /*0cb0*/  ISETP.NE.AND P0, PT, R26, RZ, PT ;  /* 0x000000ff1a00720c */ /* 0x000fda0003f05270 */
[----:B------:R-:W-:Y:S05]  /*0cc0*/  @!P0 BRA `(.L_x_67) ;  /* 0x00000008007c8947 */ /* 0x000fea0003800000 */
[----:B------:R-:W-:Y:S01]  /*0cd0*/  ISETP.GE.U32.AND P0, PT, R26, 0x4, PT ;  /* 0x000000041a00780c */ /* 0x000fe20003f06070 */
[----:B------:R-:W-:Y:S01]  /*0ce0*/  BSSY.RECONVERGENT B2, `(.L_x_72) ;  /* 0x0000050000027945 */ /* 0x000fe20003800200 */
[----:B------:R-:W-:-:S11]  /*0cf0*/  LOP3.LUT P1, R13, R13, 0x3, RZ, 0xc0, !PT ;  /* 0x000000030d0d7812 */ /* 0x000fd6000782c0ff */
[----:B------:R-:W-:Y:S05]  /*0d00*/  @!P0 BRA `(.L_x_73) ;  /* 0x0000000400348947 */ /* 0x000fea0003800000 */
[----:B------:R-:W0:Y:S01]  /*0d10*/  LDCU.128 UR16, c[0x0][0x380] ;  /* 0x00007000ff1077ac */ /* 0x000e220008000c00 */
[----:B------:R-:W-:Y:S01]  /*0d20*/  IADD3 R23, P0, PT, R11, R14, RZ ;  /* 0x0000000e0b177210 */ /* 0x000fe20007f1e0ff */
[----:B------:R-:W1:Y:S03]  /*0d30*/  LDCU.64 UR10, c[0x0][0x3a0] ;  /* 0x00007400ff0a77ac */ /* 0x000e660008000a00 */
[----:B------:R-:W-:Y:S01]  /*0d40*/  LEA.HI.X.SX32 R24, R14, RZ, 0x1, P0 ;  /* 0x000000ff0e187211 */ /* 0x000fe200000f0eff */
[----:B------:R-:W-:-:S03]  /*0d50*/  IMAD.SHL.U32 R2, R23, 0x4, RZ ;  /* 0x0000000417027824 */ /* 0x000fc600078e00ff */
[----:B------:R-:W-:Y:S02]  /*0d60*/  SHF.L.U64.HI R3, R23, 0x2, R24 ;  /* 0x0000000217037819 */ /* 0x000fe40000010218 */
[C---:B0-----:R-:W-:Y:S02]  /*0d70*/  IADD3 R4, P0, PT, R2.reuse, UR16, RZ ;  /* 0x0000001002047c10 */ /* 0x041fe4000ff1e0ff */
        /* <DEDUP_REMOVED lines=8> */
[----:B------:R-:W4:Y:S04]  /*0e00*/  LDG.E R18, desc[UR12][R2.64+0x800] ;  /* 0x0008000c02127981 */ /* 0x000f28000c1e1900 */
[----:B------:R0:W5:Y:S04]  /*0e10*/  LDG.E R15, desc[UR12][R4.64+0xc00] ;  /* 0x000c000c040f7981 */ /* 0x000168000c1e1900 */
[----:B------:R0:W5:Y:S01]  /*0e20*/  LDG.E R16, desc[UR12][R2.64+0xc00] ;  /* 0x000c000c02107981 */ /* 0x000162000c1e1900 */
[----:B------:R-:W-:-:S02]  /*0e30*/  LOP3.LUT P3, RZ, R8, 0xff, RZ, 0xc0, !PT ;  /* 0x000000ff08ff7812 */ /* 0x000fc4000786c0ff */
[----:B-1----:R-:W-:Y:S01]  /*0e40*/  IADD3 R23, P2, PT, R23, UR10, RZ ;  /* 0x0000000a17177c10 */ /* 0x002fe2000ff5e0ff */
[----:B0-----:R-:W-:-:S03]  /*0e50*/  VIADD R4, R14, 0x100 ;  /* 0x000001000e047836 */ /* 0x001fc60000000000 */
[----:B------:R-:W-:Y:S02]  /*0e60*/  IADD3.X R24, PT, PT, R24, UR11, RZ, P2, !PT ;  /* 0x0000000b18187c10 */ /* 0x000fe400097fe4ff */
[----:B------:R-:W-:Y:S02]  /*0e70*/  SHF.R.S32.HI R3, RZ, 0x1f, R4 ;  /* 0x0000001fff037819 */ /* 0x000fe40000011404 */
[CC--:B--2---:R-:W-:Y:S02]  /*0e80*/  ISETP.NE.AND P0, PT, R21.reuse, R22.reuse, PT ;  /* 0x000000161500720c */ /* 0x0c4fe40003f05270 */
[----:B------:R-:W-:Y:S02]  /*0e90*/  ISETP.NE.AND P4, PT, R21, R22, P3 ;  /* 0x000000161500720c */ /* 0x000fe40001f85270 */
[----:B------:R-:W-:Y:S02]  /*0ea0*/  @!P3 SEL R8, RZ, 0x1, !P0 ;  /* 0x00000001ff08b807 */ /* 0x000fe40004000000 */
[----:B------:R-:W-:-:S02]  /*0eb0*/  ISETP.LT.U32.AND P0, PT, R23, R6, PT ;  /* 0x000000061700720c */ /* 0x000fc40003f01070 */
[----:B------:R-:W-:Y:S02]  /*0ec0*/  SEL R8, R8, 0x1, !P4 ;  /* 0x0000000108087807 */ /* 0x000fe40006000000 */
[-C--:B------:R-:W-:Y:S02]  /*0ed0*/  ISETP.LT.AND.EX P0, PT, R24, R7.reuse, PT, P0 ;  /* 0x000000071800720c */ /* 0x080fe40003f01300 */
[----:B------:R-:W-:Y:S02]  /*0ee0*/  LOP3.LUT P2, RZ, R8, 0xff, RZ, 0xc0, !PT ;  /* 0x000000ff08ff7812 */ /* 0x000fe4000784c0ff */
[CC--:B------:R-:W-:Y:S02]  /*0ef0*/  SEL R22, R23.reuse, R6.reuse, P0 ;  /* 0x0000000617167207 */ /* 0x0c0fe40000000000 */
[----:B------:R-:W-:Y:S02]  /*0f00*/  SEL R2, R24, R7, P0 ;  /* 0x0000000718027207 */ /* 0x000fe40000000000 */
[----:B------:R-:W-:-:S02]  /*0f10*/  @!P4 SEL R22, R23, R6, !P3 ;  /* 0x000000061716c207 */ /* 0x000fc40005800000 */
[----:B------:R-:W-:Y:S02]  /*0f20*/  @!P4 SEL R2, R24, R7, !P3 ;  /* 0x000000071802c207 */ /* 0x000fe40005800000 */
[CC--:B---3--:R-:W-:Y:S02]  /*0f30*/  ISETP.NE.AND P3, PT, R20.reuse, R19.reuse, PT ;  /* 0x000000131400720c */ /* 0x0c8fe40003f65270 */
[----:B------:R-:W-:Y:S02]  /*0f40*/  ISETP.NE.AND P4, PT, R20, R19, P2 ;  /* 0x000000131400720c */ /* 0x000fe40001785270 */
[----:B------:R-:W-:Y:S02]  /*0f50*/  @!P2 SEL R8, RZ, 0x1, !P3 ;  /* 0x00000001ff08a807 */ /* 0x000fe40005800000 */
[----:B------:R-:W-:Y:S01]  /*0f60*/  IADD3 R5, P5, P0, R4, UR10, R11 ;  /* 0x0000000a04057c10 */ /* 0x000fe2000f8be00b */
[----:B------:R-:W-:Y:S01]  /*0f70*/  VIADD R4, R14, 0x200 ;  /* 0x000002000e047836 */ /* 0x000fe20000000000 */
[----:B------:R-:W-:-:S02]  /*0f80*/  SEL R8, R8, 0x1, !P4 ;  /* 0x0000000108087807 */ /* 0x000fc40006000000 */
[----:B------:R-:W-:Y:S02]  /*0f90*/  IADD3.X R7, PT, PT, R3, UR11, RZ, P5, P0 ;  /* 0x0000000b03077c10 */ /* 0x000fe4000afe04ff */
[----:B------:R-:W-:Y:S02]  /*0fa0*/  ISETP.LT.U32.AND P0, PT, R5, R22, PT ;  /* 0x000000160500720c */ /* 0x000fe40003f01070 */
[----:B------:R-:W-:Y:S02]  /*0fb0*/  LOP3.LUT P3, RZ, R8, 0xff, RZ, 0xc0, !PT ;  /* 0x000000ff08ff7812 */ /* 0x000fe4000786c0ff */
[----:B------:R-:W-:Y:S02]  /*0fc0*/  ISETP.LT.AND.EX P0, PT, R7, R2, PT, P0 ;  /* 0x000000020700720c */ /* 0x000fe40003f01300 */
[----:B------:R-:W-:Y:S02]  /*0fd0*/  SHF.R.S32.HI R3, RZ, 0x1f, R4 ;  /* 0x0000001fff037819 */ /* 0x000fe40000011404 */
[----:B------:R-:W-:-:S02]  /*0fe0*/  SEL R19, R5, R22, P0 ;  /* 0x0000001605137207 */ /* 0x000fc40000000000 */
[----:B------:R-:W-:Y:S02]  /*0ff0*/  SEL R20, R7, R2, P0 ;  /* 0x0000000207147207 */ /* 0x000fe40000000000 */
[----:B------:R-:W-:Y:S02]  /*1000*/  @!P4 SEL R19, R5, R22, !P2 ;  /* 0x000000160513c207 */ /* 0x000fe40005000000 */
[----:B------:R-:W-:Y:S01]  /*1010*/  @!P4 SEL R20, R7, R2, !P2 ;  /* 0x000000020714c207 */ /* 0x000fe20005000000 */
[C---:B------:R-:W-:Y:S01]  /*1020*/  VIADD R2, R14.reuse, 0x300 ;  /* 0x000003000e027836 */ /* 0x040fe20000000000 */
[CC--:B----4-:R-:W-:Y:S01]  /*1030*/  ISETP.NE.AND P4, PT, R17.reuse, R18.reuse, PT ;  /* 0x000000121100720c */ /* 0x0d0fe20003f85270 */
[----:B------:R-:W-:Y:S01]  /*1040*/  VIADD R14, R14, 0x400 ;  /* 0x000004000e0e7836 */ /* 0x000fe20000000000 */
[----:B------:R-:W-:Y:S02]  /*1050*/  IADD3 R6, P5, P0, R4, UR10, R11 ;  /* 0x0000000a04067c10 */ /* 0x000fe4000f8be00b */
[----:B------:R-:W-:-:S02]  /*1060*/  ISETP.NE.AND P2, PT, R17, R18, P3 ;  /* 0x000000121100720c */ /* 0x000fc40001f45270 */
[----:B------:R-:W-:Y:S02]  /*1070*/  @!P3 SEL R8, RZ, 0x1, !P4 ;  /* 0x00000001ff08b807 */ /* 0x000fe40006000000 */
[----:B------:R-:W-:Y:S02]  /*1080*/  IADD3.X R7, PT, PT, R3, UR11, RZ, P5, P0 ;  /* 0x0000000b03077c10 */ /* 0x000fe4000afe04ff */
[----:B------:R-:W-:Y:S02]  /*1090*/  ISETP.LT.U32.AND P0, PT, R6, R19, PT ;  /* 0x000000130600720c */ /* 0x000fe40003f01070 */
[----:B------:R-:W-:Y:S02]  /*10a0*/  SEL R8, R8, 0x1, !P2 ;  /* 0x0000000108087807 */ /* 0x000fe40005000000 */
[----:B------:R-:W-:Y:S02]  /*10b0*/  ISETP.LT.AND.EX P0, PT, R7, R20, PT, P0 ;  /* 0x000000140700720c */ /* 0x000fe40003f01300 */
[----:B------:R-:W-:-:S02]  /*10c0*/  LOP3.LUT P4, RZ, R8, 0xff, RZ, 0xc0, !PT ;  /* 0x000000ff08ff7812 */ /* 0x000fc4000788c0ff */
[CC--:B------:R-:W-:Y:S02]  /*10d0*/  SEL R5, R6.reuse, R19.reuse, P0 ;  /* 0x0000001306057207 */ /* 0x0c0fe40000000000 */
[CC--:B------:R-:W-:Y:S02]  /*10e0*/  SEL R4, R7.reuse, R20.reuse, P0 ;  /* 0x0000001407047207 */ /* 0x0c0fe40000000000 */
[----:B------:R-:W-:Y:S02]  /*10f0*/  SHF.R.S32.HI R3, RZ, 0x1f, R2 ;  /* 0x0000001fff037819 */ /* 0x000fe40000011402 */
[----:B------:R-:W-:Y:S02]  /*1100*/  @!P2 SEL R5, R6, R19, !P3 ;  /* 0x000000130605a207 */ /* 0x000fe40005800000 */
[----:B------:R-:W-:Y:S02]  /*1110*/  @!P2 SEL R4, R7, R20, !P3 ;  /* 0x000000140704a207 */ /* 0x000fe40005800000 */
[----:B------:R-:W-:-:S02]  /*1120*/  IADD3 R2, P5, P6, R2, UR10, R11 ;  /* 0x0000000a02027c10 */ /* 0x000fc4000febe00b */
[-C--:B-----5:R-:W-:Y:S02]  /*1130*/  ISETP.NE.AND P3, PT, R15, R16.reuse, P4 ;  /* 0x000000100f00720c */ /* 0x0a0fe40002765270 */
[----:B------:R-:W-:Y:S02]  /*1140*/  IADD3.X R3, PT, PT, R3, UR11, RZ, P5, P6 ;  /* 0x0000000b03037c10 */ /* 0x000fe4000afec4ff */
[----:B------:R-:W-:Y:S02]  /*1150*/  ISETP.LT.U32.AND P0, PT, R2, R5, PT ;  /* 0x000000050200720c */ /* 0x000fe40003f01070 */
[----:B------:R-:W-:Y:S02]  /*1160*/  ISETP.NE.AND P2, PT, R15, R16, PT ;  /* 0x000000100f00720c */ /* 0x000fe40003f45270 */
[----:B------:R-:W-:Y:S02]  /*1170*/  ISETP.LT.AND.EX P0, PT, R3, R4, PT, P0 ;  /* 0x000000040300720c */ /* 0x000fe40003f01300 */
[----:B------:R-:W-:-:S02]  /*1180*/  @!P4 SEL R8, RZ, 0x1, !P2 ;  /* 0x00000001ff08c807 */ /* 0x000fc40005000000 */
[-C--:B------:R-:W-:Y:S02]  /*1190*/  SEL R6, R2, R5.reuse, P0 ;  /* 0x0000000502067207 */ /* 0x080fe40000000000 */
[CC--:B------:R-:W-:Y:S02]  /*11a0*/  SEL R7, R3.reuse, R4.reuse, P0 ;  /* 0x0000000403077207 */ /* 0x0c0fe40000000000 */
[----:B------:R-:W-:Y:S02]  /*11b0*/  SEL R8, R8, 0x1, !P3 ;  /* 0x0000000108087807 */ /* 0x000fe40005800000 */
[----:B------:R-:W-:Y:S02]  /*11c0*/  @!P3 SEL R6, R2, R5, !P4 ;  /* 0x000000050206b207 */ /* 0x000fe40006000000 */
[----:B------:R-:W-:-:S07]  /*11d0*/  @!P3 SEL R7, R3, R4, !P4 ;  /* 0x000000040307b207 */ /* 0x000fce0006000000 */
.L_x_73:
[----:B------:R-:W-:Y:S05]  /*11e0*/  BSYNC.RECONVERGENT B2 ;  /* 0x0000000000027941 */ /* 0x000fea0003800200 */
.L_x_72:
[----:B------:R-:W-:Y:S05]  /*11f0*/  @!P1 BRA `(.L_x_67) ;  /* 0x0000000400309947 */ /* 0x000fea0003800000 */
[----:B------:R-:W-:Y:S01]  /*1200*/  ISETP.NE.AND P0, PT, R13, 0x1, PT ;  /* 0x000000010d00780c */ /* 0x000fe20003f05270 */
[----:B------:R-:W-:Y:S01]  /*1210*/  BSSY.RECONVERGENT B2, `(.L_x_74) ;  /* 0x000002e000027945 */ /* 0x000fe20003800200 */
[----:B------:R-:W-:-:S11]  /*1220*/  LOP3.LUT P1, RZ, R12, 0x100, RZ, 0xc0, !PT ;  /* 0x000001000cff7812 */ /* 0x000fd6000782c0ff */
        /* <DEDUP_REMOVED lines=13> */
[----:B------:R0:W3:Y:S04]  /*1300*/  LDG.E R18, desc[UR12][R2.64+0x400] ;  /* 0x0004000c02127981 */ /* 0x0000e8000c1e1900 */
[----:B------:R4:W3:Y:S01]  /*1310*/  LDG.E R19, desc[UR12][R4.64+0x400] ;  /* 0x0004000c04137981 */ /* 0x0008e2000c1e1900 */
[----:B------:R-:W-:-:S02]  /*1320*/  LOP3.LUT P2, RZ, R8, 0xff, RZ, 0xc0, !PT ;  /* 0x000000ff08ff7812 */ /* 0x000fc4000784c0ff */
[----:B-1----:R-:W-:-:S04]  /*1330*/  IADD3 R15, P0, PT, R12, UR10, RZ ;  /* 0x0000000a0c0f7c10 */ /* 0x002fc8000ff1e0ff */
[----:B------:R-:W-:Y:S02]  /*1340*/  IADD3.X R12, PT, PT, R13, UR11, RZ, P0, !PT ;  /* 0x0000000b0d0c7c10 */ /* 0x000fe400087fe4ff */
[----:B------:R-:W-:-:S04]  /*1350*/  ISETP.LT.U32.AND P0, PT, R15, R6, PT ;  /* 0x000000060f00720c */ /* 0x000fc80003f01070 */
[----:B------:R-:W-:-:S04]  /*1360*/  ISETP.LT.AND.EX P0, PT, R12, R7, PT, P0 ;  /* 0x000000070c00720c */ /* 0x000fc80003f01300 */
[----:B0-----:R-:W-:Y:S02]  /*1370*/  SEL R2, R15, R6, P0 ;  /* 0x000000060f027207 */ /* 0x001fe40000000000 */
[----:B------:R-:W-:Y:S02]  /*1380*/  SEL R3, R12, R7, P0 ;  /* 0x000000070c037207 */ /* 0x000fe40000000000 */
[CC--:B--2---:R-:W-:Y:S02]  /*1390*/  ISETP.NE.AND P4, PT, R16.reuse, R17.reuse, PT ;  /* 0x000000111000720c */ /* 0x0c4fe40003f85270 */
[----:B------:R-:W-:Y:S01]  /*13a0*/  ISETP.NE.AND P3, PT, R16, R17, P2 ;  /* 0x000000111000720c */ /* 0x000fe20001765270 */
[C---:B------:R-:W-:Y:S01]  /*13b0*/  VIADD R16, R14.reuse, 0x100 ;  /* 0x000001000e107836 */ /* 0x040fe20000000000 */
[----:B------:R-:W-:Y:S01]  /*13c0*/  @!P2 SEL R8, RZ, 0x1, !P4 ;  /* 0x00000001ff08a807 */ /* 0x000fe20006000000 */
[----:B------:R-:W-:-:S03]  /*13d0*/  VIADD R14, R14, 0x200 ;  /* 0x000002000e0e7836 */ /* 0x000fc60000000000 */
[----:B------:R-:W-:Y:S02]  /*13e0*/  SEL R8, R8, 0x1, !P3 ;  /* 0x0000000108087807 */ /* 0x000fe40005800000 */
[----:B----4-:R-:W-:Y:S02]  /*13f0*/  SHF.R.S32.HI R4, RZ, 0x1f, R16 ;  /* 0x0000001fff047819 */ /* 0x010fe40000011410 */
[----:B------:R-:W-:Y:S02]  /*1400*/  LOP3.LUT P4, RZ, R8, 0xff, RZ, 0xc0, !PT ;  /* 0x000000ff08ff7812 */ /* 0x000fe4000788c0ff */
[----:B------:R-:W-:Y:S02]  /*1410*/  IADD3 R5, P5, P6, R16, UR10, R11 ;  /* 0x0000000a10057c10 */ /* 0x000fe4000febe00b */
[----:B------:R-:W-:Y:S02]  /*1420*/  @!P3 SEL R2, R15, R6, !P2 ;  /* 0x000000060f02b207 */ /* 0x000fe40005000000 */
[----:B------:R-:W-:-:S02]  /*1430*/  @!P3 SEL R3, R12, R7, !P2 ;  /* 0x000000070c03b207 */ /* 0x000fc40005000000 */
[-C--:B---3--:R-:W-:Y:S02]  /*1440*/  ISETP.NE.AND P3, PT, R18, R19.reuse, P4 ;  /* 0x000000131200720c */ /* 0x088fe40002765270 */
[----:B------:R-:W-:Y:S02]  /*1450*/  IADD3.X R4, PT, PT, R4, UR11, RZ, P5, P6 ;  /* 0x0000000b04047c10 */ /* 0x000fe4000afec4ff */
[----:B------:R-:W-:Y:S02]  /*1460*/  ISETP.LT.U32.AND P0, PT, R5, R2, PT ;  /* 0x000000020500720c */ /* 0x000fe40003f01070 */
[----:B------:R-:W-:Y:S02]  /*1470*/  ISETP.NE.AND P2, PT, R18, R19, PT ;  /* 0x000000131200720c */ /* 0x000fe40003f45270 */
[----:B------:R-:W-:Y:S02]  /*1480*/  ISETP.LT.AND.EX P0, PT, R4, R3, PT, P0 ;  /* 0x000000030400720c */ /* 0x000fe40003f01300 */
[----:B------:R-:W-:-:S02]  /*1490*/  @!P4 SEL R8, RZ, 0x1, !P2 ;  /* 0x00000001ff08c807 */ /* 0x000fc40005000000 */
[CC--:B------:R-:W-:Y:S02]  /*14a0*/  SEL R6, R5.reuse, R2.reuse, P0 ;  /* 0x0000000205067207 */ /* 0x0c0fe40000000000 */
[-C--:B------:R-:W-:Y:S02]  /*14b0*/  SEL R7, R4, R3.reuse, P0 ;  /* 0x0000000304077207 */ /* 0x080fe40000000000 */
[----:B------:R-:W-:Y:S02]  /*14c0*/  SEL R8, R8, 0x1, !P3 ;  /* 0x0000000108087807 */ /* 0x000fe40005800000 */
[----:B------:R-:W-:Y:S02]  /*14d0*/  @!P3 SEL R6, R5, R2, !P4 ;  /* 0x000000020506b207 */ /* 0x000fe40006000000 */
[----:B------:R-:W-:-:S07]  /*14e0*/  @!P3 SEL R7, R4, R3, !P4 ;  /* 0x000000030407b207 */ /* 0x000fce0006000000 */
.L_x_75:
[----:B------:R-:W-:Y:S05]  /*14f0*/  BSYNC.RECONVERGENT B2 ;  /* 0x0000000000027941 */ /* 0x000fea0003800200 */
.L_x_74:
[----:B------:R-:W-:Y:S05]  /*1500*/  @P1 BRA `(.L_x_67) ;  /* 0x00000000006c1947 */ /* 0x000fea0003800000 */
        /* <DEDUP_REMOVED lines=11> */
[----:B------:R-:W2:Y:S01]  /*15c0*/  LDG.E R5, desc[UR12][R4.64] ;  /* 0x0000000c04057981 */ /* 0x000ea2000c1e1900 */
[----:B------:R-:W-:Y:S02]  /*15d0*/  LOP3.LUT P3, RZ, R8, 0xff, RZ, 0xc0, !PT ;  /* 0x000000ff08ff7812 */ /* 0x000fe4000786c0ff */
[----:B-1----:R-:W-:-:S04]  /*15e0*/  IADD3 R13, P0, PT, R11, UR10, RZ ;  /* 0x0000000a0b0d7c10 */ /* 0x002fc8000ff1e0ff */
[----:B------:R-:W-:Y:S02]  /*15f0*/  IADD3.X R12, PT, PT, R12, UR11, RZ, P0, !PT ;  /* 0x0000000b0c0c7c10 */ /* 0x000fe400087fe4ff */
[----:B------:R-:W-:-:S04]  /*1600*/  ISETP.LT.U32.AND P0, PT, R13, R6, PT ;  /* 0x000000060d00720c */ /* 0x000fc80003f01070 */
[----:B------:R-:W-:-:S04]  /*1610*/  ISETP.LT.AND.EX P0, PT, R12, R7, PT, P0 ;  /* 0x000000070c00720c */ /* 0x000fc80003f01300 */
[----:B------:R-:W-:Y:S02]  /*1620*/  SEL R11, R13, R6, P0 ;  /* 0x000000060d0b7207 */ /* 0x000fe40000000000 */
[CC--:B--2---:R-:W-:Y:S02]  /*1630*/  ISETP.NE.AND P2, PT, R2.reuse, R5.reuse, P3 ;  /* 0x000000050200720c */ /* 0x0c4fe40001f45270 */
[----:B------:R-:W-:Y:S02]  /*1640*/  ISETP.NE.AND P1, PT, R2, R5, PT ;  /* 0x000000050200720c */ /* 0x000fe40003f25270 */
[----:B------:R-:W-:Y:S02]  /*1650*/  SEL R2, R12, R7, P0 ;  /* 0x000000070c027207 */ /* 0x000fe40000000000 */
[----:B------:R-:W-:-:S04]  /*1660*/  @!P3 SEL R8, RZ, 0x1, !P1 ;  /* 0x00000001ff08b807 */ /* 0x000fc80004800000 */
[----:B------:R-:W-:-:S03]  /*1670*/  SEL R8, R8, 0x1, !P2 ;  /* 0x0000000108087807 */ /* 0x000fc60005000000 */
[----:B------:R-:W-:Y:S02]  /*1680*/  @!P2 SEL R11, R13, R6, !P3 ;  /* 0x000000060d0ba207 */ /* 0x000fe40005800000 */
[----:B------:R-:W-:-:S03]  /*1690*/  @!P2 SEL R2, R12, R7, !P3 ;  /* 0x000000070c02a207 */ /* 0x000fc60005800000 */
[----:B------:R-:W-:Y:S02]  /*16a0*/  IMAD.MOV.U32 R6, RZ, RZ, R11 ;  /* 0x000000ffff067224 */ /* 0x000fe400078e000b */
[----:B------:R-:W-:-:S07]  /*16b0*/  IMAD.MOV.U32 R7, RZ, RZ, R2 ;  /* 0x000000ffff077224 */ /* 0x000fce00078e0002 */
.L_x_67:
[----:B------:R-:W-:Y:S05]  /*16c0*/  BSYNC.RECONVERGENT B1 ;  /* 0x0000000000017941 */ /* 0x000fea0003800200 */
.L_x_66:
[----:B------:R-:W-:-:S13]  /*16d0*/  ISETP.GE.AND P0, PT, R9, 0x100, PT ;  /* 0x000001000900780c */ /* 0x000fda0003f06270 */
[----:B------:R-:W-:Y:S05]  /*16e0*/  @!P0 BRA `(.L_x_76) ;  /* 0x0000000c00408947 */ /* 0x000fea0003800000 */
[----:B------:R-:W0:Y:S01]  /*16f0*/  S2R R9, SR_LANEID ;  /* 0x0000000000097919 */ /* 0x000e220000000000 */
[----:B------:R-:W-:Y:S01]  /*1700*/  LOP3.LUT R2, R8, 0xff, RZ, 0xc0, !PT ;  /* 0x000000ff08027812 */ /* 0x000fe200078ec0ff */
[----:B------:R-:W-:Y:S01]  /*1710*/  BSSY.RECONVERGENT B1, `(.L_x_77) ;  /* 0x0000016000017945 */ /* 0x000fe20003800200 */
[----:B------:R1:W2:Y:S04]  /*1720*/  SHFL.DOWN PT, R5, R6, 0x1, 0x1f ;  /* 0x08201f0006057f89 */ /* 0x0002a800000e0000 */
[----:B------:R1:W3:Y:S04]  /*1730*/  SHFL.DOWN PT, R4, R7, 0x1, 0x1f ;  /* 0x08201f0007047f89 */ /* 0x0002e800000e0000 */
[----:B------:R1:W4:Y:S01]  /*1740*/  SHFL.DOWN PT, R3, R2, 0x1, 0x1f ;  /* 0x08201f0002037f89 */ /* 0x00032200000e0000 */
        /* <DEDUP_REMOVED lines=18> */
.L_x_78:
[----:B------:R-:W-:Y:S05]  /*1870*/  BSYNC.RECONVERGENT B1 ;  /* 0x0000000000017941 */ /* 0x000fea0003800200 */
.L_x_77:
        /* <DEDUP_REMOVED lines=23> */
.L_x_80:
[----:B------:R-:W-:Y:S05]  /*19f0*/  BSYNC.RECONVERGENT B1 ;  /* 0x0000000000017941 */ /* 0x000fea0003800200 */
.L_x_79:
        /* <DEDUP_REMOVED lines=20> */
.L_x_82:
[----:B------:R-:W-:Y:S05]  /*1b40*/  BSYNC.RECONVERGENT B1 ;  /* 0x0000000000017941 */ /* 0x000fea0003800200 */
.L_x_81:
        /* <DEDUP_REMOVED lines=20> */
.L_x_84:
[----:B------:R-:W-:Y:S05]  /*1c90*/  BSYNC.RECONVERGENT B1 ;  /* 0x0000000000017941 */ /* 0x000fea0003800200 */
.L_x_83:
        /* <DEDUP_REMOVED lines=20> */
.L_x_86:
[----:B------:R-:W-:Y:S05]  /*1de0*/  BSYNC.RECONVERGENT B1 ;  /* 0x0000000000017941 */ /* 0x000fea0003800200 */
.L_x_85:
        /* <DEDUP_REMOVED lines=10> */
.L_x_88:
[----:B------:R-:W-:Y:S05]  /*1e90*/  BSYNC.RECONVERGENT B1 ;  /* 0x0000000000017941 */ /* 0x000fea0003800200 */
.L_x_87:
        /* <DEDUP_REMOVED lines=8> */
[----:B------:R-:W1:Y:S04]  /*1f20*/  LDS.64 R12, [UR4+0x20] ;  /* 0x00002004ff0c7984 */ /* 0x000e680008000a00 */
[----:B------:R-:W3:Y:S04]  /*1f30*/  LDS.U8 R16, [UR4+0x28] ;  /* 0x00002804ff107984 */ /* 0x000ee80008000000 */
[----:B------:R-:W3:Y:S04]  /*1f40*/  LDS.64 R10, [UR4+0x30] ;  /* 0x00003004ff0a7984 */ /* 0x000ee80008000a00 */
[----:B------:R-:W3:Y:S04]  /*1f50*/  LDS.U8 R17, [UR4+0x38] ;  /* 0x00003804ff117984 */ /* 0x000ee80008000000 */
[----:B0-----:R-:W0:Y:S04]  /*1f60*/  LDS.64 R2, [UR4+0x40] ;  /* 0x00004004ff027984 */ /* 0x001e280008000a00 */
[----:B------:R-:W0:Y:S04]  /*1f70*/  LDS.U8 R14, [UR4+0x48] ;  /* 0x00004804ff0e7984 */ /* 0x000e280008000000 */
[----:B--2-4-:R-:W2:Y:S01]  /*1f80*/  LDS.64 R4, [UR4+0x50] ;  /* 0x00005004ff047984 */ /* 0x014ea20008000a00 */
[----:B-----5:R-:W-:-:S04]  /*1f90*/  ISETP.NE.AND P2, PT, R9, RZ, PT ;  /* 0x000000ff0900720c */ /* 0x020fc80003f45270 */
[----:B------:R-:W-:Y:S02]  /*1fa0*/  @P4 SEL R9, R8, 0x1, !P2 ;  /* 0x0000000108094807 */ /* 0x000fe40005000000 */
[-C--:B-1----:R-:W-:Y:S02]  /*1fb0*/  ISETP.LT.U32.AND P0, PT, R12, R6.reuse, PT ;  /* 0x000000060c00720c */ /* 0x082fe40003f01070 */
[----:B------:R-:W-:Y:S02]  /*1fc0*/  LOP3.LUT P3, RZ, R9, 0xff, RZ, 0xc0, !PT ;  /* 0x000000ff09ff7812 */ /* 0x000fe4000786c0ff */
[----:B------:R-:W-:Y:S02]  /*1fd0*/  ISETP.LT.AND.EX P0, PT, R13, R7, PT, P0 ;  /* 0x000000070d00720c */ /* 0x000fe40003f01300 */
[----:B---3--:R-:W-:Y:S02]  /*1fe0*/  ISETP.NE.AND P5, PT, R16, RZ, PT ;  /* 0x000000ff1000720c */ /* 0x008fe40003fa5270 */
[----:B------:R-:W-:-:S02]  /*1ff0*/  @P2 SEL R6, R12, R6, P0 ;  /* 0x000000060c062207 */ /* 0x000fc40000000000 */
[C---:B------:R-:W-:Y:S02]  /*2000*/  @P2 SEL R7, R13.reuse, R7, P0 ;  /* 0x000000070d072207 */ /* 0x040fe40000000000 */
[----:B------:R-:W-:Y:S02]  /*2010*/  SEL R15, R12, R6, !P4 ;  /* 0x000000060c0f7207 */ /* 0x000fe40006000000 */
[----:B------:R-:W-:Y:S01]  /*2020*/  SEL R7, R13, R7, !P4 ;  /* 0x000000070d077207 */ /* 0x000fe20006000000 */
[----:B------:R-:W1:Y:S01]  /*2030*/  LDS.U8 R12, [UR4+0x58] ;  /* 0x00005804ff0c7984 */ /* 0x000e620008000000 */
[----:B------:R-:W-:Y:S02]  /*2040*/  ISETP.LT.U32.AND P0, PT, R10, R15, PT ;  /* 0x0000000f0a00720c */ /* 0x000fe40003f01070 */
[----:B------:R-:W-:Y:S02]  /*2050*/  @P3 SEL R16, R9, 0x1, !P5 ;  /* 0x0000000109103807 */ /* 0x000fe40006800000 */
[----:B------:R-:W-:Y:S01]  /*2060*/  ISETP.LT.AND.EX P0, PT, R11, R7, PT, P0 ;  /* 0x000000070b00720c */ /* 0x000fe20003f01300 */
[----:B------:R-:W3:Y:S01]  /*2070*/  LDS.64 R8, [UR4+0x60] ;  /* 0x00006004ff087984 */ /* 0x000ee20008000a00 */
[----:B------:R-:W-:-:S02]  /*2080*/  LOP3.LUT P2, RZ, R16, 0xff, RZ, 0xc0, !PT ;  /* 0x000000ff10ff7812 */ /* 0x000fc4000784c0ff */
[C---:B------:R-:W-:Y:S02]  /*2090*/  @P5 SEL R15, R10.reuse, R15, P0 ;  /* 0x0000000f0a0f5207 */ /* 0x040fe40000000000 */
[----:B------:R-:W-:Y:S02]  /*20a0*/  ISETP.NE.AND P4, PT, R17, RZ, PT ;  /* 0x000000ff1100720c */ /* 0x000fe40003f85270 */
[C---:B------:R-:W-:Y:S02]  /*20b0*/  @P5 SEL R7, R11.reuse, R7, P0 ;  /* 0x000000070b075207 */ /* 0x040fe40000000000 */
[----:B------:R-:W-:Y:S02]  /*20c0*/  SEL R13, R10, R15, !P3 ;  /* 0x0000000f0a0d7207 */ /* 0x000fe40005800000 */
[----:B------:R-:W-:Y:S01]  /*20d0*/  SEL R15, R11, R7, !P3 ;  /* 0x000000070b0f7207 */ /* 0x000fe20005800000 */
[----:B------:R-:W-:Y:S01]  /*20e0*/  LDS.U8 R10, [UR4+0x78] ;  /* 0x00007804ff0a7984 */ /* 0x000fe20008000000 */
[----:B0-----:R-:W-:-:S02]  /*20f0*/  ISETP.LT.U32.AND P0, PT, R2, R13, PT ;  /* 0x0000000d0200720c */ /* 0x001fc40003f01070 */
[----:B------:R-:W-:Y:S01]  /*2100*/  @P2 SEL R17, R16, 0x1, !P4 ;  /* 0x0000000110112807 */ /* 0x000fe20006000000 */
[----:B------:R-:W-:Y:S01]  /*2110*/  LDS.64 R6, [UR4+0x70] ;  /* 0x00007004ff067984 */ /* 0x000fe20008000a00 */
[----:B------:R-:W-:Y:S02]  /*2120*/  ISETP.LT.AND.EX P0, PT, R3, R15, PT, P0 ;  /* 0x0000000f0300720c */ /* 0x000fe40003f01300 */
[----:B------:R-:W-:Y:S01]  /*2130*/  LOP3.LUT P5, RZ, R17, 0xff, RZ, 0xc0, !PT ;  /* 0x000000ff11ff7812 */ /* 0x000fe200078ac0ff */
[----:B------:R-:W0:Y:S01]  /*2140*/  LDS.U8 R16, [UR4+0x68] ;  /* 0x00006804ff107984 */ /* 0x000e220008000000 */
[----:B------:R-:W-:Y:S02]  /*2150*/  @P4 SEL R13, R2, R13, P0 ;  /* 0x0000000d020d4207 */ /* 0x000fe40000000000 */
[----:B------:R-:W-:Y:S02]  /*2160*/  ISETP.NE.AND P3, PT, R14, RZ, PT ;  /* 0x000000ff0e00720c */ /* 0x000fe40003f65270 */
[----:B------:R-:W-:-:S02]  /*2170*/  @P4 SEL R15, R3, R15, P0 ;  /* 0x0000000f030f4207 */ /* 0x000fc40000000000 */
[----:B------:R-:W-:Y:S02]  /*2180*/  SEL R11, R2, R13, !P2 ;  /* 0x0000000d020b7207 */ /* 0x000fe40005000000 */
[----:B------:R-:W-:Y:S02]  /*2190*/  SEL R13, R3, R15, !P2 ;  /* 0x0000000f030d7207 */ /* 0x000fe40005000000 */
[----:B--2---:R-:W-:Y:S01]  /*21a0*/  ISETP.LT.U32.AND P0, PT, R4, R11, PT ;  /* 0x0000000b0400720c */ /* 0x004fe20003f01070 */
[----:B------:R-:W2:Y:S01]  /*21b0*/  LDS.64 R2, [UR4+0x80] ;  /* 0x00008004ff027984 */ /* 0x000ea20008000a00 */
[----:B------:R-:W-:Y:S02]  /*21c0*/  @P5 SEL R14, R17, 0x1, !P3 ;  /* 0x00000001110e5807 */ /* 0x000fe40005800000 */
[----:B------:R-:W-:Y:S02]  /*21d0*/  ISETP.LT.AND.EX P0, PT, R5, R13, PT, P0 ;  /* 0x0000000d0500720c */ /* 0x000fe40003f01300 */
[----:B------:R-:W-:-:S02]  /*21e0*/  LOP3.LUT P4, RZ, R14, 0xff, RZ, 0xc0, !PT ;  /* 0x000000ff0eff7812 */ /* 0x000fc4000788c0ff */
[----:B------:R-:W-:Y:S02]  /*21f0*/  @P3 SEL R11, R4, R11, P0 ;  /* 0x0000000b040b3207 */ /* 0x000fe40000000000 */
[----:B-1----:R-:W-:Y:S02]  /*2200*/  ISETP.NE.AND P2, PT, R12, RZ, PT ;  /* 0x000000ff0c00720c */ /* 0x002fe40003f45270 */
[C---:B------:R-:W-:Y:S02]  /*2210*/  @P3 SEL R13, R5.reuse, R13, P0 ;  /* 0x0000000d050d3207 */ /* 0x040fe40000000000 */
[----:B------:R-:W-:Y:S02]  /*2220*/  SEL R11, R4, R11, !P5 ;  /* 0x0000000b040b7207 */ /* 0x000fe40006800000 */
[----:B------:R-:W-:Y:S02]  /*2230*/  SEL R13, R5, R13, !P5 ;  /* 0x0000000d050d7207 */ /* 0x000fe40006800000 */
[----:B---3--:R-:W-:-:S02]  /*2240*/  ISETP.LT.U32.AND P0, PT, R8, R11, PT ;  /* 0x0000000b0800720c */ /* 0x008fc40003f01070 */
[----:B------:R-:W-:Y:S02]  /*2250*/  @P4 SEL R12, R14, 0x1, !P2 ;  /* 0x000000010e0c4807 */ /* 0x000fe40005000000 */
[C---:B------:R-:W-:Y:S02]  /*2260*/  ISETP.LT.AND.EX P0, PT, R9.reuse, R13, PT, P0 ;  /* 0x0000000d0900720c */ /* 0x040fe40003f01300 */
[----:B------:R-:W-:Y:S02]  /*2270*/  LOP3.LUT P5, RZ, R12, 0xff, RZ, 0xc0, !PT ;  /* 0x000000ff0cff7812 */ /* 0x000fe400078ac0ff */
[----:B------:R-:W-:Y:S02]  /*2280*/  @P2 SEL R11, R8, R11, P0 ;  /* 0x0000000b080b2207 */ /* 0x000fe40000000000 */
[----:B------:R-:W-:Y:S02]  /*2290*/  @P2 SEL R13, R9, R13, P0 ;  /* 0x0000000d090d2207 */ /* 0x000fe40000000000 */
[----:B0-----:R-:W-:-:S02]  /*22a0*/  ISETP.NE.AND P3, PT, R16, RZ, PT ;  /* 0x000000ff1000720c */ /* 0x001fc40003f65270 */
[----:B------:R-:W-:Y:S02]  /*22b0*/  SEL R5, R8, R11, !P4 ;  /* 0x0000000b08057207 */ /* 0x000fe40006000000 */
[----:B------:R-:W-:Y:S02]  /*22c0*/  SEL R9, R9, R13, !P4 ;  /* 0x0000000d09097207 */ /* 0x000fe40006000000 */
[----:B------:R-:W-:Y:S02]  /*22d0*/  ISETP.LT.U32.AND P0, PT, R6, R5, PT ;  /* 0x000000050600720c */ /* 0x000fe40003f01070 */
[----:B------:R-:W-:Y:S02]  /*22e0*/  @P5 SEL R16, R12, 0x1, !P3 ;  /* 0x000000010c105807 */ /* 0x000fe40005800000 */
[----:B------:R-:W-:Y:S02]  /*22f0*/  ISETP.LT.AND.EX P0, PT, R7, R9, PT, P0 ;  /* 0x000000090700720c */ /* 0x000fe40003f01300 */
[----:B------:R-:W-:-:S02]  /*2300*/  ISETP.NE.AND P4, PT, R10, RZ, PT ;  /* 0x000000ff0a00720c */ /* 0x000fc40003f85270 */
[----:B------:R-:W-:Y:S02]  /*2310*/  @P3 SEL R5, R6, R5, P0 ;  /* 0x0000000506053207 */ /* 0x000fe40000000000 */
[----:B------:R-:W-:Y:S02]  /*2320*/  LOP3.LUT P2, RZ, R16, 0xff, RZ, 0xc0, !PT ;  /* 0x000000ff10ff7812 */ /* 0x000fe4000784c0ff */
[C---:B------:R-:W-:Y:S02]  /*2330*/  @P3 SEL R9, R7.reuse, R9, P0 ;  /* 0x0000000907093207 */ /* 0x040fe40000000000 */
[----:B------:R-:W-:Y:S02]  /*2340*/  SEL R5, R6, R5, !P5 ;  /* 0x0000000506057207 */ /* 0x000fe40006800000 */
[----:B------:R-:W-:Y:S02]  /*2350*/  SEL R7, R7, R9, !P5 ;  /* 0x0000000907077207 */ /* 0x000fe40006800000 */
[----:B--2---:R-:W-:-:S04]  /*2360*/  ISETP.LT.U32.AND P0, PT, R2, R5, PT ;  /* 0x000000050200720c */ /* 0x004fc80003f01070 */
        /* <DEDUP_REMOVED lines=8> */
.L_x_76:
[----:B------:R-:W0:Y:S01]  /*23f0*/  S2R R13, SR_LANEID ;  /* 0x00000000000d7919 */ /* 0x000e220000000000 */
[----:B------:R-:W-:Y:S01]  /*2400*/  LOP3.LUT R2, R10, 0x3e0, RZ, 0xc0, !PT ;  /* 0x000003e00a027812 */ /* 0x000fe200078ec0ff */
[----:B------:R-:W-:Y:S04]  /*2410*/  BSSY.RECONVERGENT B1, `(.L_x_90) ;  /* 0x0000022000017945 */ /* 0x000fe80003800200 */
[----:B------:R-:W-:Y:S01]  /*2420*/  VIADD R4, R2, 0x20 ;  /* 0x0000002002047836 */ /* 0x000fe20000000000 */
[----:B------:R-:W-:-:S04]  /*2430*/  LOP3.LUT R2, RZ, R2, RZ, 0x33, !PT ;  /* 0x00000002ff027212 */ /* 0x000fc800078e33ff */
[----:B------:R-:W-:Y:S01]  /*2440*/  ISETP.GT.AND P0, PT, R4, R9, PT ;  /* 0x000000090400720c */ /* 0x000fe20003f04270 */
[----:B------:R-:W-:-:S05]  /*2450*/  IMAD.IADD R2, R9, 0x1, R2 ;  /* 0x0000000109027824 */ /* 0x000fca00078e0202 */
[----:B------:R-:W-:-:S05]  /*2460*/  SEL R2, R2, 0x1f, P0 ;  /* 0x0000001f02027807 */ /* 0x000fca0000000000 */
[----:B------:R1:W2:Y:S01]  /*2470*/  SHFL.DOWN PT, R4, R7, 0x1, R2 ;  /* 0x0820000007047989 */ /* 0x0002a200000e0002 */
[C---:B0-----:R-:W-:Y:S01]  /*2480*/  VIADD R3, R13.reuse, 0x2 ;  /* 0x000000020d037836 */ /* 0x041fe20000000000 */
[CC--:B------:R-:W-:Y:S01]  /*2490*/  ISETP.GE.AND P0, PT, R13.reuse, R2.reuse, PT ;  /* 0x000000020d00720c */ /* 0x0c0fe20003f06270 */
[C---:B------:R-:W-:Y:S01]  /*24a0*/  VIADD R11, R13.reuse, 0x8 ;  /* 0x000000080d0b7836 */ /* 0x040fe20000000000 */
[C---:B------:R-:W-:Y:S01]  /*24b0*/  ISETP.NE.AND P1, PT, R13.reuse, RZ, PT ;  /* 0x000000ff0d00720c */ /* 0x040fe20003f25270 */
[----:B------:R-:W-:Y:S01]  /*24c0*/  VIADD R5, R13, 0x4 ;  /* 0x000000040d057836 */ /* 0x000fe20000000000 */
[-C--:B------:R-:W-:Y:S02]  /*24d0*/  ISETP.GT.AND P5, PT, R3, R2.reuse, PT ;  /* 0x000000020300720c */ /* 0x080fe40003fa4270 */
[----:B------:R-:W-:Y:S02]  /*24e0*/  LOP3.LUT R3, R8, 0xff, RZ, 0xc0, !PT ;  /* 0x000000ff08037812 */ /* 0x000fe400078ec0ff */
[----:B------:R-:W-:-:S02]  /*24f0*/  ISETP.GT.AND P2, PT, R11, R2, PT ;  /* 0x000000020b00720c */ /* 0x000fc40003f44270 */
[----:B------:R1:W0:Y:S01]  /*2500*/  SHFL.DOWN PT, R11, R6, 0x1, R2 ;  /* 0x08200000060b7989 */ /* 0x00022200000e0002 */
[----:B------:R-:W-:Y:S01]  /*2510*/  ISETP.GT.AND P3, PT, R5, R2, PT ;  /* 0x000000020500720c */ /* 0x000fe20003f64270 */
[----:B------:R-:W-:Y:S02]  /*2520*/  VIADD R5, R13, 0x10 ;  /* 0x000000100d057836 */ /* 0x000fe40000000000 */
[----:B------:R1:W3:Y:S01]  /*2530*/  SHFL.DOWN PT, R3, R3, 0x1, R2 ;  /* 0x0820000003037989 */ /* 0x0002e200000e0002 */
[----:B--2---:R-:W-:Y:S09]  /*2540*/  @P0 BRA `(.L_x_91) ;  /* 0x0000000000380947 */ /* 0x004ff20003800000 */
[----:B---3--:R-:W-:Y:S01]  /*2550*/  LOP3.LUT P0, RZ, R3, 0xff, RZ, 0xc0, !PT ;  /* 0x000000ff03ff7812 */ /* 0x008fe2000780c0ff */
[----:B------:R-:W-:Y:S01]  /*2560*/  IMAD.MOV.U32 R13, RZ, RZ, 0x1 ;  /* 0x00000001ff0d7424 */ /* 0x000fe200078e00ff */
[----:B------:R-:W-:-:S04]  /*2570*/  LOP3.LUT P4, R12, R8, 0xff, RZ, 0xc0, !PT ;  /* 0x000000ff080c7812 */ /* 0x000fc8000788c0ff */
[----:B------:R-:W-:-:S13]  /*2580*/  PLOP3.LUT P0, PT, P4, P0, PT, 0x2f, 0xf2 ;  /* 0x0000000000f2781c */ /* 0x000fda0002700577 */
[----:B0-----:R-:W-:Y:S02]  /*2590*/  @!P0 ISETP.LT.U32.AND P4, PT, R11, R6, PT ;  /* 0x000000060b00820c */ /* 0x001fe40003f81070 */
[----:B------:R-:W-:Y:S02]  /*25a0*/  @P0 ISETP.NE.AND P6, PT, R12, RZ, PT ;  /* 0x000000ff0c00020c */ /* 0x000fe40003fc5270 */
[----:B------:R-:W-:Y:S02]  /*25b0*/  @!P0 PRMT R8, R13, 0x7610, R8 ;  /* 0x000076100d088816 */ /* 0x000fe40000000008 */
[----:B------:R-:W-:Y:S02]  /*25c0*/  @!P0 ISETP.LT.AND.EX P4, PT, R4, R7, PT, P4 ;  /* 0x000000070400820c */ /* 0x000fe40003f81340 */
[----:B------:R-:W-:Y:S02]  /*25d0*/  @P0 SEL R3, R3, R8, !P6 ;  /* 0x0000000803030207 */ /* 0x000fe40007000000 */
[----:B-1----:R-:W-:-:S02]  /*25e0*/  @!P0 SEL R6, R11, R6, P4 ;  /* 0x000000060b068207 */ /* 0x002fc40002000000 */
[C---:B------:R-:W-:Y:S02]  /*25f0*/  @!P0 SEL R7, R4.reuse, R7, P4 ;  /* 0x0000000704078207 */ /* 0x040fe40002000000 */
[----:B------:R-:W-:Y:S02]  /*2600*/  @P0 PRMT R8, R3, 0x7610, R8 ;  /* 0x0000761003080816 */ /* 0x000fe40000000008 */
[----:B------:R-:W-:Y:S02]  /*2610*/  @P0 SEL R6, R11, R6, !P6 ;  /* 0x000000060b060207 */ /* 0x000fe40007000000 */
[----:B------:R-:W-:-:S07]  /*2620*/  @P0 SEL R7, R4, R7, !P6 ;  /* 0x0000000704070207 */ /* 0x000fce0007000000 */
.L_x_91:
[----:B------:R-:W-:Y:S05]  /*2630*/  BSYNC.RECONVERGENT B1 ;  /* 0x0000000000017941 */ /* 0x000fea0003800200 */
.L_x_90:
[----:B---3--:R-:W-:Y:S01]  /*2640*/  LOP3.LUT R3, R8, 0xff, RZ, 0xc0, !PT ;  /* 0x000000ff08037812 */ /* 0x008fe200078ec0ff */
[----:B------:R2:W3:Y:S01]  /*2650*/  SHFL.DOWN PT, R4, R7, 0x2, R2 ;  /* 0x0840000007047989 */ /* 0x0004e200000e0002 */
[----:B------:R-:W-:Y:S01]  /*2660*/  ISETP.GT.AND P4, PT, R5, R2, PT ;  /* 0x000000020500720c */ /* 0x000fe20003f84270 */
[----:B------:R-:W-:Y:S02]  /*2670*/  BSSY.RECONVERGENT B1, `(.L_x_92) ;  /* 0x0000012000017945 */ /* 0x000fe40003800200 */
[----:B------:R2:W4:Y:S04]  /*2680*/  SHFL.DOWN PT, R5, R6, 0x2, R2 ;  /* 0x0840000006057989 */ /* 0x00052800000e0002 */
[----:B------:R2:W0:Y:S01]  /*2690*/  SHFL.DOWN PT, R3, R3, 0x2, R2 ;  /* 0x0840000003037989 */ /* 0x00042200000e0002 */
        /* <DEDUP_REMOVED lines=10> */
[----:B-12---:R-:W-:-:S02]  /*2740*/  @!P0 SEL R6, R5, R6, P5 ;  /* 0x0000000605068207 */ /* 0x006fc40002800000 */
[C---:B------:R-:W-:Y:S02]  /*2750*/  @!P0 SEL R7, R4.reuse, R7, P5 ;  /* 0x0000000704078207 */ /* 0x040fe40002800000 */
[----:B------:R-:W-:Y:S02]  /*2760*/  @P0 PRMT R8, R3, 0x7610, R8 ;  /* 0x0000761003080816 */ /* 0x000fe40000000008 */
[----:B------:R-:W-:Y:S02]  /*2770*/  @P0 SEL R6, R5, R6, !P6 ;  /* 0x0000000605060207 */ /* 0x000fe40007000000 */
[----:B------:R-:W-:-:S07]  /*2780*/  @P0 SEL R7, R4, R7, !P6 ;  /* 0x0000000704070207 */ /* 0x000fce0007000000 */
.L_x_93:
[----:B------:R-:W-:Y:S05]  /*2790*/  BSYNC.RECONVERGENT B1 ;  /* 0x0000000000017941 */ /* 0x000fea0003800200 */
.L_x_92:
[----:B0-----:R-:W-:Y:S01]  /*27a0*/  LOP3.LUT R3, R8, 0xff, RZ, 0xc0, !PT ;  /* 0x000000ff08037812 */ /* 0x001fe200078ec0ff */
[----:B----4-:R0:W4:Y:S01]  /*27b0*/  SHFL.DOWN PT, R5, R6, 0x4, R2 ;  /* 0x0880000006057989 */ /* 0x01012200000e0002 */
[----:B------:R-:W-:Y:S03]  /*27c0*/  BSSY.RECONVERGENT B1, `(.L_x_94) ;  /* 0x0000012000017945 */ /* 0x000fe60003800200 */
[----:B---3--:R0:W3:Y:S04]  /*27d0*/  SHFL.DOWN PT, R4, R7, 0x4, R2 ;  /* 0x0880000007047989 */ /* 0x0080e800000e0002 */
        /* <DEDUP_REMOVED lines=16> */
.L_x_95:
[----:B------:R-:W-:Y:S05]  /*28e0*/  BSYNC.RECONVERGENT B1 ;  /* 0x0000000000017941 */ /* 0x000fea0003800200 */
.L_x_94:
        /* <DEDUP_REMOVED lines=20> */
.L_x_97:
[----:B------:R-:W-:Y:S05]  /*2a30*/  BSYNC.RECONVERGENT B1 ;  /* 0x0000000000017941 */ /* 0x000fea0003800200 */
.L_x_96:
        /* <DEDUP_REMOVED lines=8> */
[----:B-12---:R-:W-:-:S04]  /*2ac0*/  LOP3.LUT P2, R2, R8, 0xff, RZ, 0xc0, !PT ;  /* 0x000000ff08027812 */ /* 0x006fc8000784c0ff */
[----:B------:R-:W-:-:S13]  /*2ad0*/  PLOP3.LUT P0, PT, P2, P0, PT, 0x2f, 0xf2 ;  /* 0x0000000000f2781c */ /* 0x000fda0001700577 */
[----:B----4-:R-:W-:Y:S02]  /*2ae0*/  @!P0 ISETP.LT.U32.AND P2, PT, R5, R6, PT ;  /* 0x000000060500820c */ /* 0x010fe40003f41070 */
[----:B------:R-:W-:Y:S02]  /*2af0*/  @P0 ISETP.NE.AND P3, PT, R2, RZ, PT ;  /* 0x000000ff0200020c */ /* 0x000fe40003f65270 */
[----:B------:R-:W-:Y:S02]  /*2b00*/  @!P0 PRMT R8, R11, 0x7610, R8 ;  /* 0x000076100b088816 */ /* 0x000fe40000000008 */
[----:B---3--:R-:W-:Y:S02]  /*2b10*/  @!P0 ISETP.LT.AND.EX P2, PT, R4, R7, PT, P2 ;  /* 0x000000070400820c */ /* 0x008fe40003f41320 */
[----:B------:R-:W-:Y:S02]  /*2b20*/  @P0 SEL R2, R3, R8, !P3 ;  /* 0x0000000803020207 */ /* 0x000fe40005800000 */
[----:B------:R-:W-:-:S02]  /*2b30*/  @!P0 SEL R6, R5, R6, P2 ;  /* 0x0000000605068207 */ /* 0x000fc40001000000 */
[----:B------:R-:W-:Y:S02]  /*2b40*/  @!P0 SEL R7, R4, R7, P2 ;  /* 0x0000000704078207 */ /* 0x000fe40001000000 */
[----:B------:R-:W-:Y:S02]  /*2b50*/  @P0 PRMT R8, R2, 0x7610, R8 ;  /* 0x0000761002080816 */ /* 0x000fe40000000008 */
[----:B------:R-:W-:Y:S02]  /*2b60*/  @P0 SEL R6, R5, R6, !P3 ;  /* 0x0000000605060207 */ /* 0x000fe40005800000 */
[----:B------:R-:W-:-:S07]  /*2b70*/  @P0 SEL R7, R4, R7, !P3 ;  /* 0x0000000704070207 */ /* 0x000fce0005800000 */
.L_x_99:
[----:B------:R-:W-:Y:S05]  /*2b80*/  BSYNC.RECONVERGENT B1 ;  /* 0x0000000000017941 */ /* 0x000fea0003800200 */
.L_x_98:
[----:B------:R-:W-:Y:S04]  /*2b90*/  BSSY.RECONVERGENT B1, `(.L_x_100) ;  /* 0x000000a000017945 */ /* 0x000fe80003800200 */
[----:B------:R-:W-:Y:S05]  /*2ba0*/  @P1 BRA `(.L_x_101) ;  /* 0x0000000000201947 */ /* 0x000fea0003800000 */
[----:B---3--:R-:W3:Y:S01]  /*2bb0*/  S2R R4, SR_CgaCtaId ;  /* 0x0000000000047919 */ /* 0x008ee20000008800 */
[----:B0-----:R-:W-:Y:S02]  /*2bc0*/  MOV R3, 0x400 ;  /* 0x0000040000037802 */ /* 0x001fe40000000f00 */
[----:B-12---:R-:W-:-:S04]  /*2bd0*/  SHF.R.U32.HI R2, RZ, 0x1, R10 ;  /* 0x00000001ff027819 */ /* 0x006fc8000001160a */
[----:B------:R-:W-:Y:S02]  /*2be0*/  LOP3.LUT R2, R2, 0x1f0, RZ, 0xc0, !PT ;  /* 0x000001f002027812 */ /* 0x000fe400078ec0ff */
[----:B---3--:R-:W-:-:S05]  /*2bf0*/  LEA R3, R4, R3, 0x18 ;  /* 0x0000000304037211 */ /* 0x008fca00078ec0ff */
[----:B------:R-:W-:-:S05]  /*2c00*/  IMAD.IADD R3, R2, 0x1, R3 ;  /* 0x0000000102037824 */ /* 0x000fca00078e0203 */
[----:B------:R0:W-:Y:S04]  /*2c10*/  STS.64 [R3+0x10], R6 ;  /* 0x0000100603007388 */ /* 0x0001e80000000a00 */
[----:B------:R0:W-:Y:S02]  /*2c20*/  STS.U8 [R3+0x8], R8 ;  /* 0x0000080803007388 */ /* 0x0001e40000000000 */
.L_x_101:
[----:B------:R-:W-:Y:S05]  /*2c30*/  BSYNC.RECONVERGENT B1 ;  /* 0x0000000000017941 */ /* 0x000fea0003800200 */
.L_x_100:
[----:B------:R-:W-:Y:S01]  /*2c40*/  BAR.SYNC.DEFER_BLOCKING 0x0 ;  /* 0x0000000000007b1d */ /* 0x000fe20000010000 */
[----:B------:R-:W-:-:S13]  /*2c50*/  ISETP.NE.AND P1, PT, R10, RZ, PT ;  /* 0x000000ff0a00720c */ /* 0x000fda0003f25270 */
[----:B------:R-:W-:Y:S05]  /*2c60*/  @P1 BRA `(.L_x_89) ;  /* 0x0000003000481947 */ /* 0x000fea0003800000 */
[C---:B------:R-:W-:Y:S02]  /*2c70*/  ISETP.GE.AND P0, PT, R9.reuse, 0x21, PT ;  /* 0x000000210900780c */ /* 0x040fe40003f06270 */
[C---:B------:R-:W-:Y:S02]  /*2c80*/  ISETP.GE.AND P2, PT, R9.reuse, 0x41, PT ;  /* 0x000000410900780c */ /* 0x040fe40003f46270 */
[C---:B------:R-:W-:Y:S02]  /*2c90*/  ISETP.GE.AND P3, PT, R9.reuse, 0x61, PT ;  /* 0x000000610900780c */ /* 0x040fe40003f66270 */
[----:B------:R-:W-:-:S07]  /*2ca0*/  ISETP.GE.AND P4, PT, R9, 0x81, PT ;  /* 0x000000810900780c */ /* 0x000fce0003f86270 */
[----:B------:R-:W-:Y:S06]  /*2cb0*/  @!P0 BRA `(.L_x_102) ;  /* 0x00000000003c8947 */ /* 0x000fec0003800000 */
[----:B------:R-:W5:Y:S01]  /*2cc0*/  S2UR UR5, SR_CgaCtaId ;  /* 0x00000000000579c3 */ /* 0x000f620000008800 */
[----:B------:R-:W-:Y:S01]  /*2cd0*/  UMOV UR4, 0x400 ;  /* 0x0000040000047882 */ /* 0x000fe20000000000 */
[----:B------:R-:W-:Y:S01]  /*2ce0*/  LOP3.LUT P5, RZ, R8, 0xff, RZ, 0xc0, !PT ;  /* 0x000000ff08ff7812 */ /* 0x000fe200078ac0ff */
[----:B-----5:R-:W-:-:S09]  /*2cf0*/  ULEA UR4, UR5, UR4, 0x18 ;  /* 0x0000000405047291 */ /* 0x020fd2000f8ec0ff */
[----:B---3--:R-:W3:Y:S04]  /*2d00*/  LDS.U8 R4, [UR4+0x18] ;  /* 0x00001804ff047984 */ /* 0x008ee80008000000 */
[----:B012---:R-:W0:Y:S01]  /*2d10*/  LDS.64 R2, [UR4+0x20] ;  /* 0x00002004ff027984 */ /* 0x007e220008000a00 */
[----:B---3--:R-:W-:Y:S02]  /*2d20*/  ISETP.NE.AND P6, PT, R4, RZ, PT ;  /* 0x000000ff0400720c */ /* 0x008fe40003fc5270 */
        /* <DEDUP_REMOVED lines=8> */
.L_x_102:
[----:B------:R-:W-:Y:S01]  /*2db0*/  ISETP.GE.AND P5, PT, R9, 0xa1, PT ;  /* 0x000000a10900780c */ /* 0x000fe20003fa6270 */
[----:B------:R-:W-:-:S12]  /*2dc0*/  @!P2 BRA `(.L_x_103) ;  /* 0x00000000003ca947 */ /* 0x000fd80003800000 */
        /* <DEDUP_REMOVED lines=15> */
.L_x_103:
        /* <DEDUP_REMOVED lines=17> */
.L_x_104:
        /* <DEDUP_REMOVED lines=17> */
.L_x_105:
[----:B------:R-:W-:Y:S05]  /*30e0*/  @!P5 BRA `(.L_x_106) ;  /* 0x00000000003cd947 */ /* 0x000fea0003800000 */
        /* <DEDUP_REMOVED lines=15> */
.L_x_106:
        /* <DEDUP_REMOVED lines=16> */
.L_x_107:
        /* <DEDUP_REMOVED lines=17> */
.L_x_65:
[----:B------:R-:W0:Y:S01]  /*33f0*/  S2R R4, SR_TID.X ;  /* 0x0000000000047919 */ /* 0x000e220000002100 */
[----:B------:R-:W1:Y:S01]  /*3400*/  LDCU.128 UR8, c[0x0][0x380] ;  /* 0x00007000ff0877ac */ /* 0x000e620008000c00 */
[----:B------:R-:W2:Y:S01]  /*3410*/  LDCU.64 UR6, c[0x0][0x3a0] ;  /* 0x00007400ff0677ac */ /* 0x000ea20008000a00 */
[----:B0-----:R-:W-:-:S05]  /*3420*/  IADD3 R5, P0, PT, R11, R4, RZ ;  /* 0x000000040b057210 */ /* 0x001fca0007f1e0ff */
[----:B------:R-:W-:Y:S02]  /*3430*/  IMAD.SHL.U32 R6, R5, 0x4, RZ ;  /* 0x0000000405067824 */ /* 0x000fe400078e00ff */
[----:B------:R-:W-:-:S03]  /*3440*/  IMAD.X R8, RZ, RZ, RZ, P0 ;  /* 0x000000ffff087224 */ /* 0x000fc600000e06ff */
[C---:B-1----:R-:W-:Y:S02]  /*3450*/  IADD3 R12, P0, PT, R6.reuse, UR8, RZ ;  /* 0x00000008060c7c10 */ /* 0x042fe4000ff1e0ff */
[----:B------:R-:W-:Y:S02]  /*3460*/  SHF.L.U64.HI R5, R5, 0x2, R8 ;  /* 0x0000000205057819 */ /* 0x000fe40000010208 */
[----:B------:R-:W-:Y:S02]  /*3470*/  IADD3 R6, P1, PT, R6, UR10, RZ ;  /* 0x0000000a06067c10 */ /* 0x000fe4000ff3e0ff */
[C---:B------:R-:W-:Y:S02]  /*3480*/  IADD3.X R13, PT, PT, R5.reuse, UR9, RZ, P0, !PT ;  /* 0x00000009050d7c10 */ /* 0x040fe400087fe4ff */
[----:B------:R-:W-:-:S03]  /*3490*/  IADD3.X R7, PT, PT, R5, UR11, RZ, P1, !PT ;  /* 0x0000000b05077c10 */ /* 0x000fc60008ffe4ff */
[----:B------:R-:W3:Y:S04]  /*34a0*/  LDG.E R9, desc[UR12][R12.64] ;  /* 0x0000000c0c097981 */ /* 0x000ee8000c1e1900 */
[----:B------:R-:W3:Y:S04]  /*34b0*/  LDG.E R14, desc[UR12][R6.64] ;  /* 0x0000000c060e7981 */ /* 0x000ee8000c1e1900 */
[----:B------:R-:W4:Y:S04]  /*34c0*/  LDG.E R8, desc[UR12][R12.64+0x800] ;  /* 0x0008000c0c087981 */ /* 0x000f28000c1e1900 */
[----:B------:R-:W4:Y:S04]  /*34d0*/  LDG.E R5, desc[UR12][R6.64+0x800] ;  /* 0x0008000c06057981 */ /* 0x000f28000c1e1900 */
[----:B------:R-:W5:Y:S04]  /*34e0*/  LDG.E R15, desc[UR12][R12.64+0x400] ;  /* 0x0004000c0c0f7981 */ /* 0x000f68000c1e1900 */
[----:B------:R-:W5:Y:S04]  /*34f0*/  LDG.E R16, desc[UR12][R6.64+0x400] ;  /* 0x0004000c06107981 */ /* 0x000f68000c1e1900 */
[----:B------:R0:W5:Y:S04]  /*3500*/  LDG.E R10, desc[UR12][R12.64+0xc00] ;  /* 0x000c000c0c0a7981 */ /* 0x000168000c1e1900 */
[----:B------:R1:W5:Y:S01]  /*3510*/  LDG.E R17, desc[UR12][R6.64+0xc00] ;  /* 0x000c000c06117981 */ /* 0x000362000c1e1900 */
[----:B--2---:R-:W-:-:S02]  /*3520*/  IADD3 R23, P1, PT, R11, UR6, RZ ;  /* 0x000000060b177c10 */ /* 0x004fc4000ff3e0ff */
[----:B---3--:R-:W-:Y:S01]  /*3530*/  ISETP.NE.AND P0, PT, R9, R14, PT ;  /* 0x0000000e0900720c */ /* 0x008fe20003f05270 */
[C---:B------:R-:W-:Y:S02]  /*3540*/  VIADD R9, R4.reuse, 0x100 ;  /* 0x0000010004097836 */ /* 0x040fe40000000000 */
[----:B------:R-:W-:-:S03]  /*3550*/  VIADD R14, R4, 0x200 ;  /* 0x00000200040e7836 */ /* 0x000fc60000000000 */
[----:B------:R-:W-:Y:S01]  /*3560*/  SEL R18, R4, R9, P0 ;  /* 0x0000000904127207 */ /* 0x000fe20000000000 */
[----:B------:R-:W-:Y:S01]  /*3570*/  IMAD.U32 R9, RZ, RZ, UR7 ;  /* 0x00000007ff097e24 */ /* 0x000fe2000f8e00ff */
[-C--:B------:R-:W-:Y:S02]  /*3580*/  IADD3 R19, P3, PT, R14, R23.reuse, RZ ;  /* 0x000000170e137210 */ /* 0x080fe40007f7e0ff */
[----:B------:R-:W-:Y:S01]  /*3590*/  IADD3 R14, P4, PT, R18, R23, RZ ;  /* 0x00000017120e7210 */ /* 0x000fe20007f9e0ff */
[----:B0-----:R-:W-:Y:S01]  /*35a0*/  IMAD.X R13, RZ, RZ, R9, P1 ;  /* 0x000000ffff0d7224 */ /* 0x001fe200008e0609 */
[----:B----4-:R-:W-:Y:S02]  /*35b0*/  ISETP.NE.AND P2, PT, R8, R5, PT ;  /* 0x000000050800720c */ /* 0x010fe40003f45270 */
[----:B------:R-:W-:Y:S01]  /*35c0*/  ISETP.LT.U32.AND P1, PT, R19, R14, PT ;  /* 0x0000000e1300720c */ /* 0x000fe20003f21070 */
[--C-:B------:R-:W-:Y:S01]  /*35d0*/  IMAD.X R12, RZ, RZ, R13.reuse, P3 ;  /* 0x000000ffff0c7224 */ /* 0x100fe200018e060d */
[----:B-----5:R-:W-:Y:S01]  /*35e0*/  ISETP.NE.OR P0, PT, R15, R16, P0 ;  /* 0x000000100f00720c */ /* 0x020fe20000705670 */
[----:B-1----:R-:W-:Y:S01]  /*35f0*/  IMAD.X R7, RZ, RZ, R13, P4 ;  /* 0x000000ffff077224 */ /* 0x002fe200020e060d */
[----:B------:R-:W-:-:S04]  /*3600*/  IADD3 R13, P4, PT, R19, 0x100, RZ ;  /* 0x00000100130d7810 */ /* 0x000fc80007f9e0ff */
[----:B------:R-:W-:Y:S02]  /*3610*/  ISETP.LT.AND.EX P1, PT, R12, R7, PT, P1 ;  /* 0x000000070c00720c */ /* 0x000fe40003f21310 */
[----:B------:R-:W-:Y:S02]  /*3620*/  ISETP.NE.AND P3, PT, R10, R17, PT ;  /* 0x000000110a00720c */ /* 0x000fe40003f65270 */
[----:B------:R-:W-:Y:S02]  /*3630*/  @P2 SEL R14, R19, R14, P1 ;  /* 0x0000000e130e2207 */ /* 0x000fe40000800000 */
[----:B------:R-:W-:Y:S02]  /*3640*/  @P2 SEL R7, R12, R7, P1 ;  /* 0x000000070c072207 */ /* 0x000fe40000800000 */
[----:B------:R-:W-:Y:S02]  /*3650*/  ISETP.GE.U32.AND P1, PT, R21, UR5, PT ;  /* 0x0000000515007c0c */ /* 0x000fe4000bf26070 */
[----:B------:R-:W-:-:S02]  /*3660*/  SEL R6, R14, R19, P0 ;  /* 0x000000130e067207 */ /* 0x000fc40000000000 */
[----:B------:R-:W-:Y:S02]  /*3670*/  ISETP.GE.U32.AND.EX P1, PT, R20, UR4, PT, P1 ;  /* 0x0000000414007c0c */ /* 0x000fe4000bf26110 */
[----:B------:R-:W-:Y:S01]  /*3680*/  SEL R7, R7, R12, P0 ;  /* 0x0000000c07077207 */ /* 0x000fe20000000000 */
[----:B------:R-:W-:Y:S01]  /*3690*/  IMAD.X R12, RZ, RZ, R12, P4 ;  /* 0x000000ffff0c7224 */ /* 0x000fe200020e060c */
[----:B------:R-:W-:Y:S02]  /*36a0*/  ISETP.LT.U32.AND P2, PT, R13, R6, PT ;  /* 0x000000060d00720c */ /* 0x000fe40003f41070 */
[----:B------:R-:W-:Y:S02]  /*36b0*/  ISETP.NE.OR P0, PT, R8, R5, P0 ;  /* 0x000000050800720c */ /* 0x000fe40000705670 */
[----:B------:R-:W-:Y:S02]  /*36c0*/  ISETP.LT.AND.EX P2, PT, R12, R7, PT, P2 ;  /* 0x000000070c00720c */ /* 0x000fe40003f41320 */
[----:B------:R-:W-:-:S02]  /*36d0*/  ISETP.NE.OR P4, PT, R10, R17, P0 ;  /* 0x000000110a00720c */ /* 0x000fc40000785670 */
[----:B------:R-:W-:Y:S02]  /*36e0*/  @P3 SEL R6, R13, R6, P2 ;  /* 0x000000060d063207 */ /* 0x000fe40001000000 */
[----:B------:R-:W-:Y:S02]  /*36f0*/  @P3 SEL R7, R12, R7, P2 ;  /* 0x000000070c073207 */ /* 0x000fe40001000000 */
[----:B------:R-:W-:Y:S02]  /*3700*/  SEL R8, RZ, 0x1, !P4 ;  /* 0x00000001ff087807 */ /* 0x000fe40006000000 */
[----:B------:R-:W-:Y:S02]  /*3710*/  SEL R6, R6, R13, P0 ;  /* 0x0000000d06067207 */ /* 0x000fe40000000000 */
[----:B------:R-:W-:Y:S01]  /*3720*/  SEL R7, R7, R12, P0 ;  /* 0x0000000c07077207 */ /* 0x000fe20000000000 */
[----:B------:R-:W-:Y:S06]  /*3730*/  @!P1 BRA `(.L_x_108) ;  /* 0x0000001800549947 */ /* 0x000fec0003800000 */
[----:B------:R-:W-:Y:S02]  /*3740*/  IADD3 R10, P1, PT, R11, UR5, RZ ;  /* 0x000000050b0a7c10 */ /* 0x000fe4000ff3e0ff */
[----:B------:R-:W-:Y:S02]  /*3750*/  IADD3 R13, P2, PT, R2, -0x400, RZ ;  /* 0xfffffc00020d7810 */ /* 0x000fe40007f5e0ff */
[----:B------:R-:W-:Y:S01]  /*3760*/  LOP3.LUT R5, RZ, R4, RZ, 0x33, !PT ;  /* 0x00000004ff057212 */ /* 0x000fe200078e33ff */
[----:B------:R-:W-:Y:S01]  /*3770*/  IMAD.X R12, RZ, RZ, UR4, P1 ;  /* 0x00000004ff0c7e24 */ /* 0x000fe200088e06ff */
[----:B------:R-:W-:Y:S01]  /*3780*/  ISETP.GT.U32.AND P0, PT, R10, R13, PT ;  /* 0x0000000d0a00720c */ /* 0x000fe20003f04070 */
[----:B------:R-:W-:Y:S01]  /*3790*/  UMOV UR4, URZ ;  /* 0x000000ff00047c82 */ /* 0x000fe20008000000 */
[----:B------:R-:W-:Y:S02]  /*37a0*/  IADD3.X R17, PT, PT, R3, -0x1, RZ, P2, !PT ;  /* 0xffffffff03117810 */ /* 0x000fe400017fe4ff */
[----:B------:R-:W-:-:S02]  /*37b0*/  IADD3 R16, PT, PT, R2, -UR5, R5 ;  /* 0x8000000502107c10 */ /* 0x000fc4000fffe005 */
[----:B------:R-:W-:-:S03]  /*37c0*/  ISETP.GT.U32.AND.EX P0, PT, R12, R17, PT, P0 ;  /* 0x000000110c00720c */ /* 0x000fc60003f04100 */
[----:B------:R-:W-:-:S10]  /*37d0*/  IMAD.IADD R16, R16, 0x1, -R11 ;  /* 0x0000000110107824 */ /* 0x000fd400078e0a0b */
[----:B------:R-:W-:Y:S05]  /*37e0*/  @P0 BRA `(.L_x_109) ;  /* 0x0000000400540947 */ /* 0x000fea0003800000 */
[----:B------:R-:W0:Y:S01]  /*37f0*/  LDC.64 R2, c[0x0][0x3d8] ;  /* 0x0000f600ff027b82 */ /* 0x000e220000000a00 */
[----:B------:R-:W1:Y:S01]  /*3800*/  LDCU.64 UR6, c[0x0][0x3a0] ;  /* 0x00007400ff0677ac */ /* 0x000e620008000a00 */
[----:B------:R-:W2:Y:S01]  /*3810*/  LDCU.128 UR8, c[0x0][0x380] ;  /* 0x00007000ff0877ac */ /* 0x000ea20008000c00 */
[----:B------:R-:W-:Y:S01]  /*3820*/  NOP ;  /* 0x0000000000007918 */ /* 0x000fe20000000000 */
.L_x_110:
[----:B------:R-:W3:Y:S02]  /*3830*/  S2R R21, SR_TID.X ;  /* 0x0000000000157919 */ /* 0x000ee40000002100 */
[----:B---3--:R-:W-:-:S05]  /*3840*/  IADD3 R21, P0, PT, R21, R10, RZ ;  /* 0x0000000a15157210 */ /* 0x008fca0007f1e0ff */
[----:B------:R-:W-:Y:S02]  /*3850*/  IMAD.X R24, RZ, RZ, R12, P0 ;  /* 0x000000ffff187224 */ /* 0x000fe400000e060c */
[----:B------:R-:W-:-:S03]  /*3860*/  IMAD.SHL.U32 R4, R21, 0x4, RZ ;  /* 0x0000000415047824 */ /* 0x000fc600078e00ff */
[----:B------:R-:W-:Y:S02]  /*3870*/  SHF.L.U64.HI R5, R21, 0x2, R24 ;  /* 0x0000000215057819 */ /* 0x000fe40000010218 */
[C---:B--2---:R-:W-:Y:S02]  /*3880*/  IADD3 R14, P0, PT, R4.reuse, UR8, RZ ;  /* 0x00000008040e7c10 */ /* 0x044fe4000ff1e0ff */
        /* <DEDUP_REMOVED lines=9> */
[----:B------:R5:W4:Y:S04]  /*3920*/  LDG.E R11, desc[UR12][R14.64+0xc00] ;  /* 0x000c000c0e0b7981 */ /* 0x000b28000c1e1900 */
[----:B------:R0:W4:Y:S01]  /*3930*/  LDG.E R18, desc[UR12][R4.64+0xc00] ;  /* 0x000c000c04127981 */ /* 0x000122000c1e1900 */
[----:B-1----:R-:W-:Y:S01]  /*3940*/  IADD3 R21, P0, PT, R21, UR6, RZ ;  /* 0x0000000615157c10 */ /* 0x002fe2000ff1e0ff */
[----:B------:R-:W-:Y:S01]  /*3950*/  IMAD.MOV.U32 R25, RZ, RZ, R7 ;  /* 0x000000ffff197224 */ /* 0x000fe200078e0007 */
[----:B------:R-:W-:Y:S01]  /*3960*/  LOP3.LUT P4, RZ, R8, 0xff, RZ, 0xc0, !PT ;  /* 0x000000ff08ff7812 */ /* 0x000fe2000788c0ff */
[----:B------:R-:W-:Y:S01]  /*3970*/  USHF.R.S32.HI UR14, URZ, 0x1f, UR5 ;  /* 0x0000001fff0e7899 */ /* 0x000fe20008011405 */
[----:B-----5:R-:W-:-:S02]  /*3980*/  IADD3 R15, P5, PT, R21, 0x100, RZ ;  /* 0x00000100150f7810 */ /* 0x020fc40007fbe0ff */
[----:B--2---:R-:W-:Y:S01]  /*3990*/  ISETP.NE.AND P2, PT, R9, R26, PT ;  /* 0x0000001a0900720c */ /* 0x004fe20003f45270 */
[----:B------:R-:W-:Y:S02]  /*39a0*/  IMAD.U32 R9, RZ, RZ, UR7 ;  /* 0x00000007ff097e24 */ /* 0x000fe4000f8e00ff */
[----:B------:R-:W-:Y:S01]  /*39b0*/  IMAD.MOV.U32 R26, RZ, RZ, R6 ;  /* 0x000000ffff1a7224 */ /* 0x000fe200078e0006 */
[----:B------:R-:W-:Y:S01]  /*39c0*/  SEL R7, RZ, 0x1, !P2 ;  /* 0x00000001ff077807 */ /* 0x000fe20005000000 */
[----:B------:R-:W-:-:S04]  /*39d0*/  IMAD.X R6, R24, 0x1, R9, P0 ;  /* 0x0000000118067824 */ /* 0x000fc800000e0609 */
[----:B------:R-:W-:Y:S02]  /*39e0*/  @P4 SEL R7, R8, 0x1, !P2 ;  /* 0x0000000108074807 */ /* 0x000fe40005000000 */
[----:B------:R-:W-:Y:S01]  /*39f0*/  ISETP.LT.U32.AND P0, PT, R21, R26, PT ;  /* 0x0000001a1500720c */ /* 0x000fe20003f01070 */
[----:B------:R-:W-:Y:S01]  /*3a00*/  IMAD.X R8, RZ, RZ, R6, P5 ;  /* 0x000000ffff087224 */ /* 0x000fe200028e0606 */
[----:B---3--:R-:W-:Y:S02]  /*3a10*/  ISETP.NE.AND P3, PT, R23, R22, PT ;  /* 0x000000161700720c */ /* 0x008fe40003f65270 */
[----:B------:R-:W-:Y:S02]  /*3a20*/  ISETP.LT.AND.EX P0, PT, R6, R25, PT, P0 ;  /* 0x000000190600720c */ /* 0x000fe40003f01300 */
[----:B------:R-:W-:Y:S02]  /*3a30*/  LOP3.LUT P1, RZ, R7, 0xff, RZ, 0xc0, !PT ;  /* 0x000000ff07ff7812 */ /* 0x000fe4000782c0ff */
[----:B------:R-:W-:-:S02]  /*3a40*/  @P2 SEL R26, R21, R26, P0 ;  /* 0x0000001a151a2207 */ /* 0x000fc40000000000 */
[C---:B------:R-:W-:Y:S02]  /*3a50*/  @P2 SEL R25, R6.reuse, R25, P0 ;  /* 0x0000001906192207 */ /* 0x040fe40000000000 */
[----:B0-----:R-:W-:Y:S02]  /*3a60*/  SEL R4, R21, R26, !P4 ;  /* 0x0000001a15047207 */ /* 0x001fe40006000000 */
[----:B------:R-:W-:Y:S02]  /*3a70*/  SEL R5, R6, R25, !P4 ;  /* 0x0000001906057207 */ /* 0x000fe40006000000 */
[----:B------:R-:W-:Y:S02]  /*3a80*/  ISETP.LT.U32.AND P0, PT, R15, R4, PT ;  /* 0x000000040f00720c */ /* 0x000fe40003f01070 */
[----:B----4-:R-:W-:Y:S02]  /*3a90*/  ISETP.NE.AND P2, PT, R19, R20, PT ;  /* 0x000000141300720c */ /* 0x010fe40003f45270 */
[----:B------:R-:W-:-:S02]  /*3aa0*/  ISETP.LT.AND.EX P0, PT, R8, R5, PT, P0 ;  /* 0x000000050800720c */ /* 0x000fc40003f01300 */
[----:B------:R-:W-:Y:S02]  /*3ab0*/  SEL R14, RZ, 0x1, !P3 ;  /* 0x00000001ff0e7807 */ /* 0x000fe40005800000 */
[----:B------:R-:W-:Y:S02]  /*3ac0*/  @P3 SEL R4, R15, R4, P0 ;  /* 0x000000040f043207 */ /* 0x000fe40000000000 */
[----:B------:R-:W-:Y:S02]  /*3ad0*/  @P3 SEL R5, R8, R5, P0 ;  /* 0x0000000508053207 */ /* 0x000fe40000000000 */
[----:B------:R-:W-:Y:S02]  /*3ae0*/  IADD3 R19, P0, PT, R21, 0x200, RZ ;  /* 0x0000020015137810 */ /* 0x000fe40007f1e0ff */
[----:B------:R-:W-:Y:S02]  /*3af0*/  SEL R4, R15, R4, !P1 ;  /* 0x000000040f047207 */ /* 0x000fe40004800000 */
[----:B------:R-:W-:-:S02]  /*3b00*/  @P1 SEL R14, R7, 0x1, !P3 ;  /* 0x00000001070e1807 */ /* 0x000fc40005800000 */
[----:B------:R-:W-:Y:S01]  /*3b10*/  SEL R7, R8, R5, !P1 ;  /* 0x0000000508077207 */ /* 0x000fe20004800000 */
[----:B------:R-:W-:Y:S01]  /*3b20*/  IMAD.X R8, RZ, RZ, R6, P0 ;  /* 0x000000ffff087224 */ /* 0x000fe200000e0606 */
[----:B------:R-:W-:Y:S02]  /*3b30*/  ISETP.LT.U32.AND P0, PT, R19, R4, PT ;  /* 0x000000041300720c */ /* 0x000fe40003f01070 */
[----:B------:R-:W-:Y:S02]  /*3b40*/  LOP3.LUT P1, RZ, R14, 0xff, RZ, 0xc0, !PT ;  /* 0x000000ff0eff7812 */ /* 0x000fe4000782c0ff */
[CC--:B------:R-:W-:Y:S02]  /*3b50*/  ISETP.LT.AND.EX P0, PT, R8.reuse, R7.reuse, PT, P0 ;  /* 0x000000070800720c */ /* 0x0c0fe40003f01300 */
[----:B------:R-:W-:Y:S02]  /*3b60*/  SEL R5, RZ, 0x1, !P2 ;  /* 0x00000001ff057807 */ /* 0x000fe40005000000 */
[----:B------:R-:W-:-:S02]  /*3b70*/  @P2 SEL R7, R8, R7, P0 ;  /* 0x0000000708072207 */ /* 0x000fc40000000000 */
[----:B------:R-:W-:Y:S02]  /*3b80*/  @P2 SEL R4, R19, R4, P0 ;  /* 0x0000000413042207 */ /* 0x000fe40000000000 */
[----:B------:R-:W-:Y:S02]  /*3b90*/  SEL R7, R8, R7, !P1 ;  /* 0x0000000708077207 */ /* 0x000fe40004800000 */
[----:B------:R-:W-:Y:S02]  /*3ba0*/  IADD3 R21, P0, PT, R21, 0x300, RZ ;  /* 0x0000030015157810 */ /* 0x000fe40007f1e0ff */
[----:B------:R-:W-:Y:S02]  /*3bb0*/  IADD3 R8, P4, PT, -R10, R2, RZ ;  /* 0x000000020a087210 */ /* 0x000fe40007f9e1ff */
[----:B------:R-:W-:Y:S01]  /*3bc0*/  @P1 SEL R5, R14, 0x1, !P2 ;  /* 0x000000010e051807 */ /* 0x000fe20005000000 */
[----:B------:R-:W-:Y:S01]  /*3bd0*/  IMAD.X R14, RZ, RZ, R6, P0 ;  /* 0x000000ffff0e7224 */ /* 0x000fe200000e0606 */
[----:B------:R-:W-:Y:S01]  /*3be0*/  ISETP.GE.U32.AND P0, PT, R8, UR5, PT ;  /* 0x0000000508007c0c */ /* 0x000fe2000bf06070 */
[----:B------:R-:W-:Y:S01]  /*3bf0*/  IMAD.X R6, R3, 0x1, ~R12, P4 ;  /* 0x0000000103067824 */ /* 0x000fe200020e0e0c */
[----:B------:R-:W-:-:S02]  /*3c00*/  ISETP.NE.AND P2, PT, R11, R18, PT ;  /* 0x000000120b00720c */ /* 0x000fc40003f45270 */
[----:B------:R-:W-:Y:S02]  /*3c10*/  SEL R4, R19, R4, !P1 ;  /* 0x0000000413047207 */ /* 0x000fe40004800000 */
[----:B------:R-:W-:Y:S02]  /*3c20*/  ISETP.GE.U32.AND.EX P0, PT, R6, UR14, PT, P0 ;  /* 0x0000000e06007c0c */ /* 0x000fe4000bf06100 */
[----:B------:R-:W-:Y:S02]  /*3c30*/  LOP3.LUT P3, RZ, R5, 0xff, RZ, 0xc0, !PT ;  /* 0x000000ff05ff7812 */ /* 0x000fe4000786c0ff */
[----:B------:R-:W-:Y:S02]  /*3c40*/  ISETP.LT.U32.AND P1, PT, R21, R4, PT ;  /* 0x000000041500720c */ /* 0x000fe40003f21070 */
[----:B------:R-:W-:Y:S02]  /*3c50*/  SEL R8, RZ, 0x1, !P2 ;  /* 0x00000001ff087807 */ /* 0x000fe40005000000 */
[----:B------:R-:W-:-:S04]  /*3c60*/  ISETP.LT.AND.EX P1, PT, R14, R7, PT, P1 ;  /* 0x000000070e00720c */ /* 0x000fc80003f21310 */
[----:B------:R-:W-:Y:S02]  /*3c70*/  @P2 SEL R4, R21, R4, P1 ;  /* 0x0000000415042207 */ /* 0x000fe40000800000 */
[C---:B------:R-:W-:Y:S02]  /*3c80*/  @P2 SEL R7, R14.reuse, R7, P1 ;  /* 0x000000070e072207 */ /* 0x040fe40000800000 */
[----:B------:R-:W-:Y:S02]  /*3c90*/  @P3 SEL R8, R5, 0x1, !P2 ;  /* 0x0000000105083807 */ /* 0x000fe40005000000 */
[----:B------:R-:W-:Y:S02]  /*3ca0*/  SEL R6, R21, R4, !P3 ;  /* 0x0000000415067207 */ /* 0x000fe40005800000 */
[----:B------:R-:W-:Y:S01]  /*3cb0*/  SEL R7, R14, R7, !P3 ;  /* 0x000000070e077207 */ /* 0x000fe20005800000 */
[----:B------:R-:W-:Y:S06]  /*3cc0*/  @!P0 BRA `(.L_x_108) ;  /* 0x0000001000f08947 */ /* 0x000fec0003800000 */
[----:B------:R-:W-:Y:S01]  /*3cd0*/  IADD3 R10, P0, PT, R10, UR5, RZ ;  /* 0x000000050a0a7c10 */ /* 0x000fe2000ff1e0ff */
[----:B------:R-:W-:Y:S01]  /*3ce0*/  UIADD3 UR4, UPT, UPT, UR4, 0x1, URZ ;  /* 0x0000000104047890 */ /* 0x000fe2000fffe0ff */
[----:B------:R-:W-:Y:S02]  /*3cf0*/  VIADD R16, R16, -UR5 ;  /* 0x8000000510107c36 */ /* 0x000fe40008000000 */
[----:B------:R-:W-:Y:S02]  /*3d00*/  IADD3.X R12, PT, PT, R12, UR14, RZ, P0, !PT ;  /* 0x0000000e0c0c7c10 */ /* 0x000fe400087fe4ff */
[----:B------:R-:W-:-:S04]  /*3d10*/  ISETP.GT.U32.AND P0, PT, R10, R13, PT ;  /* 0x0000000d0a00720c */ /* 0x000fc80003f04070 */
[----:B------:R-:W-:-:S13]  /*3d20*/  ISETP.GT.U32.AND.EX P0, PT, R12, R17, PT, P0 ;  /* 0x000000110c00720c */ /* 0x000fda0003f04100 */
[----:B------:R-:W-:Y:S05]  /*3d30*/  @!P0 BRA `(.L_x_110) ;  /* 0xfffffff800bc8947 */ /* 0x000fea000383ffff */
.L_x_109:
[----:B------:R-:W0:Y:S01]  /*3d40*/  S2R R13, SR_TID.X ;  /* 0x00000000000d7919 */ /* 0x000e220000002100 */
[----:B------:R-:W-:Y:S01]  /*3d50*/  IMAD.IADD R4, R2, 0x1, -R10 ;  /* 0x0000000102047824 */ /* 0x000fe200078e0a0a */
[----:B------:R-:W-:Y:S01]  /*3d60*/  ISETP.GE.U32.AND P1, PT, R10, R2, PT ;  /* 0x000000020a00720c */ /* 0x000fe20003f26070 */
[----:B------:R-:W-:Y:S03]  /*3d70*/  BSSY.RECONVERGENT B1, `(.L_x_108) ;  /* 0x0000131000017945 */ /* 0x000fe60003800200 */
[----:B0-----:R-:W-:-:S04]  /*3d80*/  ISETP.GE.AND P0, PT, R13, R4, PT ;  /* 0x000000040d00720c */ /* 0x001fc80003f06270 */
[----:B------:R-:W-:-:S13]  /*3d90*/  ISETP.GE.U32.OR.EX P0, PT, R12, R3, P0, P1 ;  /* 0x000000030c00720c */ /* 0x000fda0000706510 */
[----:B------:R-:W-:Y:S05]  /*3da0*/  @P0 BRA `(.L_x_111) ;  /* 0x0000001000b40947 */ /* 0x000fea0003800000 */
[----:B------:R-:W0:Y:S01]  /*3db0*/  LDC R3, c[0x0][0x3e0] ;  /* 0x0000f800ff037b82 */ /* 0x000e220000000800 */
[----:B------:R-:W-:Y:S01]  /*3dc0*/  LOP3.LUT R11, RZ, R13, RZ, 0x33, !PT ;  /* 0x0000000dff0b7212 */ /* 0x000fe200078e33ff */
[----:B------:R-:W-:Y:S01]  /*3dd0*/  IMAD.SHL.U32 R4, R0, 0x400, RZ ;  /* 0x0000040000047824 */ /* 0x000fe200078e00ff */
[----:B------:R-:W-:Y:S03]  /*3de0*/  BSSY.RECONVERGENT B2, `(.L_x_112) ;  /* 0x0000093000027945 */ /* 0x000fe60003800200 */
[----:B------:R-:W-:-:S05]  /*3df0*/  IMAD.IADD R11, R11, 0x1, R2 ;  /* 0x000000010b0b7824 */ /* 0x000fca00078e0202 */
[----:B------:R-:W-:Y:S01]  /*3e00*/  IADD3 R2, PT, PT, R11, -UR5, -R4 ;  /* 0x800000050b027c10 */ /* 0x000fe2000fffe804 */
[----:B0-----:R-:W-:-:S04]  /*3e10*/  IMAD R3, R3, UR4, RZ ;  /* 0x0000000403037c24 */ /* 0x001fc8000f8e02ff */
[----:B------:R-:W-:-:S05]  /*3e20*/  IMAD R2, R3, -0x400, R2 ;  /* 0xfffffc0003027824 */ /* 0x000fca00078e0202 */
[C---:B------:R-:W-:Y:S02]  /*3e30*/  ISETP.GE.U32.AND P0, PT, R2.reuse, 0x700, PT ;  /* 0x000007000200780c */ /* 0x040fe40003f06070 */
[----:B------:R-:W-:-:S04]  /*3e40*/  LEA.HI R14, R2, 0x1, RZ, 0x18 ;  /* 0x00000001020e7811 */ /* 0x000fc800078fc0ff */
[----:B------:R-:W-:-:S04]  /*3e50*/  LOP3.LUT R26, R14, 0x7, RZ, 0xc0, !PT ;  /* 0x000000070e1a7812 */ /* 0x000fc800078ec0ff */
[----:B------:R-:W-:-:S03]  /*3e60*/  ISETP.NE.AND P1, PT, R26, RZ, PT ;  /* 0x000000ff1a00720c */ /* 0x000fc60003f25270 */
[----:B------:R-:W-:Y:S10]  /*3e70*/  @!P0 BRA `(.L_x_113) ;  /* 0x0000000800248947 */ /* 0x000ff40003800000 */
[----:B------:R-:W-:-:S04]  /*3e80*/  LEA.HI R16, R16, 0x1, RZ, 0x18 ;  /* 0x0000000110107811 */ /* 0x000fc800078fc0ff */
[----:B------:R-:W-:-:S05]  /*3e90*/  LOP3.LUT R16, R16, 0x1fffff8, RZ, 0xc0, !PT ;  /* 0x01fffff810107812 */ /* 0x000fca00078ec0ff */
[----:B------:R-:W-:-:S07]  /*3ea0*/  IMAD.MOV R15, RZ, RZ, -R16 ;  /* 0x000000ffff0f7224 */ /* 0x000fce00078e0a10 */
.L_x_114:
[----:B------:R-:W-:-:S05]  /*3eb0*/  IADD3 R17, P0, PT, R13, R10, RZ ;  /* 0x0000000a0d117210 */ /* 0x000fca0007f1e0ff */
[----:B------:R-:W-:Y:S02]  /*3ec0*/  IMAD.X R22, RZ, RZ, R12, P0 ;  /* 0x000000ffff167224 */ /* 0x000fe400000e060c */
        /* <DEDUP_REMOVED lines=15> */
[----:B------:R-:W-:-:S03]  /*3fc0*/  LOP3.LUT P3, RZ, R25, 0xff, RZ, 0xc0, !PT ;  /* 0x000000ff19ff7812 */ /* 0x000fc6000786c0ff */
[----:B------:R-:W-:Y:S01]  /*3fd0*/  IMAD.X R8, R22, 0x1, R9, P0 ;  /* 0x0000000116087824 */ /* 0x000fe200000e0609 */
[----:B------:R-:W-:-:S04]  /*3fe0*/  ISETP.LT.U32.AND P0, PT, R17, R6, PT ;  /* 0x000000061100720c */ /* 0x000fc80003f01070 */
[----:B------:R-:W-:-:S04]  /*3ff0*/  ISETP.LT.AND.EX P0, PT, R8, R7, PT, P0 ;  /* 0x000000070800720c */ /* 0x000fc80003f01300 */
[----:B------:R-:W-:Y:S02]  /*4000*/  SEL R24, R17, R6, P0 ;  /* 0x0000000611187207 */ /* 0x000fe40000000000 */
[CC--:B--2---:R-:W-:Y:S02]  /*4010*/  ISETP.NE.AND P2, PT, R16.reuse, R19.reuse, PT ;  /* 0x000000131000720c */ /* 0x0c4fe40003f45270 */
[----:B------:R-:W-:Y:S02]  /*4020*/  ISETP.NE.AND P4, PT, R16, R19, P3 ;  /* 0x000000131000720c */ /* 0x000fe40001f85270 */
[----:B------:R-:W-:Y:S02]  /*4030*/  @!P3 SEL R25, RZ, 0x1, !P2 ;  /* 0x00000001ff19b807 */ /* 0x000fe40005000000 */
[----:B------:R-:W-:Y:S02]  /*4040*/  SEL R19, R8, R7, P0 ;  /* 0x0000000708137207 */ /* 0x000fe40000000000 */
[----:B------:R-:W-:-:S02]  /*4050*/  SEL R16, R25, 0x1, !P4 ;  /* 0x0000000119107807 */ /* 0x000fc40006000000 */
[----:B------:R-:W-:Y:S02]  /*4060*/  IADD3 R25, P0, PT, R17, 0x100, RZ ;  /* 0x0000010011197810 */ /* 0x000fe40007f1e0ff */
[----:B------:R-:W-:-:S03]  /*4070*/  LOP3.LUT P2, RZ, R16, 0xff, RZ, 0xc0, !PT ;  /* 0x000000ff10ff7812 */ /* 0x000fc6000784c0ff */
[----:B------:R-:W-:Y:S01]  /*4080*/  @!P4 SEL R24, R17, R6, !P3 ;  /* 0x000000061118c207 */ /* 0x000fe20005800000 */
[----:B------:R-:W-:Y:S01]  /*4090*/  IMAD.X R6, RZ, RZ, R8, P0 ;  /* 0x000000ffff067224 */ /* 0x000fe200000e0608 */
[----:B------:R-:W-:Y:S02]  /*40a0*/  @!P4 SEL R19, R8, R7, !P3 ;  /* 0x000000070813c207 */ /* 0x000fe40005800000 */
[CC--:B---3--:R-:W-:Y:S01]  /*40b0*/  ISETP.NE.AND P3, PT, R18.reuse, R23.reuse, PT ;  /* 0x000000171200720c */ /* 0x0c8fe20003f65270 */
[----:B------:R-:W2:Y:S01]  /*40c0*/  LDG.E R7, desc[UR12][R2.64+0xc00] ;  /* 0x000c000c02077981 */ /* 0x000ea2000c1e1900 */
[----:B------:R-:W-:-:S03]  /*40d0*/  ISETP.NE.AND P4, PT, R18, R23, P2 ;  /* 0x000000171200720c */ /* 0x000fc60001785270 */
[----:B------:R-:W2:Y:S01]  /*40e0*/  LDG.E R18, desc[UR12][R4.64+0xc00] ;  /* 0x000c000c04127981 */ /* 0x000ea2000c1e1900 */
[----:B------:R-:W-:Y:S02]  /*40f0*/  ISETP.LT.U32.AND P0, PT, R25, R24, PT ;  /* 0x000000181900720c */ /* 0x000fe40003f01070 */
[----:B------:R-:W-:Y:S02]  /*4100*/  @!P2 SEL R16, RZ, 0x1, !P3 ;  /* 0x00000001ff10a807 */ /* 0x000fe40005800000 */
[----:B------:R-:W-:-:S04]  /*4110*/  ISETP.LT.AND.EX P0, PT, R6, R19, PT, P0 ;  /* 0x000000130600720c */ /* 0x000fc80003f01300 */
[CC--:B------:R-:W-:Y:S02]  /*4120*/  SEL R23, R6.reuse, R19.reuse, P0 ;  /* 0x0000001306177207 */ /* 0x0c0fe40000000000 */
[----:B------:R-:W-:Y:S02]  /*4130*/  @!P4 SEL R23, R6, R19, !P2 ;  /* 0x000000130617c207 */ /* 0x000fe40005000000 */
[----:B------:R-:W-:Y:S01]  /*4140*/  SEL R6, R16, 0x1, !P4 ;  /* 0x0000000110067807 */ /* 0x000fe20006000000 */
[----:B------:R-:W3:Y:S04]  /*4150*/  LDG.E R19, desc[UR12][R4.64+0x1000] ;  /* 0x0010000c04137981 */ /* 0x000ee8000c1e1900 */
[----:B------:R-:W3:Y:S01]  /*4160*/  LDG.E R16, desc[UR12][R2.64+0x1000] ;  /* 0x0010000c02107981 */ /* 0x000ee2000c1e1900 */
[----:B------:R-:W-:-:S02]  /*4170*/  LOP3.LUT P3, RZ, R6, 0xff, RZ, 0xc0, !PT ;  /* 0x000000ff06ff7812 */ /* 0x000fc4000786c0ff */
[CC--:B------:R-:W-:Y:S02]  /*4180*/  SEL R22, R25.reuse, R24.reuse, P0 ;  /* 0x0000001819167207 */ /* 0x0c0fe40000000000 */
[----:B------:R-:W-:Y:S02]  /*4190*/  @!P4 SEL R22, R25, R24, !P2 ;  /* 0x000000181916c207 */ /* 0x000fe40005000000 */
[CC--:B----4-:R-:W-:Y:S02]  /*41a0*/  ISETP.NE.AND P2, PT, R20.reuse, R21.reuse, PT ;  /* 0x000000151400720c */ /* 0x0d0fe40003f45270 */
[----:B------:R-:W-:Y:S02]  /*41b0*/  ISETP.NE.AND P4, PT, R20, R21, P3 ;  /* 0x000000151400720c */ /* 0x000fe40001f85270 */
[----:B------:R-:W4:Y:S01]  /*41c0*/  LDG.E R20, desc[UR12][R4.64+0x1400] ;  /* 0x0014000c04147981 */ /* 0x000f22000c1e1900 */
[----:B------:R-:W-:-:S03]  /*41d0*/  IADD3 R27, P0, PT, R17, 0x200, RZ ;  /* 0x00000200111b7810 */ /* 0x000fc60007f1e0ff */
[----:B------:R-:W4:Y:S02]  /*41e0*/  LDG.E R21, desc[UR12][R2.64+0x1400] ;  /* 0x0014000c02157981 */ /* 0x000f24000c1e1900 */
[----:B------:R-:W-:Y:S01]  /*41f0*/  IMAD.X R24, RZ, RZ, R8, P0 ;  /* 0x000000ffff187224 */ /* 0x000fe200000e0608 */
[----:B------:R-:W-:-:S04]  /*4200*/  ISETP.LT.U32.AND P0, PT, R27, R22, PT ;  /* 0x000000161b00720c */ /* 0x000fc80003f01070 */
[----:B------:R-:W-:-:S04]  /*4210*/  ISETP.LT.AND.EX P0, PT, R24, R23, PT, P0 ;  /* 0x000000171800720c */ /* 0x000fc80003f01300 */
[CC--:B------:R-:W-:Y:S02]  /*4220*/  SEL R25, R27.reuse, R22.reuse, P0 ;  /* 0x000000161b197207 */ /* 0x0c0fe40000000000 */
[----:B------:R-:W-:Y:S02]  /*4230*/  @!P4 SEL R25, R27, R22, !P3 ;  /* 0x000000161b19c207 */ /* 0x000fe40005800000 */
[CC--:B------:R-:W-:Y:S01]  /*4240*/  SEL R22, R24.reuse, R23.reuse, P0 ;  /* 0x0000001718167207 */ /* 0x0c0fe20000000000 */
[----:B------:R-:W5:Y:S01]  /*4250*/  LDG.E R27, desc[UR12][R4.64+0x1c00] ;  /* 0x001c000c041b7981 */ /* 0x000f62000c1e1900 */
[----:B------:R-:W-:-:S03]  /*4260*/  @!P4 SEL R22, R24, R23, !P3 ;  /* 0x000000171816c207 */ /* 0x000fc60005800000 */
[----:B------:R-:W5:Y:S04]  /*4270*/  LDG.E R23, desc[UR12][R4.64+0x1800] ;  /* 0x0018000c04177981 */ /* 0x000f68000c1e1900 */
[----:B------:R0:W5:Y:S01]  /*4280*/  LDG.E R24, desc[UR12][R2.64+0x1800] ;  /* 0x0018000c02187981 */ /* 0x000162000c1e1900 */
[----:B------:R-:W-:-:S04]  /*4290*/  @!P3 SEL R6, RZ, 0x1, !P2 ;  /* 0x00000001ff06b807 */ /* 0x000fc80005000000 */
[----:B------:R-:W-:-:S04]  /*42a0*/  SEL R6, R6, 0x1, !P4 ;  /* 0x0000000106067807 */ /* 0x000fc80006000000 */
[----:B------:R-:W-:Y:S01]  /*42b0*/  LOP3.LUT P4, RZ, R6, 0xff, RZ, 0xc0, !PT ;  /* 0x000000ff06ff7812 */ /* 0x000fe2000788c0ff */
[----:B------:R-:W-:Y:S02]  /*42c0*/  VIADD R15, R15, 0x8 ;  /* 0x000000080f0f7836 */ /* 0x000fe40000000000 */
[----:B------:R-:W-:Y:S01]  /*42d0*/  VIADD R13, R13, 0x800 ;  /* 0x000008000d0d7836 */ /* 0x000fe20000000000 */
[CC--:B--2---:R-:W-:Y:S02]  /*42e0*/  ISETP.NE.AND P0, PT, R18.reuse, R7.reuse, PT ;  /* 0x000000071200720c */ /* 0x0c4fe40003f05270 */
[----:B------:R-:W-:-:S07]  /*42f0*/  ISETP.NE.AND P5, PT, R18, R7, P4 ;  /* 0x000000071200720c */ /* 0x000fce00027a5270 */
[----:B------:R-:W-:Y:S02]  /*4300*/  @!P4 SEL R6, RZ, 0x1, !P0 ;  /* 0x00000001ff06c807 */ /* 0x000fe40004000000 */
[----:B------:R-:W-:Y:S02]  /*4310*/  IADD3 R18, P2, PT, R17, 0x300, RZ ;  /* 0x0000030011127810 */ /* 0x000fe40007f5e0ff */
[----:B------:R-:W-:-:S03]  /*4320*/  SEL R6, R6, 0x1, !P5 ;  /* 0x0000000106067807 */ /* 0x000fc60006800000 */
[----:B------:R-:W-:Y:S01]  /*4330*/  IMAD.X R7, RZ, RZ, R8, P2 ;  /* 0x000000ffff077224 */ /* 0x000fe200010e0608 */
[----:B------:R-:W-:Y:S02]  /*4340*/  LOP3.LUT P2, RZ, R6, 0xff, RZ, 0xc0, !PT ;  /* 0x000000ff06ff7812 */ /* 0x000fe4000784c0ff */
[----:B------:R-:W-:-:S04]  /*4350*/  ISETP.LT.U32.AND P0, PT, R18, R25, PT ;  /* 0x000000191200720c */ /* 0x000fc80003f01070 */
[----:B------:R-:W-:Y:S02]  /*4360*/  ISETP.LT.AND.EX P0, PT, R7, R22, PT, P0 ;  /* 0x000000160700720c */ /* 0x000fe40003f01300 */
[CC--:B---3--:R-:W-:Y:S02]  /*4370*/  ISETP.NE.AND P6, PT, R19.reuse, R16.reuse, PT ;  /* 0x000000101300720c */ /* 0x0c8fe40003fc5270 */
[CC--:B0-----:R-:W-:Y:S02]  /*4380*/  SEL R3, R18.reuse, R25.reuse, P0 ;  /* 0x0000001912037207 */ /* 0x0c1fe40000000000 */
[----:B------:R-:W-:Y:S02]  /*4390*/  @!P5 SEL R3, R18, R25, !P4 ;  /* 0x000000191203d207 */ /* 0x000fe40006000000 */
[----:B------:R-:W-:Y:S02]  /*43a0*/  ISETP.NE.AND P3, PT, R19, R16, P2 ;  /* 0x000000101300720c */ /* 0x000fe40001765270 */
[----:B------:R-:W-:-:S02]  /*43b0*/  @!P2 SEL R6, RZ, 0x1, !P6 ;  /* 0x00000001ff06a807 */ /* 0x000fc40007000000 */
[-C--:B------:R-:W-:Y:S02]  /*43c0*/  SEL R18, R7, R22.reuse, P0 ;  /* 0x0000001607127207 */ /* 0x080fe40000000000 */
[----:B------:R-:W-:Y:S02]  /*43d0*/  IADD3 R16, P0, PT, R17, 0x400, RZ ;  /* 0x0000040011107810 */ /* 0x000fe40007f1e0ff */
[----:B------:R-:W-:Y:S02]  /*43e0*/  SEL R6, R6, 0x1, !P3 ;  /* 0x0000000106067807 */ /* 0x000fe40005800000 */
[----:B------:R-:W-:Y:S01]  /*43f0*/  @!P5 SEL R18, R7, R22, !P4 ;  /* 0x000000160712d207 */ /* 0x000fe20006000000 */
[----:B------:R-:W-:Y:S01]  /*4400*/  IMAD.X R5, RZ, RZ, R8, P0 ;  /* 0x000000ffff057224 */ /* 0x000fe200000e0608 */
[----:B------:R-:W-:Y:S02]  /*4410*/  ISETP.LT.U32.AND P0, PT, R16, R3, PT ;  /* 0x000000031000720c */ /* 0x000fe40003f01070 */
[----:B------:R-:W-:-:S02]  /*4420*/  LOP3.LUT P4, RZ, R6, 0xff, RZ, 0xc0, !PT ;  /* 0x000000ff06ff7812 */ /* 0x000fc4000788c0ff */
[----:B------:R-:W-:-:S04]  /*4430*/  ISETP.LT.AND.EX P0, PT, R5, R18, PT, P0 ;  /* 0x000000120500720c */ /* 0x000fc80003f01300 */
[----:B------:R-:W-:Y:S02]  /*4440*/  SEL R4, R16, R3, P0 ;  /* 0x0000000310047207 */ /* 0x000fe40000000000 */
[CC--:B------:R-:W-:Y:S02]  /*4450*/  SEL R2, R5.reuse, R18.reuse, P0 ;  /* 0x0000001205027207 */ /* 0x0c0fe40000000000 */
[----:B----4-:R-:W-:Y:S02]  /*4460*/  ISETP.NE.AND P0, PT, R20, R21, PT ;  /* 0x000000151400720c */ /* 0x010fe40003f05270 */
[----:B------:R-:W-:Y:S02]  /*4470*/  @!P3 SEL R4, R16, R3, !P2 ;  /* 0x000000031004b207 */ /* 0x000fe40005000000 */
[----:B------:R-:W-:Y:S02]  /*4480*/  @!P3 SEL R2, R5, R18, !P2 ;  /* 0x000000120502b207 */ /* 0x000fe40005000000 */
[----:B------:R-:W-:-:S02]  /*4490*/  ISETP.NE.AND P3, PT, R20, R21, P4 ;  /* 0x000000151400720c */ /* 0x000fc40002765270 */
[----:B------:R-:W-:Y:S02]  /*44a0*/  @!P4 SEL R6, RZ, 0x1, !P0 ;  /* 0x00000001ff06c807 */ /* 0x000fe40004000000 */
[----:B------:R-:W-:Y:S02]  /*44b0*/  IADD3 R3, P5, PT, R17, 0x500, RZ ;  /* 0x0000050011037810 */ /* 0x000fe40007fbe0ff */
[----:B------:R-:W-:Y:S02]  /*44c0*/  SEL R6, R6, 0x1, !P3 ;  /* 0x0000000106067807 */ /* 0x000fe40005800000 */
[----:B------:R-:W-:Y:S01]  /*44d0*/  ISETP.LT.U32.AND P0, PT, R3, R4, PT ;  /* 0x000000040300720c */ /* 0x000fe20003f01070 */
[----:B------:R-:W-:Y:S01]  /*44e0*/  IMAD.X R7, RZ, RZ, R8, P5 ;  /* 0x000000ffff077224 */ /* 0x000fe200028e0608 */
[----:B------:R-:W-:-:S04]  /*44f0*/  LOP3.LUT P2, RZ, R6, 0xff, RZ, 0xc0, !PT ;  /* 0x000000ff06ff7812 */ /* 0x000fc8000784c0ff */
[----:B------:R-:W-:-:S04]  /*4500*/  ISETP.LT.AND.EX P0, PT, R7, R2, PT, P0 ;  /* 0x000000020700720c */ /* 0x000fc80003f01300 */
[----:B------:R-:W-:Y:S02]  /*4510*/  SEL R16, R3, R4, P0 ;  /* 0x0000000403107207 */ /* 0x000fe40000000000 */
[----:B------:R-:W-:Y:S02]  /*4520*/  SEL R18, R7, R2, P0 ;  /* 0x0000000207127207 */ /* 0x000fe40000000000 */
[----:B------:R-:W-:Y:S02]  /*4530*/  @!P3 SEL R16, R3, R4, !P4 ;  /* 0x000000040310b207 */ /* 0x000fe40006000000 */
[----:B------:R-:W-:Y:S02]  /*4540*/  @!P3 SEL R18, R7, R2, !P4 ;  /* 0x000000020712b207 */ /* 0x000fe40006000000 */
[----:B-----5:R-:W-:Y:S02]  /*4550*/  ISETP.NE.AND P3, PT, R23, R24, PT ;  /* 0x000000181700720c */ /* 0x020fe40003f65270 */
[----:B------:R-:W-:-:S02]  /*4560*/  IADD3 R5, P0, PT, R17, 0x600, RZ ;  /* 0x0000060011057810 */ /* 0x000fc40007f1e0ff */
[----:B------:R-:W-:Y:S02]  /*4570*/  ISETP.NE.AND P4, PT, R23, R24, P2 ;  /* 0x000000181700720c */ /* 0x000fe40001785270 */
[----:B------:R-:W-:Y:S01]  /*4580*/  @!P2 SEL R6, RZ, 0x1, !P3 ;  /* 0x00000001ff06a807 */ /* 0x000fe20005800000 */
[----:B------:R-:W-:Y:S01]  /*4590*/  IMAD.X R7, RZ, RZ, R8, P0 ;  /* 0x000000ffff077224 */ /* 0x000fe200000e0608 */
[----:B------:R-:W-:Y:S02]  /*45a0*/  ISETP.LT.U32.AND P0, PT, R5, R16, PT ;  /* 0x000000100500720c */ /* 0x000fe40003f01070 */
[----:B------:R-:W-:Y:S02]  /*45b0*/  SEL R2, R6, 0x1, !P4 ;  /* 0x0000000106027807 */ /* 0x000fe40006000000 */
[----:B------:R-:W-:Y:S02]  /*45c0*/  IADD3 R17, P5, PT, R17, 0x700, RZ ;  /* 0x0000070011117810 */ /* 0x000fe40007fbe0ff */
[----:B------:R-:W-:-:S02]  /*45d0*/  LOP3.LUT P3, RZ, R2, 0xff, RZ, 0xc0, !PT ;  /* 0x000000ff02ff7812 */ /* 0x000fc4000786c0ff */
[----:B------:R-:W-:Y:S01]  /*45e0*/  ISETP.LT.AND.EX P0, PT, R7, R18, PT, P0 ;  /* 0x000000120700720c */ /* 0x000fe20003f01300 */
[----:B------:R-:W-:Y:S01]  /*45f0*/  IMAD.X R8, RZ, RZ, R8, P5 ;  /* 0x000000ffff087224 */ /* 0x000fe200028e0608 */
[----:B------:R-:W-:Y:S02]  /*4600*/  ISETP.NE.AND P5, PT, R15, RZ, PT ;  /* 0x000000ff0f00720c */ /* 0x000fe40003fa5270 */
[----:B------:R-:W-:Y:S02]  /*4610*/  SEL R4, R5, R16, P0 ;  /* 0x0000001005047207 */ /* 0x000fe40000000000 */
[----:B------:R-:W-:Y:S02]  /*4620*/  SEL R3, R7, R18, P0 ;  /* 0x0000001207037207 */ /* 0x000fe40000000000 */
[----:B------:R-:W-:Y:S02]  /*4630*/  @!P4 SEL R4, R5, R16, !P2 ;  /* 0x000000100504c207 */ /* 0x000fe40005000000 */
[----:B------:R-:W-:-:S02]  /*4640*/  @!P4 SEL R3, R7, R18, !P2 ;  /* 0x000000120703c207 */ /* 0x000fc40005000000 */
[CC--:B------:R-:W-:Y:S02]  /*4650*/  ISETP.NE.AND P4, PT, R27.reuse, R28.reuse, P3 ;  /* 0x0000001c1b00720c */ /* 0x0c0fe40001f85270 */
[----:B------:R-:W-:Y:S02]  /*4660*/  ISETP.NE.AND P2, PT, R27, R28, PT ;  /* 0x0000001c1b00720c */ /* 0x000fe40003f45270 */
[----:B------:R-:W-:Y:S02]  /*4670*/  ISETP.LT.U32.AND P0, PT, R17, R4, PT ;  /* 0x000000041100720c */ /* 0x000fe40003f01070 */
[----:B------:R-:W-:Y:S02]  /*4680*/  @!P3 SEL R2, RZ, 0x1, !P2 ;  /* 0x00000001ff02b807 */ /* 0x000fe40005000000 */
[----:B------:R-:W-:Y:S02]  /*4690*/  ISETP.LT.AND.EX P0, PT, R8, R3, PT, P0 ;  /* 0x000000030800720c */ /* 0x000fe40003f01300 */
[----:B------:R-:W-:-:S02]  /*46a0*/  SEL R2, R2, 0x1, !P4 ;  /* 0x0000000102027807 */ /* 0x000fc40006000000 */
[CC--:B------:R-:W-:Y:S02]  /*46b0*/  SEL R7, R8.reuse, R3.reuse, P0 ;  /* 0x0000000308077207 */ /* 0x0c0fe40000000000 */
[CC--:B------:R-:W-:Y:S02]  /*46c0*/  SEL R6, R17.reuse, R4.reuse, P0 ;  /* 0x0000000411067207 */ /* 0x0c0fe40000000000 */
[----:B------:R-:W-:Y:S02]  /*46d0*/  @!P4 SEL R7, R8, R3, !P3 ;  /* 0x000000030807c207 */ /* 0x000fe40005800000 */
[----:B------:R-:W-:Y:S02]  /*46e0*/  @!P4 SEL R6, R17, R4, !P3 ;  /* 0x000000041106c207 */ /* 0x000fe40005800000 */
[----:B------:R-:W-:Y:S01]  /*46f0*/  PRMT R8, R2, 0x7610, R8 ;  /* 0x0000761002087816 */ /* 0x000fe20000000008 */
[----:B------:R-:W-:Y:S06]  /*4700*/  @P5 BRA `(.L_x_114) ;  /* 0xfffffff400e85947 */ /* 0x000fec000383ffff */
.L_x_113:
[----:B------:R-:W-:Y:S05]  /*4710*/  BSYNC.RECONVERGENT B2 ;  /* 0x0000000000027941 */ /* 0x000fea0003800200 */
.L_x_112:
[----:B------:R-:W-:Y:S05]  /*4720*/  @!P1 BRA `(.L_x_111) ;  /* 0x0000000800549947 */ /* 0x000fea0003800000 */
[----:B------:R-:W-:Y:S01]  /*4730*/  ISETP.GE.U32.AND P0, PT, R26, 0x4, PT ;  /* 0x000000041a00780c */ /* 0x000fe20003f06070 */
[----:B------:R-:W-:Y:S01]  /*4740*/  BSSY.RECONVERGENT B2, `(.L_x_115) ;  /* 0x000004b000027945 */ /* 0x000fe20003800200 */
[----:B------:R-:W-:-:S11]  /*4750*/  LOP3.LUT P1, R14, R14, 0x3, RZ, 0xc0, !PT ;  /* 0x000000030e0e7812 */ /* 0x000fd6000782c0ff */
[----:B------:R-:W-:Y:S05]  /*4760*/  @!P0 BRA `(.L_x_116) ;  /* 0x0000000400208947 */ /* 0x000fea0003800000 */
        /* <DEDUP_REMOVED lines=14> */
[----:B------:R-:W5:Y:S04]  /*4850*/  LDG.E R15, desc[UR12][R4.64+0xc00] ;  /* 0x000c000c040f7981 */ /* 0x000f68000c1e1900 */
[----:B------:R0:W5:Y:S01]  /*4860*/  LDG.E R16, desc[UR12][R2.64+0xc00] ;  /* 0x000c000c02107981 */ /* 0x000162000c1e1900 */
[----:B------:R-:W-:-:S02]  /*4870*/  LOP3.LUT P4, RZ, R8, 0xff, RZ, 0xc0, !PT ;  /* 0x000000ff08ff7812 */ /* 0x000fc4000788c0ff */
[----:B------:R-:W-:Y:S01]  /*4880*/  IADD3 R23, P2, PT, R23, UR6, RZ ;  /* 0x0000000617177c10 */ /* 0x000fe2000ff5e0ff */
[----:B0-----:R-:W-:-:S05]  /*4890*/  VIADD R3, R13, 0x100 ;  /* 0x000001000d037836 */ /* 0x001fca0000000000 */
[----:B------:R-:W-:Y:S01]  /*48a0*/  IADD3 R2, P5, P6, R10, UR6, R3 ;  /* 0x000000060a027c10 */ /* 0x000fe2000febe003 */
[----:B------:R-:W-:-:S03]  /*48b0*/  VIADD R3, R13, 0x200 ;  /* 0x000002000d037836 */ /* 0x000fc60000000000 */
[----:B------:R-:W-:Y:S02]  /*48c0*/  IADD3.X R4, PT, PT, R12, R9, RZ, P5, P6 ;  /* 0x000000090c047210 */ /* 0x000fe40002fec4ff */
[CC--:B--2---:R-:W-:Y:S02]  /*48d0*/  ISETP.NE.AND P0, PT, R21.reuse, R22.reuse, PT ;  /* 0x000000161500720c */ /* 0x0c4fe40003f05270 */
[----:B------:R-:W-:Y:S01]  /*48e0*/  ISETP.NE.AND P3, PT, R21, R22, P4 ;  /* 0x000000161500720c */ /* 0x000fe20002765270 */
[----:B------:R-:W-:Y:S01]  /*48f0*/  IMAD.X R22, R24, 0x1, R9, P2 ;  /* 0x0000000118167824 */ /* 0x000fe200010e0609 */
[----:B------:R-:W-:Y:S02]  /*4900*/  @!P4 SEL R8, RZ, 0x1, !P0 ;  /* 0x00000001ff08c807 */ /* 0x000fe40004000000 */
[----:B------:R-:W-:Y:S02]  /*4910*/  ISETP.LT.U32.AND P0, PT, R23, R6, PT ;  /* 0x000000061700720c */ /* 0x000fe40003f01070 */
[----:B------:R-:W-:-:S02]  /*4920*/  SEL R8, R8, 0x1, !P3 ;  /* 0x0000000108087807 */ /* 0x000fc40005800000 */
[-C--:B------:R-:W-:Y:S02]  /*4930*/  ISETP.LT.AND.EX P0, PT, R22, R7.reuse, PT, P0 ;  /* 0x000000071600720c */ /* 0x080fe40003f01300 */
[----:B------:R-:W-:Y:S02]  /*4940*/  LOP3.LUT P2, RZ, R8, 0xff, RZ, 0xc0, !PT ;  /* 0x000000ff08ff7812 */ /* 0x000fe4000784c0ff */
[----:B------:R-:W-:Y:S02]  /*4950*/  SEL R5, R23, R6, P0 ;  /* 0x0000000617057207 */ /* 0x000fe40000000000 */
[----:B------:R-:W-:Y:S02]  /*4960*/  SEL R21, R22, R7, P0 ;  /* 0x0000000716157207 */ /* 0x000fe40000000000 */
[----:B---3--:R-:W-:Y:S02]  /*4970*/  ISETP.NE.AND P0, PT, R19, R20, PT ;  /* 0x000000141300720c */ /* 0x008fe40003f05270 */
[----:B------:R-:W-:-:S02]  /*4980*/  @!P3 SEL R5, R23, R6, !P4 ;  /* 0x000000061705b207 */ /* 0x000fc40006000000 */
[----:B------:R-:W-:Y:S02]  /*4990*/  @!P3 SEL R21, R22, R7, !P4 ;  /* 0x000000071615b207 */ /* 0x000fe40006000000 */
[----:B------:R-:W-:Y:S02]  /*49a0*/  ISETP.NE.AND P3, PT, R19, R20, P2 ;  /* 0x000000141300720c */ /* 0x000fe40001765270 */
[----:B------:R-:W-:Y:S02]  /*49b0*/  @!P2 SEL R8, RZ, 0x1, !P0 ;  /* 0x00000001ff08a807 */ /* 0x000fe40004000000 */
[----:B------:R-:W-:Y:S02]  /*49c0*/  ISETP.LT.U32.AND P0, PT, R2, R5, PT ;  /* 0x000000050200720c */ /* 0x000fe40003f01070 */
[----:B------:R-:W-:Y:S02]  /*49d0*/  SEL R8, R8, 0x1, !P3 ;  /* 0x0000000108087807 */ /* 0x000fe40005800000 */
[----:B------:R-:W-:-:S02]  /*49e0*/  ISETP.LT.AND.EX P0, PT, R4, R21, PT, P0 ;  /* 0x000000150400720c */ /* 0x000fc40003f01300 */
[----:B------:R-:W-:Y:S02]  /*49f0*/  LOP3.LUT P4, RZ, R8, 0xff, RZ, 0xc0, !PT ;  /* 0x000000ff08ff7812 */ /* 0x000fe4000788c0ff */
[----:B------:R-:W-:Y:S02]  /*4a00*/  SEL R7, R2, R5, P0 ;  /* 0x0000000502077207 */ /* 0x000fe40000000000 */
[----:B------:R-:W-:Y:S02]  /*4a10*/  SEL R19, R4, R21, P0 ;  /* 0x0000001504137207 */ /* 0x000fe40000000000 */
[----:B------:R-:W-:Y:S02]  /*4a20*/  @!P3 SEL R7, R2, R5, !P2 ;  /* 0x000000050207b207 */ /* 0x000fe40005000000 */
[----:B------:R-:W-:Y:S02]  /*4a30*/  @!P3 SEL R19, R4, R21, !P2 ;  /* 0x000000150413b207 */ /* 0x000fe40005000000 */
[----:B----4-:R-:W-:-:S02]  /*4a40*/  ISETP.NE.AND P3, PT, R17, R18, PT ;  /* 0x000000121100720c */ /* 0x010fc40003f65270 */
[----:B------:R-:W-:Y:S01]  /*4a50*/  IADD3 R2, P5, P0, R10, UR6, R3 ;  /* 0x000000060a027c10 */ /* 0x000fe2000f8be003 */
[----:B------:R-:W-:Y:S01]  /*4a60*/  VIADD R3, R13, 0x300 ;  /* 0x000003000d037836 */ /* 0x000fe20000000000 */
[----:B------:R-:W-:Y:S01]  /*4a70*/  ISETP.NE.AND P2, PT, R17, R18, P4 ;  /* 0x000000121100720c */ /* 0x000fe20002745270 */
[----:B------:R-:W-:Y:S01]  /*4a80*/  VIADD R13, R13, 0x400 ;  /* 0x000004000d0d7836 */ /* 0x000fe20000000000 */
[----:B------:R-:W-:Y:S02]  /*4a90*/  @!P4 SEL R8, RZ, 0x1, !P3 ;  /* 0x00000001ff08c807 */ /* 0x000fe40005800000 */
[----:B------:R-:W-:Y:S02]  /*4aa0*/  IADD3.X R6, PT, PT, R12, R9, RZ, P5, P0 ;  /* 0x000000090c067210 */ /* 0x000fe40002fe04ff */
[----:B------:R-:W-:Y:S02]  /*4ab0*/  ISETP.LT.U32.AND P0, PT, R2, R7, PT ;  /* 0x000000070200720c */ /* 0x000fe40003f01070 */
[----:B------:R-:W-:-:S02]  /*4ac0*/  SEL R8, R8, 0x1, !P2 ;  /* 0x0000000108087807 */ /* 0x000fc40005000000 */
[----:B------:R-:W-:Y:S02]  /*4ad0*/  ISETP.LT.AND.EX P0, PT, R6, R19, PT, P0 ;  /* 0x000000130600720c */ /* 0x000fe40003f01300 */
[----:B------:R-:W-:Y:S02]  /*4ae0*/  LOP3.LUT P3, RZ, R8, 0xff, RZ, 0xc0, !PT ;  /* 0x000000ff08ff7812 */ /* 0x000fe4000786c0ff */
[----:B------:R-:W-:Y:S02]  /*4af0*/  SEL R4, R2, R7, P0 ;  /* 0x0000000702047207 */ /* 0x000fe40000000000 */
[----:B------:R-:W-:Y:S02]  /*4b00*/  SEL R5, R6, R19, P0 ;  /* 0x0000001306057207 */ /* 0x000fe40000000000 */
[----:B------:R-:W-:Y:S02]  /*4b10*/  @!P2 SEL R4, R2, R7, !P4 ;  /* 0x000000070204a207 */ /* 0x000fe40006000000 */
[----:B------:R-:W-:-:S02]  /*4b20*/  @!P2 SEL R5, R6, R19, !P4 ;  /* 0x000000130605a207 */ /* 0x000fc40006000000 */
[----:B------:R-:W-:Y:S02]  /*4b30*/  IADD3 R3, P5, P6, R10, UR6, R3 ;  /* 0x000000060a037c10 */ /* 0x000fe4000febe003 */
[----:B-----5:R-:W-:Y:S02]  /*4b40*/  ISETP.NE.AND P4, PT, R15, R16, P3 ;  /* 0x000000100f00720c */ /* 0x020fe40001f85270 */
[----:B------:R-:W-:Y:S02]  /*4b50*/  IADD3.X R2, PT, PT, R12, R9, RZ, P5, P6 ;  /* 0x000000090c027210 */ /* 0x000fe40002fec4ff */
[----:B------:R-:W-:Y:S02]  /*4b60*/  ISETP.LT.U32.AND P0, PT, R3, R4, PT ;  /* 0x000000040300720c */ /* 0x000fe40003f01070 */
[----:B------:R-:W-:Y:S02]  /*4b70*/  ISETP.NE.AND P2, PT, R15, R16, PT ;  /* 0x000000100f00720c */ /* 0x000fe40003f45270 */
[----:B------:R-:W-:-:S02]  /*4b80*/  ISETP.LT.AND.EX P0, PT, R2, R5, PT, P0 ;  /* 0x000000050200720c */ /* 0x000fc40003f01300 */
[----:B------:R-:W-:Y:S02]  /*4b90*/  @!P3 SEL R8, RZ, 0x1, !P2 ;  /* 0x00000001ff08b807 */ /* 0x000fe40005000000 */
[CC--:B------:R-:W-:Y:S02]  /*4ba0*/  SEL R6, R3.reuse, R4.reuse, P0 ;  /* 0x0000000403067207 */ /* 0x0c0fe40000000000 */
[-C--:B------:R-:W-:Y:S02]  /*4bb0*/  SEL R7, R2, R5.reuse, P0 ;  /* 0x0000000502077207 */ /* 0x080fe40000000000 */
[----:B------:R-:W-:Y:S02]  /*4bc0*/  SEL R8, R8, 0x1, !P4 ;  /* 0x0000000108087807 */ /* 0x000fe40006000000 */
[----:B------:R-:W-:Y:S02]  /*4bd0*/  @!P4 SEL R6, R3, R4, !P3 ;  /* 0x000000040306c207 */ /* 0x000fe40005800000 */
[----:B------:R-:W-:-:S07]  /*4be0*/  @!P4 SEL R7, R2, R5, !P3 ;  /* 0x000000050207c207 */ /* 0x000fce0005800000 */
.L_x_116:
[----:B------:R-:W-:Y:S05]  /*4bf0*/  BSYNC.RECONVERGENT B2 ;  /* 0x0000000000027941 */ /* 0x000fea0003800200 */
.L_x_115:
[----:B------:R-:W-:Y:S05]  /*4c00*/  @!P1 BRA `(.L_x_111) ;  /* 0x00000004001c9947 */ /* 0x000fea0003800000 */
[----:B------:R-:W-:Y:S01]  /*4c10*/  ISETP.NE.AND P0, PT, R14, 0x1, PT ;  /* 0x000000010e00780c */ /* 0x000fe20003f05270 */
[----:B------:R-:W-:Y:S01]  /*4c20*/  BSSY.RECONVERGENT B2, `(.L_x_117) ;  /* 0x000002b000027945 */ /* 0x000fe20003800200 */
[----:B------:R-:W-:-:S11]  /*4c30*/  LOP3.LUT P1, RZ, R11, 0x100, RZ, 0xc0, !PT ;  /* 0x000001000bff7812 */ /* 0x000fd6000782c0ff */
        /* <DEDUP_REMOVED lines=14> */
[----:B------:R-:W-:-:S05]  /*4d20*/  IADD3 R11, P0, PT, R11, UR6, RZ ;  /* 0x000000060b0b7c10 */ /* 0x000fca000ff1e0ff */
[----:B------:R-:W-:Y:S01]  /*4d30*/  IMAD.X R14, R14, 0x1, R9, P0 ;  /* 0x000000010e0e7824 */ /* 0x000fe200000e0609 */
        /* <DEDUP_REMOVED lines=10> */
[----:B------:R-:W-:Y:S02]  /*4de0*/  IADD3 R15, P5, P6, R10, UR6, R15 ;  /* 0x000000060a0f7c10 */ /* 0x000fe4000febe00f */
[----:B------:R-:W-:Y:S02]  /*4df0*/  LOP3.LUT P4, RZ, R8, 0xff, RZ, 0xc0, !PT ;  /* 0x000000ff08ff7812 */ /* 0x000fe4000788c0ff */
[----:B-1----:R-:W-:Y:S02]  /*4e00*/  IADD3.X R4, PT, PT, R12, R9, RZ, P5, P6 ;  /* 0x000000090c047210 */ /* 0x002fe40002fec4ff */
[----:B------:R-:W-:Y:S02]  /*4e10*/  @!P3 SEL R2, R11, R6, !P2 ;  /* 0x000000060b02b207 */ /* 0x000fe40005000000 */
[----:B------:R-:W-:-:S02]  /*4e20*/  @!P3 SEL R3, R14, R7, !P2 ;  /* 0x000000070e03b207 */ /* 0x000fc40005000000 */
[----:B---3--:R-:W-:Y:S02]  /*4e30*/  ISETP.NE.AND P3, PT, R17, R18, P4 ;  /* 0x000000121100720c */ /* 0x008fe40002765270 */
[----:B------:R-:W-:Y:S02]  /*4e40*/  ISETP.LT.U32.AND P0, PT, R15, R2, PT ;  /* 0x000000020f00720c */ /* 0x000fe40003f01070 */
[----:B------:R-:W-:Y:S02]  /*4e50*/  ISETP.NE.AND P2, PT, R17, R18, PT ;  /* 0x000000121100720c */ /* 0x000fe40003f45270 */
[----:B------:R-:W-:Y:S02]  /*4e60*/  ISETP.LT.AND.EX P0, PT, R4, R3, PT, P0 ;  /* 0x000000030400720c */ /* 0x000fe40003f01300 */
[----:B------:R-:W-:Y:S02]  /*4e70*/  @!P4 SEL R8, RZ, 0x1, !P2 ;  /* 0x00000001ff08c807 */ /* 0x000fe40005000000 */
[----:B------:R-:W-:-:S02]  /*4e80*/  SEL R6, R15, R2, P0 ;  /* 0x000000020f067207 */ /* 0x000fc40000000000 */
[-C--:B------:R-:W-:Y:S02]  /*4e90*/  SEL R7, R4, R3.reuse, P0 ;  /* 0x0000000304077207 */ /* 0x080fe40000000000 */
[----:B------:R-:W-:Y:S02]  /*4ea0*/  SEL R8, R8, 0x1, !P3 ;  /* 0x0000000108087807 */ /* 0x000fe40005800000 */
[----:B------:R-:W-:Y:S02]  /*4eb0*/  @!P3 SEL R6, R15, R2, !P4 ;  /* 0x000000020f06b207 */ /* 0x000fe40006000000 */
[----:B------:R-:W-:-:S07]  /*4ec0*/  @!P3 SEL R7, R4, R3, !P4 ;  /* 0x000000030407b207 */ /* 0x000fce0006000000 */
.L_x_118:
[----:B------:R-:W-:Y:S05]  /*4ed0*/  BSYNC.RECONVERGENT B2 ;  /* 0x0000000000027941 */ /* 0x000fea0003800200 */
.L_x_117:
[----:B------:R-:W-:Y:S05]  /*4ee0*/  @P1 BRA `(.L_x_111) ;  /* 0x0000000000641947 */ /* 0x000fea0003800000 */
        /* <DEDUP_REMOVED lines=9> */
[----:B------:R-:W2:Y:S01]  /*4f80*/  LDG.E R5, desc[UR12][R4.64] ;  /* 0x0000000c04057981 */ /* 0x000ea2000c1e1900 */
[----:B------:R-:W-:Y:S02]  /*4f90*/  LOP3.LUT P3, RZ, R8, 0xff, RZ, 0xc0, !PT ;  /* 0x000000ff08ff7812 */ /* 0x000fe4000786c0ff */
[----:B------:R-:W-:-:S05]  /*4fa0*/  IADD3 R11, P0, PT, R10, UR6, RZ ;  /* 0x000000060a0b7c10 */ /* 0x000fca000ff1e0ff */
[----:B------:R-:W-:Y:S01]  /*4fb0*/  IMAD.X R12, R12, 0x1, R9, P0 ;  /* 0x000000010c0c7824 */ /* 0x000fe200000e0609 */
[----:B------:R-:W-:-:S04]  /*4fc0*/  ISETP.LT.U32.AND P0, PT, R11, R6, PT ;  /* 0x000000060b00720c */ /* 0x000fc80003f01070 */
[----:B------:R-:W-:-:S04]  /*4fd0*/  ISETP.LT.AND.EX P0, PT, R12, R7, PT, P0 ;  /* 0x000000070c00720c */ /* 0x000fc80003f01300 */
[----:B------:R-:W-:Y:S02]  /*4fe0*/  SEL R9, R11, R6, P0 ;  /* 0x000000060b097207 */ /* 0x000fe40000000000 */
[----:B------:R-:W-:Y:S02]  /*4ff0*/  SEL R10, R12, R7, P0 ;  /* 0x000000070c0a7207 */ /* 0x000fe40000000000 */
[CC--:B--2---:R-:W-:Y:S02]  /*5000*/  ISETP.NE.AND P2, PT, R2.reuse, R5.reuse, P3 ;  /* 0x000000050200720c */ /* 0x0c4fe40001f45270 */
[----:B------:R-:W-:-:S04]  /*5010*/  ISETP.NE.AND P1, PT, R2, R5, PT ;  /* 0x000000050200720c */ /* 0x000fc80003f25270 */
[----:B------:R-:W-:-:S04]  /*5020*/  @!P3 SEL R8, RZ, 0x1, !P1 ;  /* 0x00000001ff08b807 */ /* 0x000fc80004800000 */
[----:B------:R-:W-:-:S03]  /*5030*/  SEL R8, R8, 0x1, !P2 ;  /* 0x0000000108087807 */ /* 0x000fc60005000000 */
[----:B------:R-:W-:Y:S02]  /*5040*/  @!P2 SEL R9, R11, R6, !P3 ;  /* 0x000000060b09a207 */ /* 0x000fe40005800000 */
[----:B------:R-:W-:-:S03]  /*5050*/  @!P2 SEL R10, R12, R7, !P3 ;  /* 0x000000070c0aa207 */ /* 0x000fc60005800000 */
[----:B------:R-:W-:Y:S02]  /*5060*/  IMAD.MOV.U32 R6, RZ, RZ, R9 ;  /* 0x000000ffff067224 */ /* 0x000fe400078e0009 */
[----:B------:R-:W-:-:S07]  /*5070*/  IMAD.MOV.U32 R7, RZ, RZ, R10 ;  /* 0x000000ffff077224 */ /* 0x000fce00078e000a */
.L_x_111:
[----:B------:R-:W-:Y:S05]  /*5080*/  BSYNC.RECONVERGENT B1 ;  /* 0x0000000000017941 */ /* 0x000fea0003800200 */
.L_x_108:
[----:B------:R-:W0:Y:S01]  /*5090*/  S2R R10, SR_LANEID ;  /* 0x00000000000a7919 */ /* 0x000e220000000000 */
[----:B------:R-:W-:Y:S01]  /*50a0*/  LOP3.LUT R3, R8, 0xff, RZ, 0xc0, !PT ;  /* 0x000000ff08037812 */ /* 0x000fe200078ec0ff */
[----:B------:R-:W-:Y:S01]  /*50b0*/  BSSY.RECONVERGENT B1, `(.L_x_119) ;  /* 0x0000016000017945 */ /* 0x000fe20003800200 */
[----:B------:R-:W1:Y:S01]  /*50c0*/  S2R R9, SR_TID.X ;  /* 0x0000000000097919 */ /* 0x000e620000002100 */
[----:B------:R2:W3:Y:S04]  /*50d0*/  SHFL.DOWN PT, R5, R6, 0x1, 0x1f ;  /* 0x08201f0006057f89 */ /* 0x0004e800000e0000 */
[----:B------:R2:W4:Y:S04]  /*50e0*/  SHFL.DOWN PT, R4, R7, 0x1, 0x1f ;  /* 0x08201f0007047f89 */ /* 0x00052800000e0000 */
[----:B------:R-:W1:Y:S01]  /*50f0*/  SHFL.DOWN PT, R3, R3, 0x1, 0x1f ;  /* 0x08201f0003037f89 */ /* 0x000e6200000e0000 */
[----:B0-----:R-:W-:-:S02]  /*5100*/  ISETP.GT.AND P0, PT, R10, 0x1e, PT ;  /* 0x0000001e0a00780c */ /* 0x001fc40003f04270 */
[----:B------:R-:W-:-:S11]  /*5110*/  ISETP.GT.AND P4, PT, R10, 0x1d, PT ;  /* 0x0000001d0a00780c */ /* 0x000fd60003f84270 */
        /* <DEDUP_REMOVED lines=15> */
.L_x_120:
[----:B------:R-:W-:Y:S05]  /*5210*/  BSYNC.RECONVERGENT B1 ;  /* 0x0000000000017941 */ /* 0x000fea0003800200 */
.L_x_119:
[----:B------:R-:W-:Y:S01]  /*5220*/  LOP3.LUT R3, R8, 0xff, RZ, 0xc0, !PT ;  /* 0x000000ff08037812 */ /* 0x000fe200078ec0ff */
[----:B------:R0:W1:Y:S01]  /*5230*/  SHFL.DOWN PT, R5, R6, 0x2, 0x1f ;  /* 0x08401f0006057f89 */ /* 0x00006200000e0000 */
[----:B------:R-:W-:Y:S01]  /*5240*/  BSSY.RECONVERGENT B1, `(.L_x_121) ;  /* 0x0000016000017945 */ /* 0x000fe20003800200 */
[C---:B------:R-:W-:Y:S02]  /*5250*/  ISETP.GT.AND P5, PT, R10.reuse, 0x1b, PT ;  /* 0x0000001b0a00780c */ /* 0x040fe40003fa4270 */
[----:B------:R0:W2:Y:S01]  /*5260*/  SHFL.DOWN PT, R4, R7, 0x2, 0x1f ;  /* 0x08401f0007047f89 */ /* 0x0000a200000e0000 */
[C---:B------:R-:W-:Y:S02]  /*5270*/  ISETP.GT.AND P3, PT, R10.reuse, 0x17, PT ;  /* 0x000000170a00780c */ /* 0x040fe40003f64270 */
[C---:B------:R-:W-:Y:S01]  /*5280*/  ISETP.GT.AND P2, PT, R10.reuse, 0xf, PT ;  /* 0x0000000f0a00780c */ /* 0x040fe20003f44270 */
[----:B------:R-:W3:Y:S01]  /*5290*/  SHFL.DOWN PT, R3, R3, 0x2, 0x1f ;  /* 0x08401f0003037f89 */ /* 0x000ee200000e0000 */
[----:B------:R-:W-:Y:S01]  /*52a0*/  ISETP.NE.AND P1, PT, R10, RZ, PT ;  /* 0x000000ff0a00720c */ /* 0x000fe20003f25270 */
[----:B------:R-:W-:-:S12]  /*52b0*/  @P4 BRA `(.L_x_122) ;  /* 0x0000000000384947 */ /* 0x000fd80003800000 */
        /* <DEDUP_REMOVED lines=14> */
.L_x_122:
[----:B------:R-:W-:Y:S05]  /*53a0*/  BSYNC.RECONVERGENT B1 ;  /* 0x0000000000017941 */ /* 0x000fea0003800200 */
.L_x_121:
        /* <DEDUP_REMOVED lines=20> */
.L_x_124:
[----:B------:R-:W-:Y:S05]  /*54f0*/  BSYNC.RECONVERGENT B1 ;  /* 0x0000000000017941 */ /* 0x000fea0003800200 */
.L_x_123:
        /* <DEDUP_REMOVED lines=20> */
.L_x_126:
[----:B------:R-:W-:Y:S05]  /*5640*/  BSYNC.RECONVERGENT B1 ;  /* 0x0000000000017941 */ /* 0x000fea0003800200 */
.L_x_125:
        /* <DEDUP_REMOVED lines=20> */
.L_x_128:
[----:B------:R-:W-:Y:S05]  /*5790*/  BSYNC.RECONVERGENT B1 ;  /* 0x0000000000017941 */ /* 0x000fea0003800200 */
.L_x_127:
        /* <DEDUP_REMOVED lines=10> */
.L_x_130:
[----:B------:R-:W-:Y:S05]  /*5840*/  BSYNC.RECONVERGENT B1 ;  /* 0x0000000000017941 */ /* 0x000fea0003800200 */
.L_x_129:
        /* <DEDUP_REMOVED lines=84> */
.L_x_89:
[----:B------:R-:W-:Y:S05]  /*5d90*/  BSYNC.RECONVERGENT B0 ;  /* 0x0000000000007941 */ /* 0x000fea0003800200 */
.L_x_64:
[----:B------:R-:W-:Y:S05]  /*5da0*/  @P1 EXIT ;  /* 0x000000000000194d */ /* 0x000fea0003800000 */
[----:B012---:R-:W0:Y:S02]  /*5db0*/  LDC.64 R2, c[0x0][0x3a8] ;  /* 0x0000ea00ff027b82 */ /* 0x007e240000000a00 */
[----:B0-----:R-:W-:-:S05]  /*5dc0*/  IMAD.WIDE.U32 R2, R0, 0x10, R2 ;  /* 0x0000001000027825 */ /* 0x001fca00078e0002 */
[----:B------:R-:W-:Y:S04]  /*5dd0*/  STG.E.64 desc[UR12][R2.64+0x8], R6 ;  /* 0x0000080602007986 */ /* 0x000fe8000c101b0c */
[----:B------:R-:W-:Y:S01]  /*5de0*/  STG.E.U8 desc[UR12][R2.64], R8 ;  /* 0x0000000802007986 */ /* 0x000fe2000c10110c */
[----:B------:R-:W-:Y:S05]  /*5df0*/  EXIT ;  /* 0x000000000000794d */ /* 0x000fea0003800000 */
.L_x_131:
        /* <DEDUP_REMOVED lines=16> */
.L_x_636:


//--------------------- .text._ZN3cub18CUB_300001_SM_10006detail6reduce28DeviceReduceSingleTileKernelINS2_10policy_hubIN4cuda3std3__45tupleIJblEEEyN6thrust24THRUST_300001_SM_1000_NS8cuda_cub9__find_if7functorIS9_EEE10Policy1000ENSB_12zip_iteratorINS8_IJNSD_26transform_input_iterator_tIbNSC_6detail35transform_pair_of_input_iterators_tIbNSB_6detail15normal_iteratorINSB_10device_ptrIjEEEESQ_NS7_8equal_toIjEEEENS7_10__not_fn_tINS7_10__identityEEEEENSB_17counting_iteratorIlNSB_11use_defaultESZ_SZ_EEEEEEEPS9_ySF_S9_S9_SV_EEvT0_T1_T2_T3_T4_T6_ --------------------------
	.section	.text._ZN3cub18CUB_300001_SM_10006detail6reduce28DeviceReduceSingleTileKernelINS2_10policy_hubIN4cuda3std3__45tupleIJblEEEyN6thrust24THRUST_300001_SM_1000_NS8cuda_cub9__find_if7functorIS9_EEE10Policy1000ENSB_12zip_iteratorINS8_IJNSD_26transform_input_iterator_tIbNSC_6detail35transform_pair_of_input_iterators_tIbNSB_6detail15normal_iteratorINSB_10device_ptrIjEEEESQ_NS7_8equal_toIjEEEENS7_10__not_fn_tINS7_10__identityEEEEENSB_17counting_iteratorIlNSB_11use_defaultESZ_SZ_EEEEEEEPS9_ySF_S9_S9_SV_EEvT0_T1_T2_T3_T4_T6_,"ax",@progbits
	.align	128
        .global         _ZN3cub18CUB_300001_SM_10006detail6reduce28DeviceReduceSingleTileKernelINS2_10policy_hubIN4cuda3std3__45tupleIJblEEEyN6thrust24THRUST_300001_SM_1000_NS8cuda_cub9__find_if7functorIS9_EEE10Policy1000ENSB_12zip_iteratorINS8_IJNSD_26transform_input_iterator_tIbNSC_6detail35transform_pair_of_input_iterators_tIbNSB_6detail15normal_iteratorINSB_10device_ptrIjEEEESQ_NS7_8equal_toIjEEEENS7_10__not_fn_tINS7_10__identityEEEEENSB_17counting_iteratorIlNSB_11use_defaultESZ_SZ_EEEEEEEPS9_ySF_S9_S9_SV_EEvT0_T1_T2_T3_T4_T6_
        .type           _ZN3cub18CUB_300001_SM_10006detail6reduce28DeviceReduceSingleTileKernelINS2_10policy_hubIN4cuda3std3__45tupleIJblEEEyN6thrust24THRUST_300001_SM_1000_NS8cuda_cub9__find_if7functorIS9_EEE10Policy1000ENSB_12zip_iteratorINS8_IJNSD_26transform_input_iterator_tIbNSC_6detail35transform_pair_of_input_iterators_tIbNSB_6detail15normal_iteratorINSB_10device_ptrIjEEEESQ_NS7_8equal_toIjEEEENS7_10__not_fn_tINS7_10__identityEEEEENSB_17counting_iteratorIlNSB_11use_defaultESZ_SZ_EEEEEEEPS9_ySF_S9_S9_SV_EEvT0_T1_T2_T3_T4_T6_,@function
        .size           _ZN3cub18CUB_300001_SM_10006detail6reduce28DeviceReduceSingleTileKernelINS2_10policy_hubIN4cuda3std3__45tupleIJblEEEyN6thrust24THRUST_300001_SM_1000_NS8cuda_cub9__find_if7functorIS9_EEE10Policy1000ENSB_12zip_iteratorINS8_IJNSD_26transform_input_iterator_tIbNSC_6detail35transform_pair_of_input_iterators_tIbNSB_6detail15normal_iteratorINSB_10device_ptrIjEEEESQ_NS7_8equal_toIjEEEENS7_10__not_fn_tINS7_10__identityEEEEENSB_17counting_iteratorIlNSB_11use_defaultESZ_SZ_EEEEEEEPS9_ySF_S9_S9_SV_EEvT0_T1_T2_T3_T4_T6_,(.L_x_637 - _ZN3cub18CUB_300001_SM_10006detail6reduce28DeviceReduceSingleTileKernelINS2_10policy_hubIN4cuda3std3__45tupleIJblEEEyN6thrust24THRUST_300001_SM_1000_NS8cuda_cub9__find_if7functorIS9_EEE10Policy1000ENSB_12zip_iteratorINS8_IJNSD_26transform_input_iterator_tIbNSC_6detail35transform_pair_of_input_iterators_tIbNSB_6detail15normal_iteratorINSB_10device_ptrIjEEEESQ_NS7_8equal_toIjEEEENS7_10__not_fn_tINS7_10__identityEEEEENSB_17counting_iteratorIlNSB_11use_defaultESZ_SZ_EEEEEEEPS9_ySF_S9_S9_SV_EEvT0_T1_T2_T3_T4_T6_)
        .other          _ZN3cub18CUB_300001_SM_10006detail6reduce28DeviceReduceSingleTileKernelINS2_10policy_hubIN4cuda3std3__45tupleIJblEEEyN6thrust24THRUST_300001_SM_1000_NS8cuda_cub9__find_if7functorIS9_EEE10Policy1000ENSB_12zip_iteratorINS8_IJNSD_26transform_input_iterator_tIbNSC_6detail35transform_pair_of_input_iterators_tIbNSB_6detail15normal_iteratorINSB_10device_ptrIjEEEESQ_NS7_8equal_toIjEEEENS7_10__not_fn_tINS7_10__identityEEEEENSB_17counting_iteratorIlNSB_11use_defaultESZ_SZ_EEEEEEEPS9_ySF_S9_S9_SV_EEvT0_T1_T2_T3_T4_T6_,@"STO_CUDA_ENTRY STV_DEFAULT"
_ZN3cub18CUB_300001_SM_10006detail6reduce28DeviceReduceSingleTileKernelINS2_10policy_hubIN4cuda3std3__45tupleIJblEEEyN6thrust24THRUST_300001_SM_1000_NS8cuda_cub9__find_if7functorIS9_EEE10Policy1000ENSB_12zip_iteratorINS8_IJNSD_26transform_input_iterator_tIbNSC_6detail35transform_pair_of_input_iterators_tIbNSB_6detail15normal_iteratorINSB_10device_ptrIjEEEESQ_NS7_8equal_toIjEEEENS7_10__not_fn_tINS7_10__identityEEEEENSB_17counting_iteratorIlNSB_11use_defaultESZ_SZ_EEEEEEEPS9_ySF_S9_S9_SV_EEvT0_T1_T2_T3_T4_T6_:
.text._ZN3cub18CUB_300001_SM_10006detail6reduce28DeviceReduceSingleTileKernelINS2_10policy_hubIN4cuda3std3__45tupleIJblEEEyN6thrust24THRUST_300001_SM_1000_NS8cuda_cub9__find_if7functorIS9_EEE10Policy1000ENSB_12zip_iteratorINS8_IJNSD_26transform_input_iterator_tIbNSC_6detail35transform_pair_of_input_iterators_tIbNSB_6detail15normal_iteratorINSB_10device_ptrIjEEEESQ_NS7_8equal_toIjEEEENS7_10__not_fn_tINS7_10__identityEEEEENSB_17counting_iteratorIlNSB_11use_defaultESZ_SZ_EEEEEEEPS9_ySF_S9_S9_SV_EEvT0_T1_T2_T3_T4_T6_:
[----:B------:R-:W-:Y:S01]  /*0000*/  LDC R1, c[0x0][0x37c] ;  /* 0x0000df00ff017b82 */ /* 0x000fe20000000800 */
[----:B------:R-:W0:Y:S07]  /*0010*/  LDCU.64 UR4, c[0x0][0x3b0] ;  /* 0x00007600ff0477ac */ /* 0x000e2e0008000a00 */
[----:B------:R-:W1:Y:S01]  /*0020*/  LDC.U8 R0, c[0x0][0x3c0] ;  /* 0x0000f000ff007b82 */ /* 0x000e620000000000 */
[----:B------:R-:W2:Y:S01]  /*0030*/  LDCU.64 UR8, c[0x0][0x358] ;  /* 0x00006b00ff0877ac */ /* 0x000ea20008000a00 */
[----:B0-----:R-:W-:-:S04]  /*0040*/  UISETP.NE.U32.AND UP0, UPT, UR4, URZ, UPT ;  /* 0x000000ff0400728c */ /* 0x001fc8000bf05070 */
[----:B------:R-:W-:-:S09]  /*0050*/  UISETP.NE.AND.EX UP0, UPT, UR5, URZ, UPT, UP0 ;  /* 0x000000ff0500728c */ /* 0x000fd2000bf05300 */
        /* <DEDUP_REMOVED lines=9> */
.L_x_132:
[----:B------:R-:W-:Y:S01]  /*00f0*/  UISETP.GT.U32.AND UP0, UPT, UR4, 0x3ff, UPT ;  /* 0x000003ff0400788c */ /* 0x000fe2000bf04070 */
[----:B------:R-:W-:Y:S03]  /*0100*/  BSSY.RECONVERGENT B0, `(.L_x_133) ;  /* 0x000058d000007945 */ /* 0x000fe60003800200 */
[----:B------:R-:W-:-:S09]  /*0110*/  UISETP.GT.U32.AND.EX UP0, UPT, UR5, URZ, UPT, UP0 ;  /* 0x000000ff0500728c */ /* 0x000fd2000bf04100 */
[----:B------:R-:W-:Y:S05]  /*0120*/  BRA.U UP0, `(.L_x_134) ;  /* 0x0000003100247547 */ /* 0x000fea000b800000 */
[----:B------:R-:W0:Y:S01]  /*0130*/  S2R R13, SR_TID.X ;  /* 0x00000000000d7919 */ /* 0x000e220000002100 */
[----:B------:R-:W2:Y:S08]  /*0140*/  LDC.64 R2, c[0x0][0x380] ;  /* 0x0000e000ff027b82 */ /* 0x000eb00000000a00 */
[----:B------:R-:W3:Y:S01]  /*0150*/  LDC.64 R4, c[0x0][0x388] ;  /* 0x0000e200ff047b82 */ /* 0x000ee20000000a00 */
[----:B------:R-:W-:Y:S01]  /*0160*/  CS2R R10, SRZ ;  /* 0x00000000000a7805 */ /* 0x000fe2000001ff00 */
[----:B------:R-:W4:Y:S01]  /*0170*/  LDCU.64 UR6, c[0x0][0x3a0] ;  /* 0x00007400ff0677ac */ /* 0x000f220008000a00 */
[----:B0-----:R-:W-:-:S13]  /*0180*/  ISETP.GE.U32.AND P1, PT, R13, UR4, PT ;  /* 0x000000040d007c0c */ /* 0x001fda000bf26070 */
[C---:B--2---:R-:W-:Y:S01]  /*0190*/  @!P1 IMAD.WIDE.U32 R2, R13.reuse, 0x4, R2 ;  /* 0x000000040d029825 */ /* 0x044fe200078e0002 */
[----:B------:R-:W0:Y:S03]  /*01a0*/  @!P1 LDC.64 R6, c[0x0][0x3a0] ;  /* 0x0000e800ff069b82 */ /* 0x000e260000000a00 */
[C---:B---3--:R-:W-:Y:S02]  /*01b0*/  @!P1 IMAD.WIDE.U32 R4, R13.reuse, 0x4, R4 ;  /* 0x000000040d049825 */ /* 0x048fe400078e0004 */
[----:B------:R-:W2:Y:S04]  /*01c0*/  @!P1 LDG.E R2, desc[UR8][R2.64] ;  /* 0x0000000802029981 */ /* 0x000ea8000c1e1900 */
[----:B------:R-:W2:Y:S01]  /*01d0*/  @!P1 LDG.E R5, desc[UR8][R4.64] ;  /* 0x0000000804059981 */ /* 0x000ea2000c1e1900 */
[----:B------:R-:W-:Y:S01]  /*01e0*/  IMAD.MOV.U32 R15, RZ, RZ, R13 ;  /* 0x000000ffff0f7224 */ /* 0x000fe200078e000d */
[----:B------:R-:W-:Y:S01]  /*01f0*/  PRMT R12, RZ, 0x7610, R12 ;  /* 0x00007610ff0c7816 */ /* 0x000fe2000000000c */
[----:B------:R-:W-:Y:S01]  /*0200*/  @!P1 VIADD R15, R13, 0x100 ;  /* 0x000001000d0f9836 */ /* 0x000fe20000000000 */
[----:B------:R-:W-:Y:S04]  /*0210*/  BSSY.RECONVERGENT B1, `(.L_x_135) ;  /* 0x0000121000017945 */ /* 0x000fe80003800200 */
[----:B------:R-:W-:-:S02]  /*0220*/  ISETP.GE.U32.AND P2, PT, R15, UR4, PT ;  /* 0x000000040f007c0c */ /* 0x000fc4000bf46070 */
[----:B0-----:R-:W-:-:S05]  /*0230*/  @!P1 IADD3 R10, P3, PT, R13, R6, RZ ;  /* 0x000000060d0a9210 */ /* 0x001fca0007f7e0ff */
[----:B------:R-:W-:Y:S01]  /*0240*/  @!P1 IMAD.X R11, RZ, RZ, R7, P3 ;  /* 0x000000ffff0b9224 */ /* 0x000fe200018e0607 */
[----:B--2---:R-:W-:-:S04]  /*0250*/  @!P1 ISETP.NE.AND P0, PT, R2, R5, PT ;  /* 0x000000050200920c */ /* 0x004fc80003f05270 */
[----:B------:R-:W-:-:S04]  /*0260*/  @!P1 SEL R2, RZ, 0x1, !P0 ;  /* 0x00000001ff029807 */ /* 0x000fc80004000000 */
[----:B------:R-:W-:Y:S01]  /*0270*/  @!P1 PRMT R12, R2, 0x7610, R12 ;  /* 0x00007610020c9816 */ /* 0x000fe2000000000c */
[----:B----4-:R-:W-:Y:S06]  /*0280*/  @P2 BRA `(.L_x_136) ;  /* 0x0000001000642947 */ /* 0x010fec0003800000 */
[----:B------:R-:W-:Y:S01]  /*0290*/  LOP3.LUT R14, RZ, R15, RZ, 0x33, !PT ;  /* 0x0000000fff0e7212 */ /* 0x000fe200078e33ff */
[----:B------:R-:W-:Y:S04]  /*02a0*/  BSSY.RECONVERGENT B2, `(.L_x_137) ;  /* 0x000008a000027945 */ /* 0x000fe80003800200 */
[----:B------:R-:W-:-:S05]  /*02b0*/  VIADD R14, R14, UR4 ;  /* 0x000000040e0e7c36 */ /* 0x000fca0008000000 */
[C---:B------:R-:W-:Y:S02]  /*02c0*/  ISETP.GE.U32.AND P0, PT, R14.reuse, 0x700, PT ;  /* 0x000007000e00780c */ /* 0x040fe40003f06070 */
[----:B------:R-:W-:-:S04]  /*02d0*/  LEA.HI R16, R14, 0x1, RZ, 0x18 ;  /* 0x000000010e107811 */ /* 0x000fc800078fc0ff */
[----:B------:R-:W-:-:S04]  /*02e0*/  LOP3.LUT R35, R16, 0x7, RZ, 0xc0, !PT ;  /* 0x0000000710237812 */ /* 0x000fc800078ec0ff */
[----:B------:R-:W-:-:S03]  /*02f0*/  ISETP.NE.AND P1, PT, R35, RZ, PT ;  /* 0x000000ff2300720c */ /* 0x000fc60003f25270 */
[----:B------:R-:W-:Y:S10]  /*0300*/  @!P0 BRA `(.L_x_138) ;  /* 0x00000008000c8947 */ /* 0x000ff40003800000 */
[----:B------:R-:W0:Y:S01]  /*0310*/  LDC.64 R2, c[0x0][0x380] ;  /* 0x0000e000ff027b82 */ /* 0x000e220000000a00 */
[----:B------:R-:W-:-:S05]  /*0320*/  LOP3.LUT R18, R16, 0x1fffff8, RZ, 0xc0, !PT ;  /* 0x01fffff810127812 */ /* 0x000fca00078ec0ff */
[----:B------:R-:W-:Y:S02]  /*0330*/  IMAD.MOV R18, RZ, RZ, -R18 ;  /* 0x000000ffff127224 */ /* 0x000fe400078e0a12 */
[----:B------:R-:W2:Y:S05]  /*0340*/  LDC.64 R4, c[0x0][0x388] ;  /* 0x0000e200ff047b82 */ /* 0x000eaa0000000a00 */
.L_x_139:
[----:B0-----:R-:W-:-:S04]  /*0350*/  IMAD.WIDE.U32 R8, R15, 0x4, R2 ;  /* 0x000000040f087825 */ /* 0x001fc800078e0002 */
[C---:B--2---:R-:W-:Y:S01]  /*0360*/  IMAD.WIDE.U32 R6, R15.reuse, 0x4, R4 ;  /* 0x000000040f067825 */ /* 0x044fe200078e0004 */
[----:B------:R-:W2:Y:S04]  /*0370*/  LDG.E R33, desc[UR8][R8.64] ;  /* 0x0000000808217981 */ /* 0x000ea8000c1e1900 */
[----:B------:R-:W2:Y:S04]  /*0380*/  LDG.E R34, desc[UR8][R6.64] ;  /* 0x0000000806227981 */ /* 0x000ea8000c1e1900 */
[----:B------:R-:W3:Y:S04]  /*0390*/  LDG.E R32, desc[UR8][R8.64+0x400] ;  /* 0x0004000808207981 */ /* 0x000ee8000c1e1900 */
[----:B------:R-:W3:Y:S04]  /*03a0*/  LDG.E R31, desc[UR8][R6.64+0x400] ;  /* 0x00040008061f7981 */ /* 0x000ee8000c1e1900 */
[----:B------:R-:W4:Y:S04]  /*03b0*/  LDG.E R28, desc[UR8][R8.64+0x800] ;  /* 0x00080008081c7981 */ /* 0x000f28000c1e1900 */
[----:B------:R-:W4:Y:S04]  /*03c0*/  LDG.E R25, desc[UR8][R6.64+0x800] ;  /* 0x0008000806197981 */ /* 0x000f28000c1e1900 */
[----:B------:R-:W5:Y:S04]  /*03d0*/  LDG.E R26, desc[UR8][R8.64+0xc00] ;  /* 0x000c0008081a7981 */ /* 0x000f68000c1e1900 */
[----:B------:R-:W5:Y:S04]  /*03e0*/  LDG.E R19, desc[UR8][R6.64+0xc00] ;  /* 0x000c000806137981 */ /* 0x000f68000c1e1900 */
[----:B------:R-:W5:Y:S04]  /*03f0*/  LDG.E R20, desc[UR8][R8.64+0x1000] ;  /* 0x0010000808147981 */ /* 0x000f68000c1e1900 */
[----:B------:R-:W5:Y:S04]  /*0400*/  LDG.E R17, desc[UR8][R6.64+0x1000] ;  /* 0x0010000806117981 */ /* 0x000f68000c1e1900 */
[----:B------:R-:W5:Y:S04]  /*0410*/  LDG.E R23, desc[UR8][R8.64+0x1400] ;  /* 0x0014000808177981 */ /* 0x000f68000c1e1900 */
[----:B------:R-:W5:Y:S04]  /*0420*/  LDG.E R24, desc[UR8][R6.64+0x1400] ;  /* 0x0014000806187981 */ /* 0x000f68000c1e1900 */
[----:B------:R-:W5:Y:S04]  /*0430*/  LDG.E R21, desc[UR8][R8.64+0x1800] ;  /* 0x0018000808157981 */ /* 0x000f68000c1e1900 */
[----:B------:R-:W5:Y:S04]  /*0440*/  LDG.E R22, desc[UR8][R6.64+0x1800] ;  /* 0x0018000806167981 */ /* 0x000f68000c1e1900 */
[----:B------:R0:W5:Y:S04]  /*0450*/  LDG.E R27, desc[UR8][R8.64+0x1c00] ;  /* 0x001c0008081b7981 */ /* 0x000168000c1e1900 */
[----:B------:R1:W5:Y:S01]  /*0460*/  LDG.E R30, desc[UR8][R6.64+0x1c00] ;  /* 0x001c0008061e7981 */ /* 0x000362000c1e1900 */
[----:B------:R-:W-:Y:S01]  /*0470*/  PRMT R36, R12, 0x7610, R36 ;  /* 0x000076100c247816 */ /* 0x000fe20000000024 */
[----:B------:R-:W-:Y:S01]  /*0480*/  VIADD R18, R18, 0x8 ;  /* 0x0000000812127836 */ /* 0x000fe20000000000 */
[C---:B------:R-:W-:Y:S01]  /*0490*/  IADD3 R29, P3, PT, R15.reuse, UR6, RZ ;  /* 0x000000060f1d7c10 */ /* 0x040fe2000ff7e0ff */
[----:B------:R-:W-:Y:S01]  /*04a0*/  VIADD R15, R15, 0x800 ;  /* 0x000008000f0f7836 */ /* 0x000fe20000000000 */
[----:B------:R-:W-:-:S03]  /*04b0*/  LOP3.LUT P5, RZ, R36, 0xff, RZ, 0xc0, !PT ;  /* 0x000000ff24ff7812 */ /* 0x000fc600078ac0ff */
[----:B------:R-:W-:Y:S01]  /*04c0*/  IMAD.X R12, RZ, RZ, UR7, P3 ;  /* 0x00000007ff0c7e24 */ /* 0x000fe200098e06ff */
[CC--:B--2---:R-:W-:Y:S02]  /*04d0*/  ISETP.NE.AND P0, PT, R33.reuse, R34.reuse, PT ;  /* 0x000000222100720c */ /* 0x0c4fe40003f05270 */
[----:B------:R-:W-:-:S07]  /*04e0*/  ISETP.NE.AND P2, PT, R33, R34, P5 ;  /* 0x000000222100720c */ /* 0x000fce0002f45270 */
[----:B------:R-:W-:Y:S02]  /*04f0*/  @!P5 SEL R36, RZ, 0x1, !P0 ;  /* 0x00000001ff24d807 */ /* 0x000fe40004000000 */
[----:B------:R-:W-:Y:S02]  /*0500*/  ISETP.LT.U32.AND P0, PT, R29, R10, PT ;  /* 0x0000000a1d00720c */ /* 0x000fe40003f01070 */
[----:B------:R-:W-:Y:S02]  /*0510*/  SEL R33, R36, 0x1, !P2 ;  /* 0x0000000124217807 */ /* 0x000fe40005000000 */
[----:B---3--:R-:W-:Y:S02]  /*0520*/  ISETP.NE.AND P6, PT, R32, R31, PT ;  /* 0x0000001f2000720c */ /* 0x008fe40003fc5270 */
[----:B------:R-:W-:Y:S02]  /*0530*/  LOP3.LUT P3, RZ, R33, 0xff, RZ, 0xc0, !PT ;  /* 0x000000ff21ff7812 */ /* 0x000fe4000786c0ff */
[----:B------:R-:W-:-:S02]  /*0540*/  ISETP.LT.AND.EX P0, PT, R12, R11, PT, P0 ;  /* 0x0000000b0c00720c */ /* 0x000fc40003f01300 */
[----:B------:R-:W-:Y:S02]  /*0550*/  ISETP.NE.AND P4, PT, R32, R31, P3 ;  /* 0x0000001f2000720c */ /* 0x000fe40001f85270 */
[CC--:B0-----:R-:W-:Y:S02]  /*0560*/  SEL R9, R29.reuse, R10.reuse, P0 ;  /* 0x0000000a1d097207 */ /* 0x0c1fe40000000000 */
[CC--:B------:R-:W-:Y:S02]  /*0570*/  SEL R8, R12.reuse, R11.reuse, P0 ;  /* 0x0000000b0c087207 */ /* 0x0c0fe40000000000 */
[----:B------:R-:W-:Y:S02]  /*0580*/  @!P2 SEL R9, R29, R10, !P5 ;  /* 0x0000000a1d09a207 */ /* 0x000fe40006800000 */
[----:B------:R-:W-:Y:S02]  /*0590*/  @!P2 SEL R8, R12, R11, !P5 ;  /* 0x0000000b0c08a207 */ /* 0x000fe40006800000 */
[----:B------:R-:W-:-:S02]  /*05a0*/  @!P3 SEL R33, RZ, 0x1, !P6 ;  /* 0x00000001ff21b807 */ /* 0x000fc40007000000 */
[----:B-1----:R-:W-:Y:S02]  /*05b0*/  IADD3 R6, P0, PT, R29, 0x100, RZ ;  /* 0x000001001d067810 */ /* 0x002fe40007f1e0ff */
[----:B------:R-:W-:Y:S02]  /*05c0*/  SEL R33, R33, 0x1, !P4 ;  /* 0x0000000121217807 */ /* 0x000fe40006000000 */
[----:B----4-:R-:W-:Y:S01]  /*05d0*/  ISETP.NE.AND P6, PT, R28, R25, PT ;  /* 0x000000191c00720c */ /* 0x010fe20003fc5270 */
[----:B------:R-:W-:Y:S01]  /*05e0*/  IMAD.X R7, RZ, RZ, R12, P0 ;  /* 0x000000ffff077224 */ /* 0x000fe200000e060c */
[----:B------:R-:W-:Y:S02]  /*05f0*/  LOP3.LUT P2, RZ, R33, 0xff, RZ, 0xc0, !PT ;  /* 0x000000ff21ff7812 */ /* 0x000fe4000784c0ff */
[----:B------:R-:W-:Y:S02]  /*0600*/  ISETP.LT.U32.AND P0, PT, R6, R9, PT ;  /* 0x000000090600720c */ /* 0x000fe40003f01070 */
[----:B------:R-:W-:-:S02]  /*0610*/  ISETP.NE.AND P5, PT, R28, R25, P2 ;  /* 0x000000191c00720c */ /* 0x000fc400017a5270 */
[----:B------:R-:W-:-:S04]  /*0620*/  ISETP.LT.AND.EX P0, PT, R7, R8, PT, P0 ;  /* 0x000000080700720c */ /* 0x000fc80003f01300 */
[CC--:B------:R-:W-:Y:S02]  /*0630*/  SEL R11, R6.reuse, R9.reuse, P0 ;  /* 0x00000009060b7207 */ /* 0x0c0fe40000000000 */
[-C--:B------:R-:W-:Y:S02]  /*0640*/  SEL R10, R7, R8.reuse, P0 ;  /* 0x00000008070a7207 */ /* 0x080fe40000000000 */
[----:B------:R-:W-:Y:S02]  /*0650*/  @!P2 SEL R33, RZ, 0x1, !P6 ;  /* 0x00000001ff21a807 */ /* 0x000fe40007000000 */
[----:B------:R-:W-:Y:S02]  /*0660*/  @!P4 SEL R11, R6, R9, !P3 ;  /* 0x00000009060bc207 */ /* 0x000fe40005800000 */
[----:B------:R-:W-:Y:S02]  /*0670*/  SEL R33, R33, 0x1, !P5 ;  /* 0x0000000121217807 */ /* 0x000fe40006800000 */
[----:B------:R-:W-:-:S02]  /*0680*/  @!P4 SEL R10, R7, R8, !P3 ;  /* 0x00000008070ac207 */ /* 0x000fc40005800000 */
[----:B------:R-:W-:Y:S02]  /*0690*/  LOP3.LUT P3, RZ, R33, 0xff, RZ, 0xc0, !PT ;  /* 0x000000ff21ff7812 */ /* 0x000fe4000786c0ff */
[----:B------:R-:W-:Y:S02]  /*06a0*/  IADD3 R6, P0, PT, R29, 0x200, RZ ;  /* 0x000002001d067810 */ /* 0x000fe40007f1e0ff */
[CC--:B-----5:R-:W-:Y:S02]  /*06b0*/  ISETP.NE.AND P6, PT, R26.reuse, R19.reuse, PT ;  /* 0x000000131a00720c */ /* 0x0e0fe40003fc5270 */
[----:B------:R-:W-:Y:S01]  /*06c0*/  ISETP.NE.AND P4, PT, R26, R19, P3 ;  /* 0x000000131a00720c */ /* 0x000fe20001f85270 */
[----:B------:R-:W-:Y:S01]  /*06d0*/  IMAD.X R7, RZ, RZ, R12, P0 ;  /* 0x000000ffff077224 */ /* 0x000fe200000e060c */
[----:B------:R-:W-:-:S04]  /*06e0*/  ISETP.LT.U32.AND P0, PT, R6, R11, PT ;  /* 0x0000000b0600720c */ /* 0x000fc80003f01070 */
[-C--:B------:R-:W-:Y:S02]  /*06f0*/  ISETP.LT.AND.EX P0, PT, R7, R10.reuse, PT, P0 ;  /* 0x0000000a0700720c */ /* 0x080fe40003f01300 */
[----:B------:R-:W-:Y:S02]  /*0700*/  @!P3 SEL R33, RZ, 0x1, !P6 ;  /* 0x00000001ff21b807 */ /* 0x000fe40007000000 */
[CC--:B------:R-:W-:Y:S02]  /*0710*/  SEL R9, R6.reuse, R11.reuse, P0 ;  /* 0x0000000b06097207 */ /* 0x0c0fe40000000000 */
[----:B------:R-:W-:Y:S02]  /*0720*/  SEL R33, R33, 0x1, !P4 ;  /* 0x0000000121217807 */ /* 0x000fe40006000000 */
[----:B------:R-:W-:Y:S02]  /*0730*/  @!P5 SEL R9, R6, R11, !P2 ;  /* 0x0000000b0609d207 */ /* 0x000fe40005000000 */
[----:B------:R-:W-:-:S02]  /*0740*/  SEL R8, R7, R10, P0 ;  /* 0x0000000a07087207 */ /* 0x000fc40000000000 */
[----:B------:R-:W-:Y:S02]  /*0750*/  IADD3 R6, P0, PT, R29, 0x300, RZ ;  /* 0x000003001d067810 */ /* 0x000fe40007f1e0ff */
[----:B------:R-:W-:Y:S02]  /*0760*/  @!P5 SEL R8, R7, R10, !P2 ;  /* 0x0000000a0708d207 */ /* 0x000fe40005000000 */
[----:B------:R-:W-:Y:S01]  /*0770*/  LOP3.LUT P2, RZ, R33, 0xff, RZ, 0xc0, !PT ;  /* 0x000000ff21ff7812 */ /* 0x000fe2000784c0ff */
[----:B------:R-:W-:Y:S01]  /*0780*/  IMAD.X R7, RZ, RZ, R12, P0 ;  /* 0x000000ffff077224 */ /* 0x000fe200000e060c */
[----:B------:R-:W-:Y:S02]  /*0790*/  ISETP.LT.U32.AND P0, PT, R6, R9, PT ;  /* 0x000000090600720c */ /* 0x000fe40003f01070 */
[----:B------:R-:W-:Y:S02]  /*07a0*/  ISETP.NE.AND P6, PT, R20, R17, PT ;  /* 0x000000111400720c */ /* 0x000fe40003fc5270 */
[----:B------:R-:W-:-:S02]  /*07b0*/  ISETP.LT.AND.EX P0, PT, R7, R8, PT, P0 ;  /* 0x000000080700720c */ /* 0x000fc40003f01300 */
[----:B------:R-:W-:Y:S02]  /*07c0*/  ISETP.NE.AND P5, PT, R20, R17, P2 ;  /* 0x000000111400720c */ /* 0x000fe400017a5270 */
[CC--:B------:R-:W-:Y:S02]  /*07d0*/  SEL R11, R6.reuse, R9.reuse, P0 ;  /* 0x00000009060b7207 */ /* 0x0c0fe40000000000 */
[----:B------:R-:W-:Y:S02]  /*07e0*/  @!P4 SEL R11, R6, R9, !P3 ;  /* 0x00000009060bc207 */ /* 0x000fe40005800000 */
[----:B------:R-:W-:Y:S02]  /*07f0*/  @!P2 SEL R33, RZ, 0x1, !P6 ;  /* 0x00000001ff21a807 */ /* 0x000fe40007000000 */
[----:B------:R-:W-:Y:S02]  /*0800*/  SEL R10, R7, R8, P0 ;  /* 0x00000008070a7207 */ /* 0x000fe40000000000 */
[----:B------:R-:W-:-:S02]  /*0810*/  IADD3 R6, P0, PT, R29, 0x400, RZ ;  /* 0x000004001d067810 */ /* 0x000fc40007f1e0ff */
[----:B------:R-:W-:Y:S02]  /*0820*/  SEL R33, R33, 0x1, !P5 ;  /* 0x0000000121217807 */ /* 0x000fe40006800000 */
[----:B------:R-:W-:Y:S01]  /*0830*/  @!P4 SEL R10, R7, R8, !P3 ;  /* 0x00000008070ac207 */ /* 0x000fe20005800000 */
[----:B------:R-:W-:Y:S01]  /*0840*/  IMAD.X R7, RZ, RZ, R12, P0 ;  /* 0x000000ffff077224 */ /* 0x000fe200000e060c */
[----:B------:R-:W-:Y:S02]  /*0850*/  ISETP.LT.U32.AND P0, PT, R6, R11, PT ;  /* 0x0000000b0600720c */ /* 0x000fe40003f01070 */
[----:B------:R-:W-:Y:S02]  /*0860*/  LOP3.LUT P3, RZ, R33, 0xff, RZ, 0xc0, !PT ;  /* 0x000000ff21ff7812 */ /* 0x000fe4000786c0ff */
[----:B------:R-:W-:Y:S02]  /*0870*/  ISETP.LT.AND.EX P0, PT, R7, R10, PT, P0 ;  /* 0x0000000a0700720c */ /* 0x000fe40003f01300 */
[----:B------:R-:W-:-:S02]  /*0880*/  ISETP.NE.AND P4, PT, R23, R24, P3 ;  /* 0x000000181700720c */ /* 0x000fc40001f85270 */
[CC--:B------:R-:W-:Y:S02]  /*0890*/  SEL R9, R6.reuse, R11.reuse, P0 ;  /* 0x0000000b06097207 */ /* 0x0c0fe40000000000 */
[----:B------:R-:W-:Y:S02]  /*08a0*/  SEL R8, R7, R10, P0 ;  /* 0x0000000a07087207 */ /* 0x000fe40000000000 */
[----:B------:R-:W-:Y:S02]  /*08b0*/  ISETP.NE.AND P0, PT, R23, R24, PT ;  /* 0x000000181700720c */ /* 0x000fe40003f05270 */
[----:B------:R-:W-:Y:S02]  /*08c0*/  @!P5 SEL R9, R6, R11, !P2 ;  /* 0x0000000b0609d207 */ /* 0x000fe40005000000 */
[----:B------:R-:W-:Y:S02]  /*08d0*/  IADD3 R6, P6, PT, R29, 0x500, RZ ;  /* 0x000005001d067810 */ /* 0x000fe40007fde0ff */
[----:B------:R-:W-:-:S02]  /*08e0*/  @!P3 SEL R33, RZ, 0x1, !P0 ;  /* 0x00000001ff21b807 */ /* 0x000fc40004000000 */
[----:B------:R-:W-:Y:S01]  /*08f0*/  @!P5 SEL R8, R7, R10, !P2 ;  /* 0x0000000a0708d207 */ /* 0x000fe20005000000 */
[----:B------:R-:W-:Y:S01]  /*0900*/  IMAD.X R7, RZ, RZ, R12, P6 ;  /* 0x000000ffff077224 */ /* 0x000fe200030e060c */
[CC--:B------:R-:W-:Y:S02]  /*0910*/  ISETP.LT.U32.AND P0, PT, R6.reuse, R9.reuse, PT ;  /* 0x000000090600720c */ /* 0x0c0fe40003f01070 */
[----:B------:R-:W-:Y:S02]  /*0920*/  SEL R33, R33, 0x1, !P4 ;  /* 0x0000000121217807 */ /* 0x000fe40006000000 */
[----:B------:R-:W-:Y:S02]  /*0930*/  ISETP.LT.AND.EX P0, PT, R7, R8, PT, P0 ;  /* 0x000000080700720c */ /* 0x000fe40003f01300 */
[----:B------:R-:W-:Y:S02]  /*0940*/  LOP3.LUT P2, RZ, R33, 0xff, RZ, 0xc0, !PT ;  /* 0x000000ff21ff7812 */ /* 0x000fe4000784c0ff */
[----:B------:R-:W-:-:S02]  /*0950*/  SEL R11, R6, R9, P0 ;  /* 0x00000009060b7207 */ /* 0x000fc40000000000 */
[-C--:B------:R-:W-:Y:S02]  /*0960*/  SEL R10, R7, R8.reuse, P0 ;  /* 0x00000008070a7207 */ /* 0x080fe40000000000 */
[----:B------:R-:W-:Y:S02]  /*0970*/  @!P4 SEL R11, R6, R9, !P3 ;  /* 0x00000009060bc207 */ /* 0x000fe40005800000 */
[----:B------:R-:W-:Y:S02]  /*0980*/  IADD3 R6, P0, PT, R29, 0x600, RZ ;  /* 0x000006001d067810 */ /* 0x000fe40007f1e0ff */
[----:B------:R-:W-:Y:S02]  /*0990*/  @!P4 SEL R10, R7, R8, !P3 ;  /* 0x00000008070ac207 */ /* 0x000fe40005800000 */
[CC--:B------:R-:W-:Y:S01]  /*09a0*/  ISETP.NE.AND P4, PT, R21.reuse, R22.reuse, P2 ;  /* 0x000000161500720c */ /* 0x0c0fe20001785270 */
[----:B------:R-:W-:Y:S01]  /*09b0*/  IMAD.X R9, RZ, RZ, R12, P0 ;  /* 0x000000ffff097224 */ /* 0x000fe200000e060c */
[----:B------:R-:W-:-:S02]  /*09c0*/  ISETP.NE.AND P3, PT, R21, R22, PT ;  /* 0x000000161500720c */ /* 0x000fc40003f65270 */
[CC--:B------:R-:W-:Y:S02]  /*09d0*/  ISETP.LT.U32.AND P0, PT, R6.reuse, R11.reuse, PT ;  /* 0x0000000b0600720c */ /* 0x0c0fe40003f01070 */
[----:B------:R-:W-:Y:S02]  /*09e0*/  @!P2 SEL R33, RZ, 0x1, !P3 ;  /* 0x00000001ff21a807 */ /* 0x000fe40005800000 */
[----:B------:R-:W-:Y:S02]  /*09f0*/  ISETP.LT.AND.EX P0, PT, R9, R10, PT, P0 ;  /* 0x0000000a0900720c */ /* 0x000fe40003f01300 */
[----:B------:R-:W-:Y:S02]  /*0a00*/  SEL R33, R33, 0x1, !P4 ;  /* 0x0000000121217807 */ /* 0x000fe40006000000 */
[----:B------:R-:W-:Y:S02]  /*0a10*/  IADD3 R29, P5, PT, R29, 0x700, RZ ;  /* 0x000007001d1d7810 */ /* 0x000fe40007fbe0ff */
[----:B------:R-:W-:-:S02]  /*0a20*/  SEL R8, R6, R11, P0 ;  /* 0x0000000b06087207 */ /* 0x000fc40000000000 */
[----:B------:R-:W-:Y:S02]  /*0a30*/  LOP3.LUT P3, RZ, R33, 0xff, RZ, 0xc0, !PT ;  /* 0x000000ff21ff7812 */ /* 0x000fe4000786c0ff */
[----:B------:R-:W-:Y:S01]  /*0a40*/  @!P4 SEL R8, R6, R11, !P2 ;  /* 0x0000000b0608c207 */ /* 0x000fe20005000000 */
[----:B------:R-:W-:Y:S01]  /*0a50*/  IMAD.X R6, RZ, RZ, R12, P5 ;  /* 0x000000ffff067224 */ /* 0x000fe200028e060c */
[CC--:B------:R-:W-:Y:S02]  /*0a60*/  SEL R7, R9.reuse, R10.reuse, P0 ;  /* 0x0000000a09077207 */ /* 0x0c0fe40000000000 */
[----:B------:R-:W-:Y:S02]  /*0a70*/  ISETP.NE.AND P5, PT, R18, RZ, PT ;  /* 0x000000ff1200720c */ /* 0x000fe40003fa5270 */
[----:B------:R-:W-:Y:S02]  /*0a80*/  @!P4 SEL R7, R9, R10, !P2 ;  /* 0x0000000a0907c207 */ /* 0x000fe40005000000 */
[----:B------:R-:W-:-:S02]  /*0a90*/  ISETP.NE.AND P4, PT, R27, R30, P3 ;  /* 0x0000001e1b00720c */ /* 0x000fc40001f85270 */
[----:B------:R-:W-:Y:S02]  /*0aa0*/  ISETP.LT.U32.AND P0, PT, R29, R8, PT ;  /* 0x000000081d00720c */ /* 0x000fe40003f01070 */
[----:B------:R-:W-:Y:S02]  /*0ab0*/  ISETP.NE.AND P2, PT, R27, R30, PT ;  /* 0x0000001e1b00720c */ /* 0x000fe40003f45270 */
[CC--:B------:R-:W-:Y:S02]  /*0ac0*/  ISETP.LT.AND.EX P0, PT, R6.reuse, R7.reuse, PT, P0 ;  /* 0x000000070600720c */ /* 0x0c0fe40003f01300 */
[----:B------:R-:W-:Y:S02]  /*0ad0*/  @!P3 SEL R33, RZ, 0x1, !P2 ;  /* 0x00000001ff21b807 */ /* 0x000fe40005000000 */
[----:B------:R-:W-:Y:S02]  /*0ae0*/  SEL R10, R29, R8, P0 ;  /* 0x000000081d0a7207 */ /* 0x000fe40000000000 */
[----:B------:R-:W-:-:S02]  /*0af0*/  SEL R11, R6, R7, P0 ;  /* 0x00000007060b7207 */ /* 0x000fc40000000000 */
[----:B------:R-:W-:Y:S02]  /*0b00*/  SEL R12, R33, 0x1, !P4 ;  /* 0x00000001210c7807 */ /* 0x000fe40006000000 */
[----:B------:R-:W-:Y:S02]  /*0b10*/  @!P4 SEL R10, R29, R8, !P3 ;  /* 0x000000081d0ac207 */ /* 0x000fe40005800000 */
[----:B------:R-:W-:Y:S01]  /*0b20*/  @!P4 SEL R11, R6, R7, !P3 ;  /* 0x00000007060bc207 */ /* 0x000fe20005800000 */
[----:B------:R-:W-:Y:S06]  /*0b30*/  @P5 BRA `(.L_x_139) ;  /* 0xfffffff800045947 */ /* 0x000fec000383ffff */
.L_x_138:
[----:B------:R-:W-:Y:S05]  /*0b40*/  BSYNC.RECONVERGENT B2 ;  /* 0x0000000000027941 */ /* 0x000fea0003800200 */
.L_x_137:
[----:B------:R-:W-:Y:S05]  /*0b50*/  @!P1 BRA `(.L_x_136) ;  /* 0x0000000800309947 */ /* 0x000fea0003800000 */
[----:B------:R-:W-:Y:S01]  /*0b60*/  ISETP.GE.U32.AND P0, PT, R35, 0x4, PT ;  /* 0x000000042300780c */ /* 0x000fe20003f06070 */
[----:B------:R-:W-:Y:S01]  /*0b70*/  BSSY.RECONVERGENT B2, `(.L_x_140) ;  /* 0x0000048000027945 */ /* 0x000fe20003800200 */
[----:B------:R-:W-:-:S11]  /*0b80*/  LOP3.LUT P1, R16, R16, 0x3, RZ, 0xc0, !PT ;  /* 0x0000000310107812 */ /* 0x000fd6000782c0ff */
[----:B------:R-:W-:Y:S05]  /*0b90*/  @!P0 BRA `(.L_x_141) ;  /* 0x0000000400148947 */ /* 0x000fea0003800000 */
[----:B------:R-:W0:Y:S01]  /*0ba0*/  LDC.64 R4, c[0x0][0x380] ;  /* 0x0000e000ff047b82 */ /* 0x000e220000000a00 */
[----:B------:R-:W2:Y:S07]  /*0bb0*/  LDCU.64 UR10, c[0x0][0x3a0] ;  /* 0x00007400ff0a77ac */ /* 0x000eae0008000a00 */
[----:B------:R-:W3:Y:S01]  /*0bc0*/  LDC.64 R6, c[0x0][0x388] ;  /* 0x0000e200ff067b82 */ /* 0x000ee20000000a00 */
[----:B0-----:R-:W-:-:S05]  /*0bd0*/  IMAD.WIDE.U32 R4, R15, 0x4, R4 ;  /* 0x000000040f047825 */ /* 0x001fca00078e0004 */
[----:B------:R-:W4:Y:S01]  /*0be0*/  LDG.E R3, desc[UR8][R4.64] ;  /* 0x0000000804037981 */ /* 0x000f22000c1e1900 */
[----:B---3--:R-:W-:-:S03]  /*0bf0*/  IMAD.WIDE.U32 R6, R15, 0x4, R6 ;  /* 0x000000040f067825 */ /* 0x008fc600078e0006 */
[----:B------:R-:W3:Y:S04]  /*0c00*/  LDG.E R9, desc[UR8][R4.64+0x400] ;  /* 0x0004000804097981 */ /* 0x000ee8000c1e1900 */
[----:B------:R-:W4:Y:S04]  /*0c10*/  LDG.E R8, desc[UR8][R6.64] ;  /* 0x0000000806087981 */ /* 0x000f28000c1e1900 */
[----:B------:R-:W3:Y:S04]  /*0c20*/  LDG.E R18, desc[UR8][R6.64+0x400] ;  /* 0x0004000806127981 */ /* 0x000ee8000c1e1900 */
[----:B------:R-:W5:Y:S04]  /*0c30*/  LDG.E R17, desc[UR8][R4.64+0x800] ;  /* 0x0008000804117981 */ /* 0x000f68000c1e1900 */
[----:B------:R-:W5:Y:S04]  /*0c40*/  LDG.E R20, desc[UR8][R6.64+0x800] ;  /* 0x0008000806147981 */ /* 0x000f68000c1e1900 */
[----:B------:R-:W5:Y:S04]  /*0c50*/  LDG.E R2, desc[UR8][R4.64+0xc00] ;  /* 0x000c000804027981 */ /* 0x000f68000c1e1900 */
[----:B------:R0:W5:Y:S01]  /*0c60*/  LDG.E R19, desc[UR8][R6.64+0xc00] ;  /* 0x000c000806137981 */ /* 0x000162000c1e1900 */
[----:B------:R-:W-:-:S02]  /*0c70*/  LOP3.LUT P3, RZ, R12, 0xff, RZ, 0xc0, !PT ;  /* 0x000000ff0cff7812 */ /* 0x000fc4000786c0ff */
[----:B--2---:R-:W-:Y:S02]  /*0c80*/  IADD3 R21, P2, PT, R15, UR10, RZ ;  /* 0x0000000a0f157c10 */ /* 0x004fe4000ff5e0ff */
[CC--:B----4-:R-:W-:Y:S02]  /*0c90*/  ISETP.NE.AND P0, PT, R3.reuse, R8.reuse, PT ;  /* 0x000000080300720c */ /* 0x0d0fe40003f05270 */
[----:B------:R-:W-:-:S07]  /*0ca0*/  ISETP.NE.AND P4, PT, R3, R8, P3 ;  /* 0x000000080300720c */ /* 0x000fce0001f85270 */
[----:B------:R-:W-:Y:S01]  /*0cb0*/  @!P3 SEL R12, RZ, 0x1, !P0 ;  /* 0x00000001ff0cb807 */ /* 0x000fe20004000000 */
[----:B------:R-:W-:-:S03]  /*0cc0*/  IMAD.X R8, RZ, RZ, UR11, P2 ;  /* 0x0000000bff087e24 */ /* 0x000fc600090e06ff */
[----:B------:R-:W-:Y:S02]  /*0cd0*/  SEL R12, R12, 0x1, !P4 ;  /* 0x000000010c0c7807 */ /* 0x000fe40006000000 */
[----:B------:R-:W-:Y:S02]  /*0ce0*/  ISETP.LT.U32.AND P0, PT, R21, R10, PT ;  /* 0x0000000a1500720c */ /* 0x000fe40003f01070 */
[----:B------:R-:W-:Y:S02]  /*0cf0*/  LOP3.LUT P2, RZ, R12, 0xff, RZ, 0xc0, !PT ;  /* 0x000000ff0cff7812 */ /* 0x000fe4000784c0ff */
[----:B------:R-:W-:Y:S01]  /*0d00*/  ISETP.LT.AND.EX P0, PT, R8, R11, PT, P0 ;  /* 0x0000000b0800720c */ /* 0x000fe20003f01300 */
[----:B------:R-:W-:-:S03]  /*0d10*/  VIADD R3, R15, 0x100 ;  /* 0x000001000f037836 */ /* 0x000fc60000000000 */
[----:B0-----:R-:W-:Y:S02]  /*0d20*/  SEL R7, R21, R10, P0 ;  /* 0x0000000a15077207 */ /* 0x001fe40000000000 */
[CC--:B------:R-:W-:Y:S02]  /*0d30*/  SEL R6, R8.reuse, R11.reuse, P0 ;  /* 0x0000000b08067207 */ /* 0x0c0fe40000000000 */
[----:B---3--:R-:W-:Y:S02]  /*0d40*/  ISETP.NE.AND P0, PT, R9, R18, PT ;  /* 0x000000120900720c */ /* 0x008fe40003f05270 */
[----:B------:R-:W-:Y:S02]  /*0d50*/  @!P4 SEL R7, R21, R10, !P3 ;  /* 0x0000000a1507c207 */ /* 0x000fe40005800000 */
[----:B------:R-:W-:Y:S02]  /*0d60*/  @!P4 SEL R6, R8, R11, !P3 ;  /* 0x0000000b0806c207 */ /* 0x000fe40005800000 */
[----:B------:R-:W-:-:S02]  /*0d70*/  ISETP.NE.AND P4, PT, R9, R18, P2 ;  /* 0x000000120900720c */ /* 0x000fc40001785270 */
[----:B------:R-:W-:Y:S02]  /*0d80*/  @!P2 SEL R12, RZ, 0x1, !P0 ;  /* 0x00000001ff0ca807 */ /* 0x000fe40004000000 */
[----:B------:R-:W-:Y:S02]  /*0d90*/  IADD3 R4, P5, PT, R3, UR10, RZ ;  /* 0x0000000a03047c10 */ /* 0x000fe4000ffbe0ff */
[----:B------:R-:W-:Y:S02]  /*0da0*/  SEL R12, R12, 0x1, !P4 ;  /* 0x000000010c0c7807 */ /* 0x000fe40006000000 */
[----:B------:R-:W-:Y:S01]  /*0db0*/  ISETP.LT.U32.AND P0, PT, R4, R7, PT ;  /* 0x000000070400720c */ /* 0x000fe20003f01070 */
[----:B------:R-:W-:Y:S01]  /*0dc0*/  IMAD.X R5, RZ, RZ, UR11, P5 ;  /* 0x0000000bff057e24 */ /* 0x000fe2000a8e06ff */
[----:B------:R-:W-:Y:S01]  /*0dd0*/  LOP3.LUT P3, RZ, R12, 0xff, RZ, 0xc0, !PT ;  /* 0x000000ff0cff7812 */ /* 0x000fe2000786c0ff */
[----:B------:R-:W-:-:S03]  /*0de0*/  VIADD R3, R15, 0x200 ;  /* 0x000002000f037836 */ /* 0x000fc60000000000 */
[----:B------:R-:W-:-:S04]  /*0df0*/  ISETP.LT.AND.EX P0, PT, R5, R6, PT, P0 ;  /* 0x000000060500720c */ /* 0x000fc80003f01300 */
[CC--:B------:R-:W-:Y:S02]  /*0e00*/  SEL R9, R4.reuse, R7.reuse, P0 ;  /* 0x0000000704097207 */ /* 0x0c0fe40000000000 */
[CC--:B------:R-:W-:Y:S02]  /*0e10*/  SEL R8, R5.reuse, R6.reuse, P0 ;  /* 0x0000000605087207 */ /* 0x0c0fe40000000000 */
[----:B------:R-:W-:Y:S02]  /*0e20*/  @!P4 SEL R9, R4, R7, !P2 ;  /* 0x000000070409c207 */ /* 0x000fe40005000000 */
[----:B------:R-:W-:Y:S02]  /*0e30*/  @!P4 SEL R8, R5, R6, !P2 ;  /* 0x000000060508c207 */ /* 0x000fe40005000000 */
[----:B------:R-:W-:Y:S02]  /*0e40*/  IADD3 R4, P0, PT, R3, UR10, RZ ;  /* 0x0000000a03047c10 */ /* 0x000fe4000ff1e0ff */
[----:B-----5:R-:W-:-:S02]  /*0e50*/  ISETP.NE.AND P2, PT, R17, R20, PT ;  /* 0x000000141100720c */ /* 0x020fc40003f45270 */
[----:B------:R-:W-:Y:S01]  /*0e60*/  ISETP.NE.AND P4, PT, R17, R20, P3 ;  /* 0x000000141100720c */ /* 0x000fe20001f85270 */
[----:B------:R-:W-:Y:S01]  /*0e70*/  IMAD.X R7, RZ, RZ, UR11, P0 ;  /* 0x0000000bff077e24 */ /* 0x000fe200080e06ff */
[----:B------:R-:W-:Y:S02]  /*0e80*/  @!P3 SEL R12, RZ, 0x1, !P2 ;  /* 0x00000001ff0cb807 */ /* 0x000fe40005000000 */
[----:B------:R-:W-:Y:S01]  /*0e90*/  ISETP.LT.U32.AND P0, PT, R4, R9, PT ;  /* 0x000000090400720c */ /* 0x000fe20003f01070 */
[----:B------:R-:W-:Y:S01]  /*0ea0*/  VIADD R3, R15, 0x300 ;  /* 0x000003000f037836 */ /* 0x000fe20000000000 */
[----:B------:R-:W-:Y:S02]  /*0eb0*/  SEL R12, R12, 0x1, !P4 ;  /* 0x000000010c0c7807 */ /* 0x000fe40006000000 */
[----:B------:R-:W-:Y:S02]  /*0ec0*/  ISETP.LT.AND.EX P0, PT, R7, R8, PT, P0 ;  /* 0x000000080700720c */ /* 0x000fe40003f01300 */
[----:B------:R-:W-:-:S02]  /*0ed0*/  LOP3.LUT P2, RZ, R12, 0xff, RZ, 0xc0, !PT ;  /* 0x000000ff0cff7812 */ /* 0x000fc4000784c0ff */
[----:B------:R-:W-:Y:S02]  /*0ee0*/  IADD3 R3, P5, PT, R3, UR10, RZ ;  /* 0x0000000a03037c10 */ /* 0x000fe4000ffbe0ff */
[CC--:B------:R-:W-:Y:S02]  /*0ef0*/  SEL R6, R4.reuse, R9.reuse, P0 ;  /* 0x0000000904067207 */ /* 0x0c0fe40000000000 */
[CC--:B------:R-:W-:Y:S02]  /*0f00*/  SEL R5, R7.reuse, R8.reuse, P0 ;  /* 0x0000000807057207 */ /* 0x0c0fe40000000000 */
[----:B------:R-:W-:Y:S02]  /*0f10*/  @!P4 SEL R6, R4, R9, !P3 ;  /* 0x000000090406c207 */ /* 0x000fe40005800000 */
[----:B------:R-:W-:Y:S02]  /*0f20*/  @!P4 SEL R5, R7, R8, !P3 ;  /* 0x000000080705c207 */ /* 0x000fe40005800000 */
[----:B------:R-:W-:Y:S01]  /*0f30*/  ISETP.NE.AND P4, PT, R2, R19, P2 ;  /* 0x000000130200720c */ /* 0x000fe20001785270 */
[----:B------:R-:W-:Y:S01]  /*0f40*/  IMAD.X R4, RZ, RZ, UR11, P5 ;  /* 0x0000000bff047e24 */ /* 0x000fe2000a8e06ff */
        /* <DEDUP_REMOVED lines=9> */
[----:B------:R-:W-:-:S07]  /*0fe0*/  @!P4 SEL R11, R4, R5, !P2 ;  /* 0x00000005040bc207 */ /* 0x000fce0005000000 */
.L_x_141:
[----:B------:R-:W-:Y:S05]  /*0ff0*/  BSYNC.RECONVERGENT B2 ;  /* 0x0000000000027941 */ /* 0x000fea0003800200 */
.L_x_140:
[----:B------:R-:W-:Y:S05]  /*1000*/  @!P1 BRA `(.L_x_136) ;  /* 0x0000000400049947 */ /* 0x000fea0003800000 */
[----:B------:R-:W-:Y:S01]  /*1010*/  ISETP.NE.AND P0, PT, R16, 0x1, PT ;  /* 0x000000011000780c */ /* 0x000fe20003f05270 */
[----:B------:R-:W-:Y:S01]  /*1020*/  BSSY.RECONVERGENT B2, `(.L_x_142) ;  /* 0x0000028000027945 */ /* 0x000fe20003800200 */
[----:B------:R-:W-:-:S11]  /*1030*/  LOP3.LUT P1, RZ, R14, 0x100, RZ, 0xc0, !PT ;  /* 0x000001000eff7812 */ /* 0x000fd6000782c0ff */
        /* <DEDUP_REMOVED lines=9> */
[----:B------:R0:W3:Y:S01]  /*10d0*/  LDG.E R17, desc[UR8][R4.64+0x400] ;  /* 0x0004000804117981 */ /* 0x0000e2000c1e1900 */
[----:B------:R-:W-:Y:S02]  /*10e0*/  LOP3.LUT P2, RZ, R12, 0xff, RZ, 0xc0, !PT ;  /* 0x000000ff0cff7812 */ /* 0x000fe4000784c0ff */
[C---:B--2---:R-:W-:Y:S01]  /*10f0*/  IADD3 R7, P4, PT, R15.reuse, UR10, RZ ;  /* 0x0000000a0f077c10 */ /* 0x044fe2000ff9e0ff */
[----:B------:R-:W-:-:S03]  /*1100*/  VIADD R8, R15, 0x100 ;  /* 0x000001000f087836 */ /* 0x000fc60000000000 */
[----:B------:R-:W-:Y:S01]  /*1110*/  ISETP.LT.U32.AND P0, PT, R7, R10, PT ;  /* 0x0000000a0700720c */ /* 0x000fe20003f01070 */
[----:B------:R-:W-:Y:S01]  /*1120*/  VIADD R15, R15, 0x200 ;  /* 0x000002000f0f7836 */ /* 0x000fe20000000000 */
[CC--:B----4-:R-:W-:Y:S02]  /*1130*/  ISETP.NE.AND P5, PT, R6.reuse, R9.reuse, PT ;  /* 0x000000090600720c */ /* 0x0d0fe40003fa5270 */
[----:B------:R-:W-:Y:S01]  /*1140*/  ISETP.NE.AND P3, PT, R6, R9, P2 ;  /* 0x000000090600720c */ /* 0x000fe20001765270 */
[----:B------:R-:W-:Y:S02]  /*1150*/  IMAD.X R6, RZ, RZ, UR11, P4 ;  /* 0x0000000bff067e24 */ /* 0x000fe4000a0e06ff */
[----:B------:R-:W-:-:S04]  /*1160*/  @!P2 SEL R12, RZ, 0x1, !P5 ;  /* 0x00000001ff0ca807 */ /* 0x000fc80006800000 */
[----:B------:R-:W-:Y:S02]  /*1170*/  SEL R12, R12, 0x1, !P3 ;  /* 0x000000010c0c7807 */ /* 0x000fe40005800000 */
[-C--:B------:R-:W-:Y:S02]  /*1180*/  ISETP.LT.AND.EX P0, PT, R6, R11.reuse, PT, P0 ;  /* 0x0000000b0600720c */ /* 0x080fe40003f01300 */
[----:B------:R-:W-:Y:S02]  /*1190*/  LOP3.LUT P4, RZ, R12, 0xff, RZ, 0xc0, !PT ;  /* 0x000000ff0cff7812 */ /* 0x000fe4000788c0ff */
[----:B0-----:R-:W-:Y:S02]  /*11a0*/  IADD3 R5, P5, PT, R8, UR10, RZ ;  /* 0x0000000a08057c10 */ /* 0x001fe4000ffbe0ff */
[----:B------:R-:W-:Y:S02]  /*11b0*/  SEL R2, R7, R10, P0 ;  /* 0x0000000a07027207 */ /* 0x000fe40000000000 */
[----:B------:R-:W-:-:S02]  /*11c0*/  SEL R3, R6, R11, P0 ;  /* 0x0000000b06037207 */ /* 0x000fc40000000000 */
[----:B------:R-:W-:Y:S02]  /*11d0*/  @!P3 SEL R2, R7, R10, !P2 ;  /* 0x0000000a0702b207 */ /* 0x000fe40005000000 */
[----:B------:R-:W-:Y:S02]  /*11e0*/  @!P3 SEL R3, R6, R11, !P2 ;  /* 0x0000000b0603b207 */ /* 0x000fe40005000000 */
[CC--:B---3--:R-:W-:Y:S01]  /*11f0*/  ISETP.NE.AND P3, PT, R14.reuse, R17.reuse, P4 ;  /* 0x000000110e00720c */ /* 0x0c8fe20002765270 */
[----:B------:R-:W-:Y:S01]  /*1200*/  IMAD.X R4, RZ, RZ, UR11, P5 ;  /* 0x0000000bff047e24 */ /* 0x000fe2000a8e06ff */
        /* <DEDUP_REMOVED lines=9> */
.L_x_143:
[----:B------:R-:W-:Y:S05]  /*12a0*/  BSYNC.RECONVERGENT B2 ;  /* 0x0000000000027941 */ /* 0x000fea0003800200 */
.L_x_142:
[----:B------:R-:W-:Y:S05]  /*12b0*/  @P1 BRA `(.L_x_136) ;  /* 0x0000000000581947 */ /* 0x000fea0003800000 */
[----:B------:R-:W0:Y:S01]  /*12c0*/  LDC.64 R2, c[0x0][0x380] ;  /* 0x0000e000ff027b82 */ /* 0x000e220000000a00 */
[----:B------:R-:W2:Y:S07]  /*12d0*/  LDCU.64 UR10, c[0x0][0x3a0] ;  /* 0x00007400ff0a77ac */ /* 0x000eae0008000a00 */
[----:B------:R-:W3:Y:S01]  /*12e0*/  LDC.64 R4, c[0x0][0x388] ;  /* 0x0000e200ff047b82 */ /* 0x000ee20000000a00 */
[----:B0-----:R-:W-:-:S06]  /*12f0*/  IMAD.WIDE.U32 R2, R15, 0x4, R2 ;  /* 0x000000040f027825 */ /* 0x001fcc00078e0002 */
[----:B------:R-:W4:Y:S01]  /*1300*/  LDG.E R2, desc[UR8][R2.64] ;  /* 0x0000000802027981 */ /* 0x000f22000c1e1900 */
[----:B---3--:R-:W-:-:S06]  /*1310*/  IMAD.WIDE.U32 R4, R15, 0x4, R4 ;  /* 0x000000040f047825 */ /* 0x008fcc00078e0004 */
[----:B------:R-:W4:Y:S01]  /*1320*/  LDG.E R5, desc[UR8][R4.64] ;  /* 0x0000000804057981 */ /* 0x000f22000c1e1900 */
[----:B------:R-:W-:Y:S02]  /*1330*/  LOP3.LUT P3, RZ, R12, 0xff, RZ, 0xc0, !PT ;  /* 0x000000ff0cff7812 */ /* 0x000fe4000786c0ff */
[----:B--2---:R-:W-:-:S05]  /*1340*/  IADD3 R7, P0, PT, R15, UR10, RZ ;  /* 0x0000000a0f077c10 */ /* 0x004fca000ff1e0ff */
[----:B------:R-:W-:Y:S01]  /*1350*/  IMAD.X R8, RZ, RZ, UR11, P0 ;  /* 0x0000000bff087e24 */ /* 0x000fe200080e06ff */
[----:B------:R-:W-:-:S04]  /*1360*/  ISETP.LT.U32.AND P0, PT, R7, R10, PT ;  /* 0x0000000a0700720c */ /* 0x000fc80003f01070 */
[----:B------:R-:W-:-:S04]  /*1370*/  ISETP.LT.AND.EX P0, PT, R8, R11, PT, P0 ;  /* 0x0000000b0800720c */ /* 0x000fc80003f01300 */
[----:B------:R-:W-:Y:S02]  /*1380*/  SEL R6, R7, R10, P0 ;  /* 0x0000000a07067207 */ /* 0x000fe40000000000 */
[CC--:B----4-:R-:W-:Y:S02]  /*1390*/  ISETP.NE.AND P2, PT, R2.reuse, R5.reuse, P3 ;  /* 0x000000050200720c */ /* 0x0d0fe40001f45270 */
[----:B------:R-:W-:Y:S02]  /*13a0*/  ISETP.NE.AND P1, PT, R2, R5, PT ;  /* 0x000000050200720c */ /* 0x000fe40003f25270 */
[----:B------:R-:W-:Y:S02]  /*13b0*/  SEL R2, R8, R11, P0 ;  /* 0x0000000b08027207 */ /* 0x000fe40000000000 */
[----:B------:R-:W-:-:S07]  /*13c0*/  @!P3 SEL R12, RZ, 0x1, !P1 ;  /* 0x00000001ff0cb807 */ /* 0x000fce0004800000 */
[----:B------:R-:W-:Y:S02]  /*13d0*/  @!P2 SEL R6, R7, R10, !P3 ;  /* 0x0000000a0706a207 */ /* 0x000fe40005800000 */
[----:B------:R-:W-:Y:S02]  /*13e0*/  @!P2 SEL R2, R8, R11, !P3 ;  /* 0x0000000b0802a207 */ /* 0x000fe40005800000 */
[----:B------:R-:W-:Y:S01]  /*13f0*/  SEL R12, R12, 0x1, !P2 ;  /* 0x000000010c0c7807 */ /* 0x000fe20005000000 */
[----:B------:R-:W-:Y:S02]  /*1400*/  IMAD.MOV.U32 R10, RZ, RZ, R6 ;  /* 0x000000ffff0a7224 */ /* 0x000fe400078e0006 */
[----:B------:R-:W-:-:S07]  /*1410*/  IMAD.MOV.U32 R11, RZ, RZ, R2 ;  /* 0x000000ffff0b7224 */ /* 0x000fce00078e0002 */
.L_x_136:
[----:B------:R-:W-:Y:S05]  /*1420*/  BSYNC.RECONVERGENT B1 ;  /* 0x0000000000017941 */ /* 0x000fea0003800200 */
.L_x_135:
[----:B------:R-:W-:-:S04]  /*1430*/  UISETP.GE.U32.AND UP0, UPT, UR4, 0x100, UPT ;  /* 0x000001000400788c */ /* 0x000fc8000bf06070 */
[----:B------:R-:W-:-:S09]  /*1440*/  UISETP.GE.U32.AND.EX UP0, UPT, UR5, URZ, UPT, UP0 ;  /* 0x000000ff0500728c */ /* 0x000fd2000bf06100 */
[----:B------:R-:W-:Y:S05]  /*1450*/  BRA.U !UP0, `(.L_x_144) ;  /* 0x0000000d083c7547 */ /* 0x000fea000b800000 */
[----:B------:R-:W0:Y:S01]  /*1460*/  S2R R6, SR_LANEID ;  /* 0x0000000000067919 */ /* 0x000e220000000000 */
[----:B------:R-:W-:Y:S01]  /*1470*/  LOP3.LUT R2, R12, 0xff, RZ, 0xc0, !PT ;  /* 0x000000ff0c027812 */ /* 0x000fe200078ec0ff */
[----:B------:R-:W-:Y:S01]  /*1480*/  BSSY.RECONVERGENT B1, `(.L_x_145) ;  /* 0x0000016000017945 */ /* 0x000fe20003800200 */
[----:B------:R2:W3:Y:S04]  /*1490*/  SHFL.DOWN PT, R5, R10, 0x1, 0x1f ;  /* 0x08201f000a057f89 */ /* 0x0004e800000e0000 */
[----:B------:R2:W4:Y:S04]  /*14a0*/  SHFL.DOWN PT, R4, R11, 0x1, 0x1f ;  /* 0x08201f000b047f89 */ /* 0x00052800000e0000 */
[----:B------:R2:W1:Y:S01]  /*14b0*/  SHFL.DOWN PT, R3, R2, 0x1, 0x1f ;  /* 0x08201f0002037f89 */ /* 0x00046200000e0000 */
        /* <DEDUP_REMOVED lines=18> */
.L_x_146:
[----:B------:R-:W-:Y:S05]  /*15e0*/  BSYNC.RECONVERGENT B1 ;  /* 0x0000000000017941 */ /* 0x000fea0003800200 */
.L_x_145:
        /* <DEDUP_REMOVED lines=23> */
.L_x_148:
[----:B------:R-:W-:Y:S05]  /*1760*/  BSYNC.RECONVERGENT B1 ;  /* 0x0000000000017941 */ /* 0x000fea0003800200 */
.L_x_147:
        /* <DEDUP_REMOVED lines=20> */
.L_x_150:
[----:B------:R-:W-:Y:S05]  /*18b0*/  BSYNC.RECONVERGENT B1 ;  /* 0x0000000000017941 */ /* 0x000fea0003800200 */
.L_x_149:
        /* <DEDUP_REMOVED lines=20> */
.L_x_152:
[----:B------:R-:W-:Y:S05]  /*1a00*/  BSYNC.RECONVERGENT B1 ;  /* 0x0000000000017941 */ /* 0x000fea0003800200 */
.L_x_151:
        /* <DEDUP_REMOVED lines=20> */
.L_x_154:
[----:B------:R-:W-:Y:S05]  /*1b50*/  BSYNC.RECONVERGENT B1 ;  /* 0x0000000000017941 */ /* 0x000fea0003800200 */
.L_x_153:
        /* <DEDUP_REMOVED lines=10> */
.L_x_156:
[----:B------:R-:W-:Y:S05]  /*1c00*/  BSYNC.RECONVERGENT B1 ;  /* 0x0000000000017941 */ /* 0x000fea0003800200 */
.L_x_155:
        /* <DEDUP_REMOVED lines=8> */
[----:B--2-4-:R-:W2:Y:S04]  /*1c90*/  LDS.64 R4, [UR6+0x20] ;  /* 0x00002006ff047984 */ /* 0x014ea80008000a00 */
[----:B------:R-:W4:Y:S04]  /*1ca0*/  LDS.U8 R16, [UR6+0x28] ;  /* 0x00002806ff107984 */ /* 0x000f280008000000 */
[----:B------:R-:W1:Y:S04]  /*1cb0*/  LDS.64 R8, [UR6+0x30] ;  /* 0x00003006ff087984 */ /* 0x000e680008000a00 */
[----:B------:R-:W1:Y:S04]  /*1cc0*/  LDS.U8 R17, [UR6+0x38] ;  /* 0x00003806ff117984 */ /* 0x000e680008000000 */
[----:B------:R-:W1:Y:S04]  /*1cd0*/  LDS.64 R6, [UR6+0x40] ;  /* 0x00004006ff067984 */ /* 0x000e680008000a00 */
[----:B------:R-:W1:Y:S04]  /*1ce0*/  LDS.U8 R18, [UR6+0x48] ;  /* 0x00004806ff127984 */ /* 0x000e680008000000 */
[----:B0-----:R-:W0:Y:S01]  /*1cf0*/  LDS.64 R2, [UR6+0x50] ;  /* 0x00005006ff027984 */ /* 0x001e220008000a00 */
[----:B-----5:R-:W-:-:S02]  /*1d00*/  ISETP.NE.AND P2, PT, R14, RZ, PT ;  /* 0x000000ff0e00720c */ /* 0x020fc40003f45270 */
[----:B--2---:R-:W-:Y:S02]  /*1d10*/  ISETP.LT.U32.AND P0, PT, R4, R10, PT ;  /* 0x0000000a0400720c */ /* 0x004fe40003f01070 */
[----:B------:R-:W-:Y:S02]  /*1d20*/  @P4 SEL R14, R12, 0x1, !P2 ;  /* 0x000000010c0e4807 */ /* 0x000fe40005000000 */
[----:B------:R-:W-:Y:S01]  /*1d30*/  ISETP.LT.AND.EX P0, PT, R5, R11, PT, P0 ;  /* 0x0000000b0500720c */ /* 0x000fe20003f01300 */
[----:B------:R-:W-:Y:S01]  /*1d40*/  LDS.U8 R12, [UR6+0x78] ;  /* 0x00007806ff0c7984 */ /* 0x000fe20008000000 */
[----:B------:R-:W-:Y:S02]  /*1d50*/  LOP3.LUT P3, RZ, R14, 0xff, RZ, 0xc0, !PT ;  /* 0x000000ff0eff7812 */ /* 0x000fe4000786c0ff */
[----:B----4-:R-:W-:-:S03]  /*1d60*/  ISETP.NE.AND P5, PT, R16, RZ, PT ;  /* 0x000000ff1000720c */ /* 0x010fc60003fa5270 */
[C---:B-1-3--:R-:W-:Y:S02]  /*1d70*/  @P2 SEL R10, R4.reuse, R10, P0 ;  /* 0x0000000a040a2207 */ /* 0x04afe40000000000 */
[C---:B------:R-:W-:Y:S02]  /*1d80*/  @P2 SEL R11, R5.reuse, R11, P0 ;  /* 0x0000000b050b2207 */ /* 0x040fe40000000000 */
[----:B------:R-:W-:Y:S02]  /*1d90*/  SEL R13, R4, R10, !P4 ;  /* 0x0000000a040d7207 */ /* 0x000fe40006000000 */
[----:B------:R-:W-:Y:S01]  /*1da0*/  SEL R15, R5, R11, !P4 ;  /* 0x0000000b050f7207 */ /* 0x000fe20006000000 */
[----:B------:R-:W1:Y:S01]  /*1db0*/  LDS.U8 R10, [UR6+0x58] ;  /* 0x00005806ff0a7984 */ /* 0x000e620008000000 */
[----:B------:R-:W-:Y:S02]  /*1dc0*/  ISETP.LT.U32.AND P0, PT, R8, R13, PT ;  /* 0x0000000d0800720c */ /* 0x000fe40003f01070 */
[----:B------:R-:W-:Y:S01]  /*1dd0*/  @P3 SEL R16, R14, 0x1, !P5 ;  /* 0x000000010e103807 */ /* 0x000fe20006800000 */
[----:B------:R-:W2:Y:S01]  /*1de0*/  LDS.64 R4, [UR6+0x60] ;  /* 0x00006006ff047984 */ /* 0x000ea20008000a00 */
[----:B------:R-:W-:-:S02]  /*1df0*/  ISETP.LT.AND.EX P0, PT, R9, R15, PT, P0 ;  /* 0x0000000f0900720c */ /* 0x000fc40003f01300 */
[----:B------:R-:W-:Y:S01]  /*1e00*/  LOP3.LUT P2, RZ, R16, 0xff, RZ, 0xc0, !PT ;  /* 0x000000ff10ff7812 */ /* 0x000fe2000784c0ff */
[----:B------:R-:W3:Y:S01]  /*1e10*/  LDS.U8 R14, [UR6+0x68] ;  /* 0x00006806ff0e7984 */ /* 0x000ee20008000000 */
[C---:B------:R-:W-:Y:S02]  /*1e20*/  @P5 SEL R13, R8.reuse, R13, P0 ;  /* 0x0000000d080d5207 */ /* 0x040fe40000000000 */
[----:B------:R-:W-:Y:S02]  /*1e30*/  ISETP.NE.AND P4, PT, R17, RZ, PT ;  /* 0x000000ff1100720c */ /* 0x000fe40003f85270 */
[C---:B------:R-:W-:Y:S02]  /*1e40*/  @P5 SEL R15, R9.reuse, R15, P0 ;  /* 0x0000000f090f5207 */ /* 0x040fe40000000000 */
[----:B------:R-:W-:Y:S02]  /*1e50*/  SEL R11, R8, R13, !P3 ;  /* 0x0000000d080b7207 */ /* 0x000fe40005800000 */
[----:B------:R-:W-:-:S02]  /*1e60*/  SEL R13, R9, R15, !P3 ;  /* 0x0000000f090d7207 */ /* 0x000fc40005800000 */
[----:B------:R-:W-:Y:S01]  /*1e70*/  ISETP.LT.U32.AND P0, PT, R6, R11, PT ;  /* 0x0000000b0600720c */ /* 0x000fe20003f01070 */
[----:B------:R-:W4:Y:S01]  /*1e80*/  LDS.64 R8, [UR6+0x70] ;  /* 0x00007006ff087984 */ /* 0x000f220008000a00 */
[----:B------:R-:W-:Y:S02]  /*1e90*/  @P2 SEL R17, R16, 0x1, !P4 ;  /* 0x0000000110112807 */ /* 0x000fe40006000000 */
[----:B------:R-:W-:Y:S02]  /*1ea0*/  ISETP.LT.AND.EX P0, PT, R7, R13, PT, P0 ;  /* 0x0000000d0700720c */ /* 0x000fe40003f01300 */
[----:B------:R-:W-:Y:S02]  /*1eb0*/  ISETP.NE.AND P3, PT, R18, RZ, PT ;  /* 0x000000ff1200720c */ /* 0x000fe40003f65270 */
[----:B------:R-:W-:Y:S02]  /*1ec0*/  @P4 SEL R11, R6, R11, P0 ;  /* 0x0000000b060b4207 */ /* 0x000fe40000000000 */
[----:B------:R-:W-:-:S02]  /*1ed0*/  LOP3.LUT P5, RZ, R17, 0xff, RZ, 0xc0, !PT ;  /* 0x000000ff11ff7812 */ /* 0x000fc400078ac0ff */
[C---:B------:R-:W-:Y:S02]  /*1ee0*/  @P4 SEL R13, R7.reuse, R13, P0 ;  /* 0x0000000d070d4207 */ /* 0x040fe40000000000 */
[----:B------:R-:W-:Y:S02]  /*1ef0*/  SEL R11, R6, R11, !P2 ;  /* 0x0000000b060b7207 */ /* 0x000fe40005000000 */
[----:B------:R-:W-:Y:S02]  /*1f00*/  SEL R13, R7, R13, !P2 ;  /* 0x0000000d070d7207 */ /* 0x000fe40005000000 */
[----:B0-----:R-:W-:Y:S01]  /*1f10*/  ISETP.LT.U32.AND P0, PT, R2, R11, PT ;  /* 0x0000000b0200720c */ /* 0x001fe20003f01070 */
[----:B------:R-:W0:Y:S01]  /*1f20*/  LDS.64 R6, [UR6+0x80] ;  /* 0x00008006ff067984 */ /* 0x000e220008000a00 */
[----:B-1----:R-:W-:Y:S02]  /*1f30*/  ISETP.NE.AND P2, PT, R10, RZ, PT ;  /* 0x000000ff0a00720c */ /* 0x002fe40003f45270 */
[----:B------:R-:W-:-:S02]  /*1f40*/  ISETP.LT.AND.EX P0, PT, R3, R13, PT, P0 ;  /* 0x0000000d0300720c */ /* 0x000fc40003f01300 */
[----:B------:R-:W-:Y:S02]  /*1f50*/  @P5 SEL R18, R17, 0x1, !P3 ;  /* 0x0000000111125807 */ /* 0x000fe40005800000 */
[C---:B------:R-:W-:Y:S02]  /*1f60*/  @P3 SEL R11, R2.reuse, R11, P0 ;  /* 0x0000000b020b3207 */ /* 0x040fe40000000000 */
[C---:B------:R-:W-:Y:S02]  /*1f70*/  @P3 SEL R13, R3.reuse, R13, P0 ;  /* 0x0000000d030d3207 */ /* 0x040fe40000000000 */
[----:B------:R-:W-:Y:S02]  /*1f80*/  SEL R11, R2, R11, !P5 ;  /* 0x0000000b020b7207 */ /* 0x000fe40006800000 */
[----:B------:R-:W-:Y:S02]  /*1f90*/  LOP3.LUT P4, RZ, R18, 0xff, RZ, 0xc0, !PT ;  /* 0x000000ff12ff7812 */ /* 0x000fe4000788c0ff */
[----:B------:R-:W-:-:S02]  /*1fa0*/  SEL R13, R3, R13, !P5 ;  /* 0x0000000d030d7207 */ /* 0x000fc40006800000 */
[----:B--2---:R-:W-:Y:S02]  /*1fb0*/  ISETP.LT.U32.AND P0, PT, R4, R11, PT ;  /* 0x0000000b0400720c */ /* 0x004fe40003f01070 */
[----:B---3--:R-:W-:Y:S02]  /*1fc0*/  ISETP.NE.AND P3, PT, R14, RZ, PT ;  /* 0x000000ff0e00720c */ /* 0x008fe40003f65270 */
[----:B------:R-:W-:-:S04]  /*1fd0*/  ISETP.LT.AND.EX P0, PT, R5, R13, PT, P0 ;  /* 0x0000000d0500720c */ /* 0x000fc80003f01300 */
[----:B------:R-:W-:Y:S02]  /*1fe0*/  @P2 SEL R11, R4, R11, P0 ;  /* 0x0000000b040b2207 */ /* 0x000fe40000000000 */
[----:B------:R-:W-:Y:S02]  /*1ff0*/  @P4 SEL R10, R18, 0x1, !P2 ;  /* 0x00000001120a4807 */ /* 0x000fe40005000000 */
[C---:B------:R-:W-:Y:S02]  /*2000*/  @P2 SEL R13, R5.reuse, R13, P0 ;  /* 0x0000000d050d2207 */ /* 0x040fe40000000000 */
[----:B------:R-:W-:Y:S02]  /*2010*/  SEL R3, R4, R11, !P4 ;  /* 0x0000000b04037207 */ /* 0x000fe40006000000 */
[----:B------:R-:W-:Y:S02]  /*2020*/  LOP3.LUT P5, RZ, R10, 0xff, RZ, 0xc0, !PT ;  /* 0x000000ff0aff7812 */ /* 0x000fe400078ac0ff */
[----:B------:R-:W-:-:S02]  /*2030*/  SEL R5, R5, R13, !P4 ;  /* 0x0000000d05057207 */ /* 0x000fc40006000000 */
[----:B----4-:R-:W-:Y:S02]  /*2040*/  ISETP.LT.U32.AND P0, PT, R8, R3, PT ;  /* 0x000000030800720c */ /* 0x010fe40003f01070 */
[----:B------:R-:W-:Y:S02]  /*2050*/  ISETP.NE.AND P4, PT, R12, RZ, PT ;  /* 0x000000ff0c00720c */ /* 0x000fe40003f85270 */
[----:B------:R-:W-:-:S04]  /*2060*/  ISETP.LT.AND.EX P0, PT, R9, R5, PT, P0 ;  /* 0x000000050900720c */ /* 0x000fc80003f01300 */
[----:B------:R-:W-:Y:S02]  /*2070*/  @P3 SEL R3, R8, R3, P0 ;  /* 0x0000000308033207 */ /* 0x000fe40000000000 */
[----:B------:R-:W-:Y:S02]  /*2080*/  @P5 SEL R14, R10, 0x1, !P3 ;  /* 0x000000010a0e5807 */ /* 0x000fe40005800000 */
[C---:B------:R-:W-:Y:S02]  /*2090*/  @P3 SEL R5, R9.reuse, R5, P0 ;  /* 0x0000000509053207 */ /* 0x040fe40000000000 */
[----:B------:R-:W-:Y:S02]  /*20a0*/  SEL R3, R8, R3, !P5 ;  /* 0x0000000308037207 */ /* 0x000fe40006800000 */
[----:B------:R-:W-:Y:S02]  /*20b0*/  LOP3.LUT P2, RZ, R14, 0xff, RZ, 0xc0, !PT ;  /* 0x000000ff0eff7812 */ /* 0x000fe4000784c0ff */
[----:B------:R-:W-:-:S02]  /*20c0*/  SEL R9, R9, R5, !P5 ;  /* 0x0000000509097207 */ /* 0x000fc40006800000 */
[----:B0-----:R-:W-:-:S04]  /*20d0*/  ISETP.LT.U32.AND P0, PT, R6, R3, PT ;  /* 0x000000030600720c */ /* 0x001fc80003f01070 */
[----:B------:R-:W-:-:S04]  /*20e0*/  ISETP.LT.AND.EX P0, PT, R7, R9, PT, P0 ;  /* 0x000000090700720c */ /* 0x000fc80003f01300 */
[----:B------:R-:W-:Y:S02]  /*20f0*/  @P4 SEL R3, R6, R3, P0 ;  /* 0x0000000306034207 */ /* 0x000fe40000000000 */
[C---:B------:R-:W-:Y:S02]  /*2100*/  @P4 SEL R9, R7.reuse, R9, P0 ;  /* 0x0000000907094207 */ /* 0x040fe40000000000 */
[----:B------:R-:W-:Y:S02]  /*2110*/  @P2 SEL R12, R14, 0x1, !P4 ;  /* 0x000000010e0c2807 */ /* 0x000fe40006000000 */
[----:B------:R-:W-:Y:S02]  /*2120*/  SEL R10, R6, R3, !P2 ;  /* 0x00000003060a7207 */ /* 0x000fe40005000000 */
[----:B------:R-:W-:Y:S01]  /*2130*/  SEL R11, R7, R9, !P2 ;  /* 0x00000009070b7207 */ /* 0x000fe20005000000 */
[----:B------:R-:W-:Y:S06]  /*2140*/  BRA `(.L_x_157) ;  /* 0x0000003800207947 */ /* 0x000fec0003800000 */
.L_x_144:
[----:B------:R-:W0:Y:S01]  /*2150*/  S2R R9, SR_LANEID ;  /* 0x0000000000097919 */ /* 0x000e220000000000 */
[----:B------:R-:W-:Y:S01]  /*2160*/  LOP3.LUT R2, R13, 0x3e0, RZ, 0xc0, !PT ;  /* 0x000003e00d027812 */ /* 0x000fe200078ec0ff */
[----:B------:R-:W-:Y:S04]  /*2170*/  BSSY.RECONVERGENT B1, `(.L_x_158) ;  /* 0x0000022000017945 */ /* 0x000fe80003800200 */
[----:B------:R-:W-:Y:S01]  /*2180*/  VIADD R3, R2, 0x20 ;  /* 0x0000002002037836 */ /* 0x000fe20000000000 */
[----:B------:R-:W-:-:S04]  /*2190*/  LOP3.LUT R2, RZ, R2, RZ, 0x33, !PT ;  /* 0x00000002ff027212 */ /* 0x000fc800078e33ff */
[----:B------:R-:W-:Y:S01]  /*21a0*/  ISETP.GT.U32.AND P0, PT, R3, UR4, PT ;  /* 0x0000000403007c0c */ /* 0x000fe2000bf04070 */
[----:B------:R-:W-:-:S05]  /*21b0*/  VIADD R2, R2, UR4 ;  /* 0x0000000402027c36 */ /* 0x000fca0008000000 */
[----:B------:R-:W-:-:S05]  /*21c0*/  SEL R2, R2, 0x1f, P0 ;  /* 0x0000001f02027807 */ /* 0x000fca0000000000 */
[----:B------:R2:W3:Y:S01]  /*21d0*/  SHFL.DOWN PT, R4, R11, 0x1, R2 ;  /* 0x082000000b047989 */ /* 0x0004e200000e0002 */
        /* <DEDUP_REMOVED lines=22> */
[----:B--2---:R-:W-:-:S02]  /*2340*/  @!P0 SEL R10, R7, R10, P4 ;  /* 0x0000000a070a8207 */ /* 0x004fc40002000000 */
[C---:B------:R-:W-:Y:S02]  /*2350*/  @!P0 SEL R11, R4.reuse, R11, P4 ;  /* 0x0000000b040b8207 */ /* 0x040fe40002000000 */
[----:B------:R-:W-:Y:S02]  /*2360*/  @P0 PRMT R12, R3, 0x7610, R12 ;  /* 0x00007610030c0816 */ /* 0x000fe4000000000c */
[----:B------:R-:W-:Y:S02]  /*2370*/  @P0 SEL R10, R7, R10, !P6 ;  /* 0x0000000a070a0207 */ /* 0x000fe40007000000 */
[----:B------:R-:W-:-:S07]  /*2380*/  @P0 SEL R11, R4, R11, !P6 ;  /* 0x0000000b040b0207 */ /* 0x000fce0007000000 */
.L_x_159:
[----:B------:R-:W-:Y:S05]  /*2390*/  BSYNC.RECONVERGENT B1 ;  /* 0x0000000000017941 */ /* 0x000fea0003800200 */
.L_x_158:
        /* <DEDUP_REMOVED lines=8> */
[----:B------:R-:W-:Y:S01]  /*2420*/  IMAD.MOV.U32 R7, RZ, RZ, 0x1 ;  /* 0x00000001ff077424 */ /* 0x000fe200078e00ff */
[----:B------:R-:W-:-:S04]  /*2430*/  LOP3.LUT P5, R6, R12, 0xff, RZ, 0xc0, !PT ;  /* 0x000000ff0c067812 */ /* 0x000fc800078ac0ff */
[----:B------:R-:W-:-:S13]  /*2440*/  PLOP3.LUT P0, PT, P5, P0, PT, 0x2f, 0xf2 ;  /* 0x0000000000f2781c */ /* 0x000fda0002f00577 */
[----:B------:R-:W-:Y:S02]  /*2450*/  @!P0 ISETP.LT.U32.AND P5, PT, R5, R10, PT ;  /* 0x0000000a0500820c */ /* 0x000fe40003fa1070 */
[----:B------:R-:W-:Y:S02]  /*2460*/  @P0 ISETP.NE.AND P6, PT, R6, RZ, PT ;  /* 0x000000ff0600020c */ /* 0x000fe40003fc5270 */
[----:B------:R-:W-:Y:S02]  /*2470*/  @!P0 PRMT R12, R7, 0x7610, R12 ;  /* 0x00007610070c8816 */ /* 0x000fe4000000000c */
[----:B----4-:R-:W-:Y:S02]  /*2480*/  @!P0 ISETP.LT.AND.EX P5, PT, R4, R11, PT, P5 ;  /* 0x0000000b0400820c */ /* 0x010fe40003fa1350 */
[----:B------:R-:W-:Y:S02]  /*2490*/  @P0 SEL R3, R3, R12, !P6 ;  /* 0x0000000c03030207 */ /* 0x000fe40007000000 */
[----:B--23--:R-:W-:-:S02]  /*24a0*/  @!P0 SEL R10, R5, R10, P5 ;  /* 0x0000000a050a8207 */ /* 0x00cfc40002800000 */
[C---:B------:R-:W-:Y:S02]  /*24b0*/  @!P0 SEL R11, R4.reuse, R11, P5 ;  /* 0x0000000b040b8207 */ /* 0x040fe40002800000 */
[----:B------:R-:W-:Y:S02]  /*24c0*/  @P0 PRMT R12, R3, 0x7610, R12 ;  /* 0x00007610030c0816 */ /* 0x000fe4000000000c */
[----:B------:R-:W-:Y:S02]  /*24d0*/  @P0 SEL R10, R5, R10, !P6 ;  /* 0x0000000a050a0207 */ /* 0x000fe40007000000 */
[----:B------:R-:W-:-:S07]  /*24e0*/  @P0 SEL R11, R4, R11, !P6 ;  /* 0x0000000b040b0207 */ /* 0x000fce0007000000 */
.L_x_161:
[----:B------:R-:W-:Y:S05]  /*24f0*/  BSYNC.RECONVERGENT B1 ;  /* 0x0000000000017941 */ /* 0x000fea0003800200 */
.L_x_160:
[----:B0-----:R-:W-:Y:S01]  /*2500*/  LOP3.LUT R3, R12, 0xff, RZ, 0xc0, !PT ;  /* 0x000000ff0c037812 */ /* 0x001fe200078ec0ff */
[----:B------:R0:W0:Y:S01]  /*2510*/  SHFL.DOWN PT, R5, R10, 0x4, R2 ;  /* 0x088000000a057989 */ /* 0x00002200000e0002 */
[----:B------:R-:W-:Y:S03]  /*2520*/  BSSY.RECONVERGENT B1, `(.L_x_162) ;  /* 0x0000012000017945 */ /* 0x000fe60003800200 */
[----:B----4-:R4:W0:Y:S04]  /*2530*/  SHFL.DOWN PT, R4, R11, 0x4, R2 ;  /* 0x088000000b047989 */ /* 0x01082800000e0002 */
        /* <DEDUP_REMOVED lines=11> */
[----:B--23--:R-:W-:-:S02]  /*25f0*/  @!P0 SEL R10, R5, R10, P3 ;  /* 0x0000000a050a8207 */ /* 0x00cfc40001800000 */
[C---:B----4-:R-:W-:Y:S02]  /*2600*/  @!P0 SEL R11, R4.reuse, R11, P3 ;  /* 0x0000000b040b8207 */ /* 0x050fe40001800000 */
[----:B------:R-:W-:Y:S02]  /*2610*/  @P0 PRMT R12, R3, 0x7610, R12 ;  /* 0x00007610030c0816 */ /* 0x000fe4000000000c */
[----:B------:R-:W-:Y:S02]  /*2620*/  @P0 SEL R10, R5, R10, !P5 ;  /* 0x0000000a050a0207 */ /* 0x000fe40006800000 */
[----:B------:R-:W-:-:S07]  /*2630*/  @P0 SEL R11, R4, R11, !P5 ;  /* 0x0000000b040b0207 */ /* 0x000fce0006800000 */
.L_x_163:
[----:B------:R-:W-:Y:S05]  /*2640*/  BSYNC.RECONVERGENT B1 ;  /* 0x0000000000017941 */ /* 0x000fea0003800200 */
.L_x_162:
        /* <DEDUP_REMOVED lines=20> */
.L_x_165:
[----:B------:R-:W-:Y:S05]  /*2790*/  BSYNC.RECONVERGENT B1 ;  /* 0x0000000000017941 */ /* 0x000fea0003800200 */
.L_x_164:
        /* <DEDUP_REMOVED lines=8> */
[----:B--234-:R-:W-:-:S04]  /*2820*/  LOP3.LUT P2, R2, R12, 0xff, RZ, 0xc0, !PT ;  /* 0x000000ff0c027812 */ /* 0x01cfc8000784c0ff */
        /* <DEDUP_REMOVED lines=11> */
.L_x_167:
[----:B------:R-:W-:Y:S05]  /*28e0*/  BSYNC.RECONVERGENT B1 ;  /* 0x0000000000017941 */ /* 0x000fea0003800200 */
.L_x_166:
[----:B------:R-:W-:Y:S04]  /*28f0*/  BSSY.RECONVERGENT B1, `(.L_x_168) ;  /* 0x000000a000017945 */ /* 0x000fe80003800200 */
[----:B------:R-:W-:Y:S05]  /*2900*/  @P1 BRA `(.L_x_169) ;  /* 0x0000000000201947 */ /* 0x000fea0003800000 */
[----:B0-----:R-:W0:Y:S01]  /*2910*/  S2R R4, SR_CgaCtaId ;  /* 0x0000000000047919 */ /* 0x001e220000008800 */
[----:B------:R-:W-:Y:S02]  /*2920*/  MOV R3, 0x400 ;  /* 0x0000040000037802 */ /* 0x000fe40000000f00 */
[----:B--234-:R-:W-:-:S04]  /*2930*/  SHF.R.U32.HI R2, RZ, 0x1, R13 ;  /* 0x00000001ff027819 */ /* 0x01cfc8000001160d */
[----:B------:R-:W-:Y:S02]  /*2940*/  LOP3.LUT R2, R2, 0x1f0, RZ, 0xc0, !PT ;  /* 0x000001f002027812 */ /* 0x000fe400078ec0ff */
[----:B0-----:R-:W-:-:S05]  /*2950*/  LEA R3, R4, R3, 0x18 ;  /* 0x0000000304037211 */ /* 0x001fca00078ec0ff */
[----:B------:R-:W-:-:S05]  /*2960*/  IMAD.IADD R3, R2, 0x1, R3 ;  /* 0x0000000102037824 */ /* 0x000fca00078e0203 */
[----:B------:R0:W-:Y:S04]  /*2970*/  STS.64 [R3+0x10], R10 ;  /* 0x0000100a03007388 */ /* 0x0001e80000000a00 */
[----:B------:R0:W-:Y:S02]  /*2980*/  STS.U8 [R3+0x8], R12 ;  /* 0x0000080c03007388 */ /* 0x0001e40000000000 */
.L_x_169:
[----:B------:R-:W-:Y:S05]  /*2990*/  BSYNC.RECONVERGENT B1 ;  /* 0x0000000000017941 */ /* 0x000fea0003800200 */
.L_x_168:
[----:B------:R-:W-:Y:S01]  /*29a0*/  BAR.SYNC.DEFER_BLOCKING 0x0 ;  /* 0x0000000000007b1d */ /* 0x000fe20000010000 */
[----:B------:R-:W-:-:S13]  /*29b0*/  ISETP.NE.AND P1, PT, R13, RZ, PT ;  /* 0x000000ff0d00720c */ /* 0x000fda0003f25270 */
[----:B------:R-:W-:Y:S05]  /*29c0*/  @P1 BRA `(.L_x_157) ;  /* 0x0000003000001947 */ /* 0x000fea0003800000 */
[----:B------:R-:W-:Y:S02]  /*29d0*/  UISETP.GE.U32.AND UP3, UPT, UR4, 0x21, UPT ;  /* 0x000000210400788c */ /* 0x000fe4000bf66070 */
[----:B------:R-:W-:Y:S02]  /*29e0*/  UISETP.GE.U32.AND UP2, UPT, UR4, 0x41, UPT ;  /* 0x000000410400788c */ /* 0x000fe4000bf46070 */
[----:B------:R-:W-:Y:S02]  /*29f0*/  UISETP.GE.U32.AND.EX UP3, UPT, UR5, URZ, UPT, UP3 ;  /* 0x000000ff0500728c */ /* 0x000fe4000bf66130 */
[----:B------:R-:W-:Y:S02]  /*2a00*/  UISETP.GE.U32.AND UP1, UPT, UR4, 0x61, UPT ;  /* 0x000000610400788c */ /* 0x000fe4000bf26070 */
[----:B------:R-:W-:Y:S02]  /*2a10*/  UISETP.GE.U32.AND UP0, UPT, UR4, 0x81, UPT ;  /* 0x000000810400788c */ /* 0x000fe4000bf06070 */
[----:B------:R-:W-:-:S02]  /*2a20*/  UISETP.GE.U32.AND UP6, UPT, UR4, 0xa1, UPT ;  /* 0x000000a10400788c */ /* 0x000fc4000bfc6070 */
[----:B------:R-:W-:Y:S02]  /*2a30*/  UISETP.GE.U32.AND UP4, UPT, UR4, 0xc1, UPT ;  /* 0x000000c10400788c */ /* 0x000fe4000bf86070 */
[----:B------:R-:W-:Y:S02]  /*2a40*/  UISETP.GE.U32.AND UP5, UPT, UR4, 0xe1, UPT ;  /* 0x000000e10400788c */ /* 0x000fe4000bfa6070 */
[----:B------:R-:W-:Y:S02]  /*2a50*/  UISETP.GE.U32.AND.EX UP2, UPT, UR5, URZ, UPT, UP2 ;  /* 0x000000ff0500728c */ /* 0x000fe4000bf46120 */
[----:B------:R-:W-:Y:S02]  /*2a60*/  UISETP.GE.U32.AND.EX UP1, UPT, UR5, URZ, UPT, UP1 ;  /* 0x000000ff0500728c */ /* 0x000fe4000bf26110 */
[----:B------:R-:W-:Y:S02]  /*2a70*/  UISETP.GE.U32.AND.EX UP0, UPT, UR5, URZ, UPT, UP0 ;  /* 0x000000ff0500728c */ /* 0x000fe4000bf06100 */
[----:B------:R-:W-:-:S02]  /*2a80*/  UISETP.GE.U32.AND.EX UP6, UPT, UR5, URZ, UPT, UP6 ;  /* 0x000000ff0500728c */ /* 0x000fc4000bfc6160 */
[----:B------:R-:W-:Y:S02]  /*2a90*/  UISETP.GE.U32.AND.EX UP4, UPT, UR5, URZ, UPT, UP4 ;  /* 0x000000ff0500728c */ /* 0x000fe4000bf86140 */
[----:B------:R-:W-:Y:S01]  /*2aa0*/  UISETP.GE.U32.AND.EX UP5, UPT, UR5, URZ, UPT, UP5 ;  /* 0x000000ff0500728c */ /* 0x000fe2000bfa6150 */
[----:B------:R-:W-:Y:S10]  /*2ab0*/  BRA.U !UP3, `(.L_x_170) ;  /* 0x000000010b3c7547 */ /* 0x000ff4000b800000 */
[----:B------:R-:W5:Y:S01]  /*2ac0*/  S2UR UR7, SR_CgaCtaId ;  /* 0x00000000000779c3 */ /* 0x000f620000008800 */
[----:B------:R-:W-:Y:S01]  /*2ad0*/  UMOV UR6, 0x400 ;  /* 0x0000040000067882 */ /* 0x000fe20000000000 */
[----:B------:R-:W-:Y:S01]  /*2ae0*/  LOP3.LUT P3, RZ, R12, 0xff, RZ, 0xc0, !PT ;  /* 0x000000ff0cff7812 */ /* 0x000fe2000786c0ff */
[----:B-----5:R-:W-:-:S09]  /*2af0*/  ULEA UR6, UR7, UR6, 0x18 ;  /* 0x0000000607067291 */ /* 0x020fd2000f8ec0ff */
[----:B0-----:R-:W0:Y:S04]  /*2b00*/  LDS.U8 R4, [UR6+0x18] ;  /* 0x00001806ff047984 */ /* 0x001e280008000000 */
[----:B--234-:R-:W2:Y:S01]  /*2b10*/  LDS.64 R2, [UR6+0x20] ;  /* 0x00002006ff027984 */ /* 0x01cea20008000a00 */
[----:B0-----:R-:W-:Y:S02]  /*2b20*/  ISETP.NE.AND P2, PT, R4, RZ, PT ;  /* 0x000000ff0400720c */ /* 0x001fe40003f45270 */
[----:B--2---:R-:W-:Y:S02]  /*2b30*/  ISETP.LT.U32.AND P0, PT, R2, R10, PT ;  /* 0x0000000a0200720c */ /* 0x004fe40003f01070 */
[----:B------:R-:W-:Y:S02]  /*2b40*/  @P3 SEL R4, R12, 0x1, !P2 ;  /* 0x000000010c043807 */ /* 0x000fe40005000000 */
[----:B------:R-:W-:-:S02]  /*2b50*/  ISETP.LT.AND.EX P0, PT, R3, R11, PT, P0 ;  /* 0x0000000b0300720c */ /* 0x000fc40003f01300 */
[----:B------:R-:W-:-:S05]  /*2b60*/  PRMT R12, R4, 0x7610, R12 ;  /* 0x00007610040c7816 */ /* 0x000fca000000000c */
[C---:B------:R-:W-:Y:S02]  /*2b70*/  @P2 SEL R10, R2.reuse, R10, P0 ;  /* 0x0000000a020a2207 */ /* 0x040fe40000000000 */
[C---:B------:R-:W-:Y:S02]  /*2b80*/  @P2 SEL R11, R3.reuse, R11, P0 ;  /* 0x0000000b030b2207 */ /* 0x040fe40000000000 */
[----:B------:R-:W-:Y:S02]  /*2b90*/  SEL R10, R2, R10, !P3 ;  /* 0x0000000a020a7207 */ /* 0x000fe40005800000 */
[----:B------:R-:W-:-:S07]  /*2ba0*/  SEL R11, R3, R11, !P3 ;  /* 0x0000000b030b7207 */ /* 0x000fce0005800000 */
.L_x_170:
[----:B------:R-:W-:Y:S05]  /*2bb0*/  BRA.U !UP2, `(.L_x_171) ;  /* 0x000000010a3c7547 */ /* 0x000fea000b800000 */
        /* <DEDUP_REMOVED lines=15> */
.L_x_171:
        /* <DEDUP_REMOVED lines=16> */
.L_x_172:
        /* <DEDUP_REMOVED lines=16> */
.L_x_173:
        /* <DEDUP_REMOVED lines=16> */
.L_x_174:
        /* <DEDUP_REMOVED lines=16> */
.L_x_175:
        /* <DEDUP_REMOVED lines=17> */
.L_x_134:
[----:B------:R-:W0:Y:S01]  /*31c0*/  S2R R6, SR_TID.X ;  /* 0x0000000000067919 */ /* 0x000e220000002100 */
[----:B------:R-:W0:Y:S01]  /*31d0*/  LDC.64 R2, c[0x0][0x380] ;  /* 0x0000e000ff027b82 */ /* 0x000e220000000a00 */
[----:B------:R-:W2:Y:S07]  /*31e0*/  LDCU.64 UR6, c[0x0][0x3a0] ;  /* 0x00007400ff0677ac */ /* 0x000eae0008000a00 */
[----:B------:R-:W3:Y:S01]  /*31f0*/  LDC.64 R4, c[0x0][0x388] ;  /* 0x0000e200ff047b82 */ /* 0x000ee20000000a00 */
[----:B0-----:R-:W-:-:S04]  /*3200*/  IMAD.WIDE.U32 R2, R6, 0x4, R2 ;  /* 0x0000000406027825 */ /* 0x001fc800078e0002 */
[C---:B---3--:R-:W-:Y:S01]  /*3210*/  IMAD.WIDE.U32 R4, R6.reuse, 0x4, R4 ;  /* 0x0000000406047825 */ /* 0x048fe200078e0004 */
[----:B------:R-:W3:Y:S04]  /*3220*/  LDG.E R7, desc[UR8][R2.64] ;  /* 0x0000000802077981 */ /* 0x000ee8000c1e1900 */
[----:B------:R-:W3:Y:S04]  /*3230*/  LDG.E R8, desc[UR8][R4.64] ;  /* 0x0000000804087981 */ /* 0x000ee8000c1e1900 */
[----:B------:R-:W4:Y:S04]  /*3240*/  LDG.E R11, desc[UR8][R2.64+0x800] ;  /* 0x00080008020b7981 */ /* 0x000f28000c1e1900 */
[----:B------:R-:W4:Y:S04]  /*3250*/  LDG.E R12, desc[UR8][R4.64+0x800] ;  /* 0x00080008040c7981 */ /* 0x000f28000c1e1900 */
[----:B------:R-:W5:Y:S04]  /*3260*/  LDG.E R9, desc[UR8][R2.64+0x400] ;  /* 0x0004000802097981 */ /* 0x000f68000c1e1900 */
[----:B------:R-:W5:Y:S04]  /*3270*/  LDG.E R10, desc[UR8][R4.64+0x400] ;  /* 0x00040008040a7981 */ /* 0x000f68000c1e1900 */
[----:B------:R-:W5:Y:S04]  /*3280*/  LDG.E R13, desc[UR8][R2.64+0xc00] ;  /* 0x000c0008020d7981 */ /* 0x000f68000c1e1900 */
[----:B------:R-:W5:Y:S01]  /*3290*/  LDG.E R14, desc[UR8][R4.64+0xc00] ;  /* 0x000c0008040e7981 */ /* 0x000f62000c1e1900 */
[----:B------:R-:W-:Y:S01]  /*32a0*/  VIADD R15, R6, 0x100 ;  /* 0x00000100060f7836 */ /* 0x000fe20000000000 */
[----:B------:R-:W-:-:S04]  /*32b0*/  UIADD3 UR10, UP0, UPT, UR4, -0x400, URZ ;  /* 0xfffffc00040a7890 */ /* 0x000fc8000ff1e0ff */
[----:B------:R-:W-:Y:S02]  /*32c0*/  UIADD3.X UR11, UPT, UPT, UR5, -0x1, URZ, UP0, !UPT ;  /* 0xffffffff050b7890 */ /* 0x000fe400087fe4ff */
[----:B------:R-:W-:-:S04]  /*32d0*/  UISETP.GE.U32.AND UP0, UPT, UR10, 0x400, UPT ;  /* 0x000004000a00788c */ /* 0x000fc8000bf06070 */
[----:B------:R-:W-:Y:S01]  /*32e0*/  UISETP.GE.U32.AND.EX UP0, UPT, UR11, URZ, UPT, UP0 ;  /* 0x000000ff0b00728c */ /* 0x000fe2000bf06100 */
[----:B---3--:R-:W-:Y:S01]  /*32f0*/  ISETP.NE.AND P0, PT, R7, R8, PT ;  /* 0x000000080700720c */ /* 0x008fe20003f05270 */
[----:B------:R-:W-:-:S03]  /*3300*/  VIADD R7, R6, 0x200 ;  /* 0x0000020006077836 */ /* 0x000fc60000000000 */
[----:B------:R-:W-:Y:S02]  /*3310*/  SEL R8, R6, R15, P0 ;  /* 0x0000000f06087207 */ /* 0x000fe40000000000 */
[----:B--2---:R-:W-:Y:S02]  /*3320*/  IADD3 R16, P1, PT, R7, UR6, RZ ;  /* 0x0000000607107c10 */ /* 0x004fe4000ff3e0ff */
[----:B------:R-:W-:Y:S02]  /*3330*/  IADD3 R7, P3, PT, R8, UR6, RZ ;  /* 0x0000000608077c10 */ /* 0x000fe4000ff7e0ff */
[----:B----4-:R-:W-:Y:S01]  /*3340*/  ISETP.NE.AND P2, PT, R11, R12, PT ;  /* 0x0000000c0b00720c */ /* 0x010fe20003f45270 */
[----:B------:R-:W-:Y:S01]  /*3350*/  IMAD.X R15, RZ, RZ, UR7, P1 ;  /* 0x00000007ff0f7e24 */ /* 0x000fe200088e06ff */
[----:B------:R-:W-:Y:S01]  /*3360*/  ISETP.LT.U32.AND P1, PT, R16, R7, PT ;  /* 0x000000071000720c */ /* 0x000fe20003f21070 */
[----:B------:R-:W-:Y:S01]  /*3370*/  IMAD.X R8, RZ, RZ, UR7, P3 ;  /* 0x00000007ff087e24 */ /* 0x000fe200098e06ff */
[----:B-----5:R-:W-:-:S04]  /*3380*/  ISETP.NE.OR P0, PT, R9, R10, P0 ;  /* 0x0000000a0900720c */ /* 0x020fc80000705670 */
[----:B------:R-:W-:Y:S02]  /*3390*/  ISETP.LT.AND.EX P1, PT, R15, R8, PT, P1 ;  /* 0x000000080f00720c */ /* 0x000fe40003f21310 */
[----:B------:R-:W-:-:S03]  /*33a0*/  IADD3 R9, P3, PT, R16, 0x100, RZ ;  /* 0x0000010010097810 */ /* 0x000fc60007f7e0ff */
[----:B------:R-:W-:Y:S02]  /*33b0*/  @P2 SEL R7, R16, R7, P1 ;  /* 0x0000000710072207 */ /* 0x000fe40000800000 */
[----:B------:R-:W-:Y:S02]  /*33c0*/  @P2 SEL R8, R15, R8, P1 ;  /* 0x000000080f082207 */ /* 0x000fe40000800000 */
[----:B------:R-:W-:Y:S02]  /*33d0*/  ISETP.NE.AND P2, PT, R13, R14, PT ;  /* 0x0000000e0d00720c */ /* 0x000fe40003f45270 */
[----:B------:R-:W-:Y:S02]  /*33e0*/  SEL R10, R7, R16, P0 ;  /* 0x00000010070a7207 */ /* 0x000fe40000000000 */
[----:B------:R-:W-:Y:S01]  /*33f0*/  SEL R7, R8, R15, P0 ;  /* 0x0000000f08077207 */ /* 0x000fe20000000000 */
[----:B------:R-:W-:Y:S01]  /*3400*/  IMAD.X R8, RZ, RZ, R15, P3 ;  /* 0x000000ffff087224 */ /* 0x000fe200018e060f */
[----:B------:R-:W-:-:S02]  /*3410*/  ISETP.LT.U32.AND P1, PT, R9, R10, PT ;  /* 0x0000000a0900720c */ /* 0x000fc40003f21070 */
[----:B------:R-:W-:Y:S02]  /*3420*/  ISETP.NE.OR P0, PT, R11, R12, P0 ;  /* 0x0000000c0b00720c */ /* 0x000fe40000705670 */
[CC--:B------:R-:W-:Y:S02]  /*3430*/  ISETP.LT.AND.EX P1, PT, R8.reuse, R7.reuse, PT, P1 ;  /* 0x000000070800720c */ /* 0x0c0fe40003f21310 */
[----:B------:R-:W-:Y:S02]  /*3440*/  ISETP.NE.OR P3, PT, R13, R14, P0 ;  /* 0x0000000e0d00720c */ /* 0x000fe40000765670 */
[----:B------:R-:W-:Y:S02]  /*3450*/  @P2 SEL R7, R8, R7, P1 ;  /* 0x0000000708072207 */ /* 0x000fe40000800000 */
[----:B------:R-:W-:Y:S02]  /*3460*/  @P2 SEL R10, R9, R10, P1 ;  /* 0x0000000a090a2207 */ /* 0x000fe40000800000 */
[----:B------:R-:W-:Y:S01]  /*3470*/  SEL R11, R7, R8, P0 ;  /* 0x00000008070b7207 */ /* 0x000fe20000000000 */
[----:B------:R-:W-:Y:S01]  /*3480*/  IMAD.MOV.U32 R7, RZ, RZ, 0x400 ;  /* 0x00000400ff077424 */ /* 0x000fe200078e00ff */
[----:B------:R-:W-:Y:S01]  /*3490*/  SEL R10, R10, R9, P0 ;  /* 0x000000090a0a7207 */ /* 0x000fe20000000000 */
[----:B------:R-:W-:Y:S01]  /*34a0*/  IMAD.MOV.U32 R8, RZ, RZ, RZ ;  /* 0x000000ffff087224 */ /* 0x000fe200078e00ff */
[----:B------:R-:W-:Y:S01]  /*34b0*/  SEL R12, RZ, 0x1, !P3 ;  /* 0x00000001ff0c7807 */ /* 0x000fe20005800000 */
[----:B------:R-:W-:Y:S06]  /*34c0*/  BRA.U !UP0, `(.L_x_176) ;  /* 0x00000005083c7547 */ /* 0x000fec000b800000 */
[----:B------:R-:W-:Y:S01]  /*34d0*/  IMAD.MOV.U32 R7, RZ, RZ, 0x400 ;  /* 0x00000400ff077424 */ /* 0x000fe200078e00ff */
[----:B------:R-:W0:Y:S01]  /*34e0*/  LDCU.64 UR6, c[0x0][0x3a0] ;  /* 0x00007400ff0677ac */ /* 0x000e220008000a00 */
[----:B------:R-:W-:Y:S01]  /*34f0*/  IMAD.MOV.U32 R8, RZ, RZ, RZ ;  /* 0x000000ffff087224 */ /* 0x000fe200078e00ff */
[----:B------:R-:W2:Y:S01]  /*3500*/  LDCU.64 UR4, c[0x0][0x3b0] ;  /* 0x00007600ff0477ac */ /* 0x000ea20008000a00 */
[----:B------:R-:W-:-:S05]  /*3510*/  NOP ;  /* 0x0000000000007918 */ /* 0x000fca0000000000 */
.L_x_178:
[C---:B------:R-:W-:Y:S01]  /*3520*/  IMAD.SHL.U32 R17, R7.reuse, 0x4, RZ ;  /* 0x0000000407117824 */ /* 0x040fe200078e00ff */
[----:B------:R-:W-:-:S04]  /*3530*/  SHF.L.U64.HI R9, R7, 0x2, R8 ;  /* 0x0000000207097819 */ /* 0x000fc80000010208 */
[-C--:B------:R-:W-:Y:S02]  /*3540*/  IADD3 R14, P0, PT, R2, R17.reuse, RZ ;  /* 0x00000011020e7210 */ /* 0x080fe40007f1e0ff */
[----:B------:R-:W-:-:S03]  /*3550*/  IADD3 R16, P1, PT, R4, R17, RZ ;  /* 0x0000001104107210 */ /* 0x000fc60007f3e0ff */
[--C-:B------:R-:W-:Y:S02]  /*3560*/  IMAD.X R15, R3, 0x1, R9.reuse, P0 ;  /* 0x00000001030f7824 */ /* 0x100fe400000e0609 */
[----:B------:R-:W-:-:S03]  /*3570*/  IMAD.X R17, R5, 0x1, R9, P1 ;  /* 0x0000000105117824 */ /* 0x000fc600008e0609 */
[----:B------:R-:W3:Y:S04]  /*3580*/  LDG.E R13, desc[UR8][R14.64] ;  /* 0x000000080e0d7981 */ /* 0x000ee8000c1e1900 */
[----:B------:R-:W3:Y:S04]  /*3590*/  LDG.E R18, desc[UR8][R16.64] ;  /* 0x0000000810127981 */ /* 0x000ee8000c1e1900 */
[----:B------:R-:W4:Y:S04]  /*35a0*/  LDG.E R19, desc[UR8][R14.64+0x400] ;  /* 0x000400080e137981 */ /* 0x000f28000c1e1900 */
[----:B------:R-:W4:Y:S04]  /*35b0*/  LDG.E R20, desc[UR8][R16.64+0x400] ;  /* 0x0004000810147981 */ /* 0x000f28000c1e1900 */
[----:B------:R-:W5:Y:S04]  /*35c0*/  LDG.E R21, desc[UR8][R14.64+0x800] ;  /* 0x000800080e157981 */ /* 0x000f68000c1e1900 */
[----:B------:R-:W5:Y:S04]  /*35d0*/  LDG.E R22, desc[UR8][R16.64+0x800] ;  /* 0x0008000810167981 */ /* 0x000f68000c1e1900 */
[----:B------:R1:W2:Y:S04]  /*35e0*/  LDG.E R9, desc[UR8][R14.64+0xc00] ;  /* 0x000c00080e097981 */ /* 0x0002a8000c1e1900 */
[----:B------:R4:W2:Y:S01]  /*35f0*/  LDG.E R24, desc[UR8][R16.64+0xc00] ;  /* 0x000c000810187981 */ /* 0x0008a2000c1e1900 */
[----:B------:R-:W-:Y:S01]  /*3600*/  LOP3.LUT P3, RZ, R12, 0xff, RZ, 0xc0, !PT ;  /* 0x000000ff0cff7812 */ /* 0x000fe2000786c0ff */
[----:B------:R-:W-:Y:S01]  /*3610*/  IMAD.MOV.U32 R26, RZ, RZ, R11 ;  /* 0x000000ffff1a7224 */ /* 0x000fe200078e000b */
[----:B---3--:R-:W-:Y:S01]  /*3620*/  ISETP.NE.AND P2, PT, R13, R18, PT ;  /* 0x000000120d00720c */ /* 0x008fe20003f45270 */
[----:B------:R-:W-:Y:S01]  /*3630*/  IMAD.MOV.U32 R13, RZ, RZ, R10 ;  /* 0x000000ffff0d7224 */ /* 0x000fe200078e000a */
[----:B0-----:R-:W-:-:S02]  /*3640*/  IADD3 R18, P1, P4, R7, UR6, R6 ;  /* 0x0000000607127c10 */ /* 0x001fc4000fc3e006 */
[----:B------:R-:W-:Y:S02]  /*3650*/  SEL R10, RZ, 0x1, !P2 ;  /* 0x00000001ff0a7807 */ /* 0x000fe40005000000 */
[----:B------:R-:W-:Y:S02]  /*3660*/  ISETP.LT.U32.AND P0, PT, R18, R13, PT ;  /* 0x0000000d1200720c */ /* 0x000fe40003f01070 */
[----:B------:R-:W-:-:S03]  /*3670*/  IADD3.X R23, PT, PT, R8, UR7, RZ, P1, P4 ;  /* 0x0000000708177c10 */ /* 0x000fc60008fe84ff */
[----:B------:R-:W-:Y:S02]  /*3680*/  @P3 SEL R10, R12, 0x1, !P2 ;  /* 0x000000010c0a3807 */ /* 0x000fe40005000000 */
[----:B------:R-:W-:Y:S02]  /*3690*/  ISETP.LT.AND.EX P0, PT, R23, R26, PT, P0 ;  /* 0x0000001a1700720c */ /* 0x000fe40003f01300 */
[C---:B-1----:R-:W-:Y:S02]  /*36a0*/  IADD3 R14, P5, PT, R18.reuse, 0x100, RZ ;  /* 0x00000100120e7810 */ /* 0x042fe40007fbe0ff */
[----:B------:R-:W-:Y:S02]  /*36b0*/  @P2 SEL R13, R18, R13, P0 ;  /* 0x0000000d120d2207 */ /* 0x000fe40000000000 */
[----:B----4-:R-:W-:Y:S01]  /*36c0*/  ISETP.NE.AND P4, PT, R19, R20, PT ;  /* 0x000000141300720c */ /* 0x010fe20003f85270 */
[----:B------:R-:W-:Y:S01]  /*36d0*/  IMAD.X R15, RZ, RZ, R23, P5 ;  /* 0x000000ffff0f7224 */ /* 0x000fe200028e0617 */
[----:B------:R-:W-:-:S02]  /*36e0*/  @P2 SEL R26, R23, R26, P0 ;  /* 0x0000001a171a2207 */ /* 0x000fc40000000000 */
[----:B------:R-:W-:Y:S02]  /*36f0*/  SEL R11, R18, R13, !P3 ;  /* 0x0000000d120b7207 */ /* 0x000fe40005800000 */
[----:B------:R-:W-:Y:S02]  /*3700*/  LOP3.LUT P1, RZ, R10, 0xff, RZ, 0xc0, !PT ;  /* 0x000000ff0aff7812 */ /* 0x000fe4000782c0ff */
[----:B------:R-:W-:Y:S02]  /*3710*/  SEL R12, R23, R26, !P3 ;  /* 0x0000001a170c7207 */ /* 0x000fe40005800000 */
[----:B------:R-:W-:Y:S02]  /*3720*/  ISETP.LT.U32.AND P0, PT, R14, R11, PT ;  /* 0x0000000b0e00720c */ /* 0x000fe40003f01070 */
[----:B------:R-:W-:Y:S02]  /*3730*/  SEL R16, RZ, 0x1, !P4 ;  /* 0x00000001ff107807 */ /* 0x000fe40006000000 */
[----:B------:R-:W-:-:S02]  /*3740*/  ISETP.LT.AND.EX P0, PT, R15, R12, PT, P0 ;  /* 0x0000000c0f00720c */ /* 0x000fc40003f01300 */
[----:B-----5:R-:W-:Y:S02]  /*3750*/  ISETP.NE.AND P2, PT, R21, R22, PT ;  /* 0x000000161500720c */ /* 0x020fe40003f45270 */
[----:B------:R-:W-:Y:S02]  /*3760*/  @P4 SEL R11, R14, R11, P0 ;  /* 0x0000000b0e0b4207 */ /* 0x000fe40000000000 */
[----:B------:R-:W-:Y:S02]  /*3770*/  @P4 SEL R12, R15, R12, P0 ;  /* 0x0000000c0f0c4207 */ /* 0x000fe40000000000 */
[----:B------:R-:W-:Y:S02]  /*3780*/  IADD3 R13, P0, PT, R18, 0x200, RZ ;  /* 0x00000200120d7810 */ /* 0x000fe40007f1e0ff */
[----:B------:R-:W-:Y:S02]  /*3790*/  @P1 SEL R16, R10, 0x1, !P4 ;  /* 0x000000010a101807 */ /* 0x000fe40006000000 */
[----:B------:R-:W-:-:S02]  /*37a0*/  SEL R10, R14, R11, !P1 ;  /* 0x0000000b0e0a7207 */ /* 0x000fc40004800000 */
[----:B------:R-:W-:Y:S01]  /*37b0*/  SEL R11, R15, R12, !P1 ;  /* 0x0000000c0f0b7207 */ /* 0x000fe20004800000 */
[----:B------:R-:W-:Y:S01]  /*37c0*/  IMAD.X R12, RZ, RZ, R23, P0 ;  /* 0x000000ffff0c7224 */ /* 0x000fe200000e0617 */
[----:B------:R-:W-:Y:S02]  /*37d0*/  ISETP.LT.U32.AND P0, PT, R13, R10, PT ;  /* 0x0000000a0d00720c */ /* 0x000fe40003f01070 */
[----:B------:R-:W-:Y:S02]  /*37e0*/  LOP3.LUT P1, RZ, R16, 0xff, RZ, 0xc0, !PT ;  /* 0x000000ff10ff7812 */ /* 0x000fe4000782c0ff */
[CC--:B------:R-:W-:Y:S02]  /*37f0*/  ISETP.LT.AND.EX P0, PT, R12.reuse, R11.reuse, PT, P0 ;  /* 0x0000000b0c00720c */ /* 0x0c0fe40003f01300 */
[----:B--2---:R-:W-:Y:S02]  /*3800*/  ISETP.NE.AND P3, PT, R9, R24, PT ;  /* 0x000000180900720c */ /* 0x004fe40003f65270 */
[----:B------:R-:W-:-:S02]  /*3810*/  @P2 SEL R11, R12, R11, P0 ;  /* 0x0000000b0c0b2207 */ /* 0x000fc40000000000 */
[----:B------:R-:W-:Y:S02]  /*3820*/  @P2 SEL R10, R13, R10, P0 ;  /* 0x0000000a0d0a2207 */ /* 0x000fe40000000000 */
[----:B------:R-:W-:Y:S02]  /*3830*/  IADD3 R9, P0, PT, R18, 0x300, RZ ;  /* 0x0000030012097810 */ /* 0x000fe40007f1e0ff */
[----:B------:R-:W-:Y:S02]  /*3840*/  SEL R11, R12, R11, !P1 ;  /* 0x0000000b0c0b7207 */ /* 0x000fe40004800000 */
[----:B------:R-:W-:Y:S01]  /*3850*/  IADD3 R12, P4, PT, -R7, UR4, RZ ;  /* 0x00000004070c7c10 */ /* 0x000fe2000ff9e1ff */
[----:B------:R-:W-:Y:S01]  /*3860*/  IMAD.X R14, RZ, RZ, R23, P0 ;  /* 0x000000ffff0e7224 */ /* 0x000fe200000e0617 */
[----:B------:R-:W-:Y:S02]  /*3870*/  SEL R10, R13, R10, !P1 ;  /* 0x0000000a0d0a7207 */ /* 0x000fe40004800000 */
[----:B------:R-:W-:-:S02]  /*3880*/  ISETP.GE.U32.AND P0, PT, R12, 0x400, PT ;  /* 0x000004000c00780c */ /* 0x000fc40003f06070 */
[----:B------:R-:W-:Y:S02]  /*3890*/  IADD3.X R13, PT, PT, ~R8, UR5, RZ, P4, !PT ;  /* 0x00000005080d7c10 */ /* 0x000fe4000a7fe5ff */
[----:B------:R-:W-:Y:S02]  /*38a0*/  SEL R15, RZ, 0x1, !P2 ;  /* 0x00000001ff0f7807 */ /* 0x000fe40005000000 */
[----:B------:R-:W-:Y:S02]  /*38b0*/  @P1 SEL R15, R16, 0x1, !P2 ;  /* 0x00000001100f1807 */ /* 0x000fe40005000000 */
[----:B------:R-:W-:Y:S02]  /*38c0*/  ISETP.GE.U32.AND.EX P0, PT, R13, RZ, PT, P0 ;  /* 0x000000ff0d00720c */ /* 0x000fe40003f06100 */
[----:B------:R-:W-:Y:S02]  /*38d0*/  LOP3.LUT P2, RZ, R15, 0xff, RZ, 0xc0, !PT ;  /* 0x000000ff0fff7812 */ /* 0x000fe4000784c0ff */
[----:B------:R-:W-:-:S02]  /*38e0*/  ISETP.LT.U32.AND P1, PT, R9, R10, PT ;  /* 0x0000000a0900720c */ /* 0x000fc40003f21070 */
        /* <DEDUP_REMOVED lines=8> */
[----:B------:R-:W-:-:S05]  /*3970*/  IADD3 R7, P0, PT, R7, 0x400, RZ ;  /* 0x0000040007077810 */ /* 0x000fca0007f1e0ff */
[----:B------:R-:W-:Y:S01]  /*3980*/  IMAD.X R8, RZ, RZ, R8, P0 ;  /* 0x000000ffff087224 */ /* 0x000fe200000e0608 */
[----:B------:R-:W-:-:S04]  /*3990*/  ISETP.GT.U32.AND P0, PT, R7, UR10, PT ;  /* 0x0000000a07007c0c */ /* 0x000fc8000bf04070 */
[----:B------:R-:W-:-:S13]  /*39a0*/  ISETP.GT.U32.AND.EX P0, PT, R8, UR11, PT, P0 ;  /* 0x0000000b08007c0c */ /* 0x000fda000bf04100 */
[----:B------:R-:W-:Y:S05]  /*39b0*/  @!P0 BRA `(.L_x_178) ;  /* 0xfffffff800d88947 */ /* 0x000fea000383ffff */
.L_x_176:
[C---:B------:R-:W-:Y:S01]  /*39c0*/  IADD3 R3, PT, PT, -R7.reuse, UR4, RZ ;  /* 0x0000000407037c10 */ /* 0x040fe2000fffe1ff */
[----:B------:R-:W0:Y:S01]  /*39d0*/  LDCU.128 UR12, c[0x0][0x380] ;  /* 0x00007000ff0c77ac */ /* 0x000e220008000c00 */
[----:B------:R-:W-:Y:S01]  /*39e0*/  ISETP.GE.U32.AND P1, PT, R7, UR4, PT ;  /* 0x0000000407007c0c */ /* 0x000fe2000bf26070 */
[----:B------:R-:W-:Y:S01]  /*39f0*/  BSSY.RECONVERGENT B1, `(.L_x_177) ;  /* 0x000012f000017945 */ /* 0x000fe20003800200 */
[----:B------:R-:W-:-:S04]  /*3a00*/  ISETP.GE.AND P0, PT, R6, R3, PT ;  /* 0x000000030600720c */ /* 0x000fc80003f06270 */
[----:B------:R-:W-:-:S13]  /*3a10*/  ISETP.GE.U32.OR.EX P0, PT, R8, UR5, P0, P1 ;  /* 0x0000000508007c0c */ /* 0x000fda0008706510 */
[----:B0-----:R-:W-:Y:S05]  /*3a20*/  @P0 BRA `(.L_x_179) ;  /* 0x0000001000ac0947 */ /* 0x001fea0003800000 */
[----:B------:R-:W-:Y:S01]  /*3a30*/  LOP3.LUT R2, RZ, R6, RZ, 0x33, !PT ;  /* 0x00000006ff027212 */ /* 0x000fe200078e33ff */
[----:B------:R-:W-:Y:S01]  /*3a40*/  BSSY.RECONVERGENT B2, `(.L_x_180) ;  /* 0x0000090000027945 */ /* 0x000fe20003800200 */
[----:B------:R-:W-:Y:S02]  /*3a50*/  IMAD.MOV.U32 R14, RZ, RZ, R6 ;  /* 0x000000ffff0e7224 */ /* 0x000fe400078e0006 */
[----:B------:R-:W-:-:S04]  /*3a60*/  IADD3 R9, PT, PT, -R7, UR4, R2 ;  /* 0x0000000407097c10 */ /* 0x000fc8000fffe102 */
[C---:B------:R-:W-:Y:S02]  /*3a70*/  ISETP.GE.U32.AND P0, PT, R9.reuse, 0x700, PT ;  /* 0x000007000900780c */ /* 0x040fe40003f06070 */
[----:B------:R-:W-:-:S04]  /*3a80*/  LEA.HI R13, R9, 0x1, RZ, 0x18 ;  /* 0x00000001090d7811 */ /* 0x000fc800078fc0ff */
[----:B------:R-:W-:-:S04]  /*3a90*/  LOP3.LUT R34, R13, 0x7, RZ, 0xc0, !PT ;  /* 0x000000070d227812 */ /* 0x000fc800078ec0ff */
[----:B------:R-:W-:-:S03]  /*3aa0*/  ISETP.NE.AND P1, PT, R34, RZ, PT ;  /* 0x000000ff2200720c */ /* 0x000fc60003f25270 */
[----:B------:R-:W-:Y:S10]  /*3ab0*/  @!P0 BRA `(.L_x_181) ;  /* 0x0000000800208947 */ /* 0x000ff40003800000 */
[----:B------:R-:W-:Y:S01]  /*3ac0*/  LOP3.LUT R16, R13, 0x1fffff8, RZ, 0xc0, !PT ;  /* 0x01fffff80d107812 */ /* 0x000fe200078ec0ff */
[----:B------:R-:W-:-:S04]  /*3ad0*/  IMAD.MOV.U32 R14, RZ, RZ, R6 ;  /* 0x000000ffff0e7224 */ /* 0x000fc800078e0006 */
[----:B------:R-:W-:-:S07]  /*3ae0*/  IMAD.MOV R16, RZ, RZ, -R16 ;  /* 0x000000ffff107224 */ /* 0x000fce00078e0a10 */
.L_x_182:
        /* <DEDUP_REMOVED lines=26> */
[----:B------:R-:W-:Y:S01]  /*3c90*/  IADD3 R25, P3, PT, R36, UR6, RZ ;  /* 0x0000000624197c10 */ /* 0x000fe2000ff7e0ff */
[----:B------:R-:W-:Y:S01]  /*3ca0*/  VIADD R14, R14, 0x800 ;  /* 0x000008000e0e7836 */ /* 0x000fe20000000000 */
[----:B------:R-:W-:-:S02]  /*3cb0*/  LOP3.LUT P5, RZ, R35, 0xff, RZ, 0xc0, !PT ;  /* 0x000000ff23ff7812 */ /* 0x000fc400078ac0ff */
[----:B------:R-:W-:Y:S02]  /*3cc0*/  IADD3.X R12, PT, PT, R31, UR7, RZ, P3, !PT ;  /* 0x000000071f0c7c10 */ /* 0x000fe40009ffe4ff */
        /* <DEDUP_REMOVED lines=16> */
[-C--:B----4-:R-:W-:Y:S01]  /*3dd0*/  ISETP.NE.AND P6, PT, R27, R28.reuse, PT ;  /* 0x0000001c1b00720c */ /* 0x090fe20003fc5270 */
        /* <DEDUP_REMOVED lines=86> */
.L_x_181:
[----:B------:R-:W-:Y:S05]  /*4340*/  BSYNC.RECONVERGENT B2 ;  /* 0x0000000000027941 */ /* 0x000fea0003800200 */
.L_x_180:
[----:B------:R-:W-:Y:S05]  /*4350*/  @!P1 BRA `(.L_x_179) ;  /* 0x0000000800609947 */ /* 0x000fea0003800000 */
[----:B------:R-:W-:Y:S01]  /*4360*/  ISETP.GE.U32.AND P0, PT, R34, 0x4, PT ;  /* 0x000000042200780c */ /* 0x000fe20003f06070 */
[----:B------:R-:W-:Y:S01]  /*4370*/  BSSY.RECONVERGENT B2, `(.L_x_183) ;  /* 0x000004c000027945 */ /* 0x000fe20003800200 */
[----:B------:R-:W-:-:S11]  /*4380*/  LOP3.LUT P1, R13, R13, 0x3, RZ, 0xc0, !PT ;  /* 0x000000030d0d7812 */ /* 0x000fd6000782c0ff */
[----:B------:R-:W-:Y:S05]  /*4390*/  @!P0 BRA `(.L_x_184) ;  /* 0x0000000400248947 */ /* 0x000fea0003800000 */
[----:B------:R-:W0:Y:S01]  /*43a0*/  LDCU.128 UR16, c[0x0][0x380] ;  /* 0x00007000ff1077ac */ /* 0x000e220008000c00 */
[----:B------:R-:W-:-:S05]  /*43b0*/  IADD3 R23, P0, PT, R14, R7, RZ ;  /* 0x000000070e177210 */ /* 0x000fca0007f1e0ff */
[----:B------:R-:W-:Y:S02]  /*43c0*/  IMAD.SHL.U32 R2, R23, 0x4, RZ ;  /* 0x0000000417027824 */ /* 0x000fe400078e00ff */
[----:B------:R-:W-:-:S05]  /*43d0*/  IMAD.X R24, RZ, RZ, R8, P0 ;  /* 0x000000ffff187224 */ /* 0x000fca00000e0608 */
        /* <DEDUP_REMOVED lines=17> */
[----:B------:R-:W-:Y:S01]  /*44f0*/  VIADD R2, R14, 0x200 ;  /* 0x000002000e027836 */ /* 0x000fe20000000000 */
[CC--:B--2---:R-:W-:Y:S02]  /*4500*/  ISETP.NE.AND P0, PT, R15.reuse, R18.reuse, PT ;  /* 0x000000120f00720c */ /* 0x0c4fe40003f05270 */
[----:B------:R-:W-:Y:S02]  /*4510*/  ISETP.NE.AND P3, PT, R15, R18, P4 ;  /* 0x000000120f00720c */ /* 0x000fe40002765270 */
[----:B------:R-:W-:Y:S02]  /*4520*/  @!P4 SEL R12, RZ, 0x1, !P0 ;  /* 0x00000001ff0cc807 */ /* 0x000fe40004000000 */
[----:B------:R-:W-:Y:S02]  /*4530*/  IADD3.X R18, PT, PT, R24, UR7, RZ, P2, !PT ;  /* 0x0000000718127c10 */ /* 0x000fe400097fe4ff */
[----:B------:R-:W-:-:S02]  /*4540*/  SEL R12, R12, 0x1, !P3 ;  /* 0x000000010c0c7807 */ /* 0x000fc40005800000 */
[----:B------:R-:W-:Y:S02]  /*4550*/  ISETP.LT.U32.AND P0, PT, R23, R10, PT ;  /* 0x0000000a1700720c */ /* 0x000fe40003f01070 */
[----:B------:R-:W-:Y:S02]  /*4560*/  LOP3.LUT P2, RZ, R12, 0xff, RZ, 0xc0, !PT ;  /* 0x000000ff0cff7812 */ /* 0x000fe4000784c0ff */
[----:B------:R-:W-:-:S04]  /*4570*/  ISETP.LT.AND.EX P0, PT, R18, R11, PT, P0 ;  /* 0x0000000b1200720c */ /* 0x000fc80003f01300 */
[----:B------:R-:W-:Y:S02]  /*4580*/  SEL R16, R23, R10, P0 ;  /* 0x0000000a17107207 */ /* 0x000fe40000000000 */
[CC--:B------:R-:W-:Y:S02]  /*4590*/  SEL R15, R18.reuse, R11.reuse, P0 ;  /* 0x0000000b120f7207 */ /* 0x0c0fe40000000000 */
[----:B---3--:R-:W-:Y:S02]  /*45a0*/  ISETP.NE.AND P0, PT, R19, R20, PT ;  /* 0x000000141300720c */ /* 0x008fe40003f05270 */
[----:B------:R-:W-:Y:S02]  /*45b0*/  @!P3 SEL R16, R23, R10, !P4 ;  /* 0x0000000a1710b207 */ /* 0x000fe40006000000 */
[----:B------:R-:W-:Y:S02]  /*45c0*/  @!P3 SEL R15, R18, R11, !P4 ;  /* 0x0000000b120fb207 */ /* 0x000fe40006000000 */
[----:B------:R-:W-:-:S02]  /*45d0*/  ISETP.NE.AND P3, PT, R19, R20, P2 ;  /* 0x000000141300720c */ /* 0x000fc40001765270 */
[----:B------:R-:W-:Y:S02]  /*45e0*/  @!P2 SEL R12, RZ, 0x1, !P0 ;  /* 0x00000001ff0ca807 */ /* 0x000fe40004000000 */
[----:B------:R-:W-:Y:S02]  /*45f0*/  IADD3.X R10, PT, PT, R8, UR7, RZ, P5, P6 ;  /* 0x00000007080a7c10 */ /* 0x000fe4000afec4ff */
[----:B------:R-:W-:Y:S02]  /*4600*/  SEL R12, R12, 0x1, !P3 ;  /* 0x000000010c0c7807 */ /* 0x000fe40005800000 */
[----:B------:R-:W-:Y:S02]  /*4610*/  ISETP.LT.U32.AND P0, PT, R3, R16, PT ;  /* 0x000000100300720c */ /* 0x000fe40003f01070 */
[----:B------:R-:W-:Y:S02]  /*4620*/  LOP3.LUT P4, RZ, R12, 0xff, RZ, 0xc0, !PT ;  /* 0x000000ff0cff7812 */ /* 0x000fe4000788c0ff */
[----:B------:R-:W-:-:S04]  /*4630*/  ISETP.LT.AND.EX P0, PT, R10, R15, PT, P0 ;  /* 0x0000000f0a00720c */ /* 0x000fc80003f01300 */
[CC--:B------:R-:W-:Y:S02]  /*4640*/  SEL R18, R3.reuse, R16.reuse, P0 ;  /* 0x0000001003127207 */ /* 0x0c0fe40000000000 */
[CC--:B------:R-:W-:Y:S02]  /*4650*/  SEL R11, R10.reuse, R15.reuse, P0 ;  /* 0x0000000f0a0b7207 */ /* 0x0c0fe40000000000 */
[----:B------:R-:W-:Y:S02]  /*4660*/  @!P3 SEL R18, R3, R16, !P2 ;  /* 0x000000100312b207 */ /* 0x000fe40005000000 */
[----:B------:R-:W-:Y:S02]  /*4670*/  @!P3 SEL R11, R10, R15, !P2 ;  /* 0x0000000f0a0bb207 */ /* 0x000fe40005000000 */
[-C--:B----4-:R-:W-:Y:S02]  /*4680*/  ISETP.NE.AND P3, PT, R21, R22.reuse, PT ;  /* 0x000000161500720c */ /* 0x090fe40003f65270 */
[----:B------:R-:W-:Y:S01]  /*4690*/  IADD3 R3, P5, P0, R7, UR6, R2 ;  /* 0x0000000607037c10 */ /* 0x000fe2000f8be002 */
[C---:B------:R-:W-:Y:S01]  /*46a0*/  VIADD R2, R14.reuse, 0x300 ;  /* 0x000003000e027836 */ /* 0x040fe20000000000 */
[----:B------:R-:W-:Y:S01]  /*46b0*/  ISETP.NE.AND P2, PT, R21, R22, P4 ;  /* 0x000000161500720c */ /* 0x000fe20002745270 */
[----:B------:R-:W-:Y:S01]  /*46c0*/  VIADD R14, R14, 0x400 ;  /* 0x000004000e0e7836 */ /* 0x000fe20000000000 */
[----:B------:R-:W-:-:S02]  /*46d0*/  @!P4 SEL R12, RZ, 0x1, !P3 ;  /* 0x00000001ff0cc807 */ /* 0x000fc40005800000 */
[----:B------:R-:W-:Y:S02]  /*46e0*/  IADD3.X R10, PT, PT, R8, UR7, RZ, P5, P0 ;  /* 0x00000007080a7c10 */ /* 0x000fe4000afe04ff */
[CC--:B------:R-:W-:Y:S02]  /*46f0*/  ISETP.LT.U32.AND P0, PT, R3.reuse, R18.reuse, PT ;  /* 0x000000120300720c */ /* 0x0c0fe40003f01070 */
[----:B------:R-:W-:Y:S02]  /*4700*/  SEL R12, R12, 0x1, !P2 ;  /* 0x000000010c0c7807 */ /* 0x000fe40005000000 */
[----:B------:R-:W-:Y:S02]  /*4710*/  ISETP.LT.AND.EX P0, PT, R10, R11, PT, P0 ;  /* 0x0000000b0a00720c */ /* 0x000fe40003f01300 */
[----:B------:R-:W-:Y:S02]  /*4720*/  LOP3.LUT P3, RZ, R12, 0xff, RZ, 0xc0, !PT ;  /* 0x000000ff0cff7812 */ /* 0x000fe4000786c0ff */
[----:B------:R-:W-:-:S02]  /*4730*/  SEL R15, R3, R18, P0 ;  /* 0x00000012030f7207 */ /* 0x000fc40000000000 */
[CC--:B------:R-:W-:Y:S02]  /*4740*/  SEL R16, R10.reuse, R11.reuse, P0 ;  /* 0x0000000b0a107207 */ /* 0x0c0fe40000000000 */
[----:B------:R-:W-:Y:S02]  /*4750*/  @!P2 SEL R15, R3, R18, !P4 ;  /* 0x00000012030fa207 */ /* 0x000fe40006000000 */
[----:B------:R-:W-:Y:S02]  /*4760*/  @!P2 SEL R16, R10, R11, !P4 ;  /* 0x0000000b0a10a207 */ /* 0x000fe40006000000 */
[----:B------:R-:W-:Y:S02]  /*4770*/  IADD3 R2, P5, P6, R7, UR6, R2 ;  /* 0x0000000607027c10 */ /* 0x000fe4000febe002 */
[----:B-----5:R-:W-:Y:S02]  /*4780*/  ISETP.NE.AND P4, PT, R4, R5, P3 ;  /* 0x000000050400720c */ /* 0x020fe40001f85270 */
[----:B------:R-:W-:-:S02]  /*4790*/  IADD3.X R3, PT, PT, R8, UR7, RZ, P5, P6 ;  /* 0x0000000708037c10 */ /* 0x000fc4000afec4ff */
        /* <DEDUP_REMOVED lines=8> */
[----:B------:R-:W-:-:S07]  /*4820*/  @!P4 SEL R11, R3, R16, !P3 ;  /* 0x00000010030bc207 */ /* 0x000fce0005800000 */
.L_x_184:
[----:B------:R-:W-:Y:S05]  /*4830*/  BSYNC.RECONVERGENT B2 ;  /* 0x0000000000027941 */ /* 0x000fea0003800200 */
.L_x_183:
[----:B------:R-:W-:Y:S05]  /*4840*/  @!P1 BRA `(.L_x_179) ;  /* 0x0000000400249947 */ /* 0x000fea0003800000 */
[----:B------:R-:W-:Y:S01]  /*4850*/  ISETP.NE.AND P0, PT, R13, 0x1, PT ;  /* 0x000000010d00780c */ /* 0x000fe20003f05270 */
[----:B------:R-:W-:Y:S01]  /*4860*/  BSSY.RECONVERGENT B2, `(.L_x_185) ;  /* 0x000002c000027945 */ /* 0x000fe20003800200 */
[----:B------:R-:W-:-:S11]  /*4870*/  LOP3.LUT P1, RZ, R9, 0x100, RZ, 0xc0, !PT ;  /* 0x0000010009ff7812 */ /* 0x000fd6000782c0ff */
        /* <DEDUP_REMOVED lines=15> */
[----:B------:R-:W-:-:S04]  /*4970*/  IADD3 R9, P0, PT, R9, UR6, RZ ;  /* 0x0000000609097c10 */ /* 0x000fc8000ff1e0ff */
        /* <DEDUP_REMOVED lines=11> */
[----:B----4-:R-:W-:Y:S02]  /*4a30*/  IADD3 R5, P5, P6, R7, UR6, R18 ;  /* 0x0000000607057c10 */ /* 0x010fe4000febe012 */
[----:B------:R-:W-:Y:S02]  /*4a40*/  LOP3.LUT P4, RZ, R12, 0xff, RZ, 0xc0, !PT ;  /* 0x000000ff0cff7812 */ /* 0x000fe4000788c0ff */
[----:B------:R-:W-:Y:S02]  /*4a50*/  IADD3.X R4, PT, PT, R8, UR7, RZ, P5, P6 ;  /* 0x0000000708047c10 */ /* 0x000fe4000afec4ff */
        /* <DEDUP_REMOVED lines=12> */
.L_x_186:
[----:B------:R-:W-:Y:S05]  /*4b20*/  BSYNC.RECONVERGENT B2 ;  /* 0x0000000000027941 */ /* 0x000fea0003800200 */
.L_x_185:
[----:B------:R-:W-:Y:S05]  /*4b30*/  @P1 BRA `(.L_x_179) ;  /* 0x0000000000681947 */ /* 0x000fea0003800000 */
        /* <DEDUP_REMOVED lines=12> */
[----:B------:R-:W-:-:S04]  /*4c00*/  IADD3 R9, P0, PT, R7, UR6, RZ ;  /* 0x0000000607097c10 */ /* 0x000fc8000ff1e0ff */
[----:B------:R-:W-:Y:S02]  /*4c10*/  IADD3.X R14, PT, PT, R8, UR7, RZ, P0, !PT ;  /* 0x00000007080e7c10 */ /* 0x000fe400087fe4ff */
        /* <DEDUP_REMOVED lines=12> */
.L_x_179:
[----:B------:R-:W-:Y:S05]  /*4ce0*/  BSYNC.RECONVERGENT B1 ;  /* 0x0000000000017941 */ /* 0x000fea0003800200 */
.L_x_177:
        /* <DEDUP_REMOVED lines=24> */
.L_x_188:
[----:B------:R-:W-:Y:S05]  /*4e70*/  BSYNC.RECONVERGENT B1 ;  /* 0x0000000000017941 */ /* 0x000fea0003800200 */
.L_x_187:
        /* <DEDUP_REMOVED lines=23> */
.L_x_190:
[----:B------:R-:W-:Y:S05]  /*4ff0*/  BSYNC.RECONVERGENT B1 ;  /* 0x0000000000017941 */ /* 0x000fea0003800200 */
.L_x_189:
        /* <DEDUP_REMOVED lines=20> */
.L_x_192:
[----:B------:R-:W-:Y:S05]  /*5140*/  BSYNC.RECONVERGENT B1 ;  /* 0x0000000000017941 */ /* 0x000fea0003800200 */
.L_x_191:
        /* <DEDUP_REMOVED lines=20> */
.L_x_194:
[----:B------:R-:W-:Y:S05]  /*5290*/  BSYNC.RECONVERGENT B1 ;  /* 0x0000000000017941 */ /* 0x000fea0003800200 */
.L_x_193:
        /* <DEDUP_REMOVED lines=20> */
.L_x_196:
[----:B------:R-:W-:Y:S05]  /*53e0*/  BSYNC.RECONVERGENT B1 ;  /* 0x0000000000017941 */ /* 0x000fea0003800200 */
.L_x_195:
        /* <DEDUP_REMOVED lines=10> */
.L_x_198:
[----:B------:R-:W-:Y:S05]  /*5490*/  BSYNC.RECONVERGENT B1 ;  /* 0x0000000000017941 */ /* 0x000fea0003800200 */
.L_x_197:
        /* <DEDUP_REMOVED lines=82> */
[----:B------:R-:W-:-:S07]  /*59c0*/  SEL R11, R7, R9, !P2 ;  /* 0x00000009070b7207 */ /* 0x000fce0005000000 */
.L_x_157:
[----:B------:R-:W-:Y:S05]  /*59d0*/  BSYNC.RECONVERGENT B0 ;  /* 0x0000000000007941 */ /* 0x000fea0003800200 */
.L_x_133:
[----:B------:R-:W-:Y:S05]  /*59e0*/  @P1 EXIT ;  /* 0x000000000000194d */ /* 0x000fea0003800000 */
[----:B------:R-:W5:Y:S01]  /*59f0*/  LDC.64 R6, c[0x0][0x3c8] ;  /* 0x0000f200ff067b82 */ /* 0x000f620000000a00 */
[----:B0---4-:R-:W-:Y:S02]  /*5a00*/  PRMT R5, R12, 0x7610, R5 ;  /* 0x000076100c057816 */ /* 0x011fe40000000005 */
[----:B-1----:R-:W-:Y:S02]  /*5a10*/  ISETP.NE.AND P1, PT, R0, RZ, PT ;  /* 0x000000ff0000720c */ /* 0x002fe40003f25270 */
[----:B------:R-:W-:-:S03]  /*5a20*/  LOP3.LUT P2, RZ, R5, 0xff, RZ, 0xc0, !PT ;  /* 0x000000ff05ff7812 */ /* 0x000fc6000784c0ff */
[----:B--23--:R-:W0:Y:S08]  /*5a30*/  LDC.64 R2, c[0x0][0x3a8] ;  /* 0x0000ea00ff027b82 */ /* 0x00ce300000000a00 */
[----:B------:R-:W-:Y:S02]  /*5a40*/  @P1 SEL R5, R0, 0x1, !P2 ;  /* 0x0000000100051807 */ /* 0x000fe40005000000 */
[----:B-----5:R-:W-:-:S04]  /*5a50*/  ISETP.LT.U32.AND P0, PT, R10, R6, PT ;  /* 0x000000060a00720c */ /* 0x020fc80003f01070 */
[----:B------:R-:W-:-:S04]  /*5a60*/  ISETP.LT.AND.EX P0, PT, R11, R7, PT, P0 ;  /* 0x000000070b00720c */ /* 0x000fc80003f01300 */
[C---:B------:R-:W-:Y:S01]  /*5a70*/  @P2 SEL R6, R10.reuse, R6, P0 ;  /* 0x000000060a062207 */ /* 0x040fe20000000000 */
[----:B0-----:R-:W-:Y:S01]  /*5a80*/  STG.E.U8 desc[UR8][R2.64], R5 ;  /* 0x0000000502007986 */ /* 0x001fe2000c101108 */
[C---:B------:R-:W-:Y:S02]  /*5a90*/  @P2 SEL R7, R11.reuse, R7, P0 ;  /* 0x000000070b072207 */ /* 0x040fe40000000000 */
[----:B------:R-:W-:Y:S02]  /*5aa0*/  SEL R10, R10, R6, !P1 ;  /* 0x000000060a0a7207 */ /* 0x000fe40004800000 */
[----:B------:R-:W-:-:S05]  /*5ab0*/  SEL R11, R11, R7, !P1 ;  /* 0x000000070b0b7207 */ /* 0x000fca0004800000 */
[----:B------:R-:W-:Y:S01]  /*5ac0*/  STG.E.64 desc[UR8][R2.64+0x8], R10 ;  /* 0x0000080a02007986 */ /* 0x000fe2000c101b08 */
[----:B------:R-:W-:Y:S05]  /*5ad0*/  EXIT ;  /* 0x000000000000794d */ /* 0x000fea0003800000 */
.L_x_199:
        /* <DEDUP_REMOVED lines=10> */
.L_x_637:


//--------------------- .text._ZN3cub18CUB_300001_SM_10006detail6reduce28DeviceReduceSingleTileKernelINS2_10policy_hubIN4cuda3std3__45tupleIJblEEEjN6thrust24THRUST_300001_SM_1000_NS8cuda_cub9__find_if7functorIS9_EEE10Policy1000EPS9_SI_iSF_S9_S9_NS7_10__identityEEEvT0_T1_T2_T3_T4_T6_ --------------------------
	.section	.text._ZN3cub18CUB_300001_SM_10006detail6reduce28DeviceReduceSingleTileKernelINS2_10policy_hubIN4cuda3std3__45tupleIJblEEEjN6thrust24THRUST_300001_SM_1000_NS8cuda_cub9__find_if7functorIS9_EEE10Policy1000EPS9_SI_iSF_S9_S9_NS7_10__identityEEEvT0_T1_T2_T3_T4_T6_,"ax",@progbits
	.align	128
        .global         _ZN3cub18CUB_300001_SM_10006detail6reduce28DeviceReduceSingleTileKernelINS2_10policy_hubIN4cuda3std3__45tupleIJblEEEjN6thrust24THRUST_300001_SM_1000_NS8cuda_cub9__find_if7functorIS9_EEE10Policy1000EPS9_SI_iSF_S9_S9_NS7_10__identityEEEvT0_T1_T2_T3_T4_T6_
        .type           _ZN3cub18CUB_300001_SM_10006detail6reduce28DeviceReduceSingleTileKernelINS2_10policy_hubIN4cuda3std3__45tupleIJblEEEjN6thrust24THRUST_300001_SM_1000_NS8cuda_cub9__find_if7functorIS9_EEE10Policy1000EPS9_SI_iSF_S9_S9_NS7_10__identityEEEvT0_T1_T2_T3_T4_T6_,@function
        .size           _ZN3cub18CUB_300001_SM_10006detail6reduce28DeviceReduceSingleTileKernelINS2_10policy_hubIN4cuda3std3__45tupleIJblEEEjN6thrust24THRUST_300001_SM_1000_NS8cuda_cub9__find_if7functorIS9_EEE10Policy1000EPS9_SI_iSF_S9_S9_NS7_10__identityEEEvT0_T1_T2_T3_T4_T6_,(.L_x_638 - _ZN3cub18CUB_300001_SM_10006detail6reduce28DeviceReduceSingleTileKernelINS2_10policy_hubIN4cuda3std3__45tupleIJblEEEjN6thrust24THRUST_300001_SM_1000_NS8cuda_cub9__find_if7functorIS9_EEE10Policy1000EPS9_SI_iSF_S9_S9_NS7_10__identityEEEvT0_T1_T2_T3_T4_T6_)
        .other          _ZN3cub18CUB_300001_SM_10006detail6reduce28DeviceReduceSingleTileKernelINS2_10policy_hubIN4cuda3std3__45tupleIJblEEEjN6thrust24THRUST_300001_SM_1000_NS8cuda_cub9__find_if7functorIS9_EEE10Policy1000EPS9_SI_iSF_S9_S9_NS7_10__identityEEEvT0_T1_T2_T3_T4_T6_,@"STO_CUDA_ENTRY STV_DEFAULT"
_ZN3cub18CUB_300001_SM_10006detail6reduce28DeviceReduceSingleTileKernelINS2_10policy_hubIN4cuda3std3__45tupleIJblEEEjN6thrust24THRUST_300001_SM_1000_NS8cuda_cub9__find_if7functorIS9_EEE10Policy1000EPS9_SI_iSF_S9_S9_NS7_10__identityEEEvT0_T1_T2_T3_T4_T6_:
.text._ZN3cub18CUB_300001_SM_10006detail6reduce28DeviceReduceSingleTileKernelINS2_10policy_hubIN4cuda3std3__45tupleIJblEEEjN6thrust24THRUST_300001_SM_1000_NS8cuda_cub9__find_if7functorIS9_EEE10Policy1000EPS9_SI_iSF_S9_S9_NS7_10__identityEEEvT0_T1_T2_T3_T4_T6_:
        /* <DEDUP_REMOVED lines=14> */
.L_x_200:
        /* <DEDUP_REMOVED lines=15> */
.L_x_204:
[----:B------:R-:W-:Y:S05]  /*01d0*/  BSYNC.RECONVERGENT B1 ;  /* 0x0000000000017941 */ /* 0x000fea0003800200 */
.L_x_203:
        /* <DEDUP_REMOVED lines=18> */
.L_x_209:
        /* <DEDUP_REMOVED lines=19> */
.L_x_208:
[----:B------:R-:W-:Y:S05]  /*0430*/  BSYNC.RECONVERGENT B2 ;  /* 0x0000000000027941 */ /* 0x000fea0003800200 */
.L_x_207:
[----:B------:R-:W-:Y:S05]  /*0440*/  @!P1 BRA `(.L_x_206) ;  /* 0x0000000000c89947 */ /* 0x000fea0003800000 */
.L_x_210:
        /* <DEDUP_REMOVED lines=50> */
.L_x_206:
[----:B------:R-:W-:Y:S05]  /*0770*/  BSYNC.RECONVERGENT B1 ;  /* 0x0000000000017941 */ /* 0x000fea0003800200 */
.L_x_205:
        /* <DEDUP_REMOVED lines=26> */
.L_x_213:
[----:B------:R-:W-:Y:S05]  /*0920*/  BSYNC.RECONVERGENT B1 ;  /* 0x0000000000017941 */ /* 0x000fea0003800200 */
.L_x_212:
        /* <DEDUP_REMOVED lines=23> */
.L_x_215:
[----:B------:R-:W-:Y:S05]  /*0aa0*/  BSYNC.RECONVERGENT B1 ;  /* 0x0000000000017941 */ /* 0x000fea0003800200 */
.L_x_214:
        /* <DEDUP_REMOVED lines=20> */
.L_x_217:
[----:B------:R-:W-:Y:S05]  /*0bf0*/  BSYNC.RECONVERGENT B1 ;  /* 0x0000000000017941 */ /* 0x000fea0003800200 */
.L_x_216:
        /* <DEDUP_REMOVED lines=20> */
.L_x_219:
[----:B------:R-:W-:Y:S05]  /*0d40*/  BSYNC.RECONVERGENT B1 ;  /* 0x0000000000017941 */ /* 0x000fea0003800200 */
.L_x_218:
        /* <DEDUP_REMOVED lines=20> */
.L_x_221:
[----:B------:R-:W-:Y:S05]  /*0e90*/  BSYNC.RECONVERGENT B1 ;  /* 0x0000000000017941 */ /* 0x000fea0003800200 */
.L_x_220:
        /* <DEDUP_REMOVED lines=10> */
.L_x_223:
[----:B------:R-:W-:Y:S05]  /*0f40*/  BSYNC.RECONVERGENT B1 ;  /* 0x0000000000017941 */ /* 0x000fea0003800200 */
.L_x_222:
        /* <DEDUP_REMOVED lines=85> */
.L_x_211:
        /* <DEDUP_REMOVED lines=36> */
.L_x_226:
[----:B------:R-:W-:Y:S05]  /*16e0*/  BSYNC.RECONVERGENT B1 ;  /* 0x0000000000017941 */ /* 0x000fea0003800200 */
.L_x_225:
        /* <DEDUP_REMOVED lines=21> */
.L_x_228:
[----:B------:R-:W-:Y:S05]  /*1840*/  BSYNC.RECONVERGENT B1 ;  /* 0x0000000000017941 */ /* 0x000fea0003800200 */
.L_x_227:
        /* <DEDUP_REMOVED lines=20> */
.L_x_230:
[----:B------:R-:W-:Y:S05]  /*1990*/  BSYNC.RECONVERGENT B1 ;  /* 0x0000000000017941 */ /* 0x000fea0003800200 */
.L_x_229:
        /* <DEDUP_REMOVED lines=20> */
.L_x_232:
[----:B------:R-:W-:Y:S05]  /*1ae0*/  BSYNC.RECONVERGENT B1 ;  /* 0x0000000000017941 */ /* 0x000fea0003800200 */
.L_x_231:
        /* <DEDUP_REMOVED lines=20> */
.L_x_234:
[----:B------:R-:W-:Y:S05]  /*1c30*/  BSYNC.RECONVERGENT B1 ;  /* 0x0000000000017941 */ /* 0x000fea0003800200 */
.L_x_233:
        /* <DEDUP_REMOVED lines=10> */
.L_x_236:
[----:B------:R-:W-:Y:S05]  /*1ce0*/  BSYNC.RECONVERGENT B1 ;  /* 0x0000000000017941 */ /* 0x000fea0003800200 */
.L_x_235:
        /* <DEDUP_REMOVED lines=26> */
.L_x_237:
        /* <DEDUP_REMOVED lines=16> */
.L_x_238:
        /* <DEDUP_REMOVED lines=16> */
.L_x_239:
        /* <DEDUP_REMOVED lines=16> */
.L_x_240:
        /* <DEDUP_REMOVED lines=16> */
.L_x_241:
        /* <DEDUP_REMOVED lines=16> */
.L_x_242:
        /* <DEDUP_REMOVED lines=17> */
.L_x_202:
        /* <DEDUP_REMOVED lines=47> */
.L_x_245:
        /* <DEDUP_REMOVED lines=54> */
.L_x_243:
        /* <DEDUP_REMOVED lines=20> */
.L_x_249:
        /* <DEDUP_REMOVED lines=18> */
.L_x_248:
[----:B------:R-:W-:Y:S05]  /*2d50*/  BSYNC.RECONVERGENT B2 ;  /* 0x0000000000027941 */ /* 0x000fea0003800200 */
.L_x_247:
        /* <DEDUP_REMOVED lines=10> */
.L_x_250:
        /* <DEDUP_REMOVED lines=55> */
.L_x_246:
[----:B------:R-:W-:Y:S05]  /*3170*/  BSYNC.RECONVERGENT B1 ;  /* 0x0000000000017941 */ /* 0x000fea0003800200 */
.L_x_244:
        /* <DEDUP_REMOVED lines=24> */
.L_x_252:
[----:B------:R-:W-:Y:S05]  /*3300*/  BSYNC.RECONVERGENT B1 ;  /* 0x0000000000017941 */ /* 0x000fea0003800200 */
.L_x_251:
        /* <DEDUP_REMOVED lines=23> */
.L_x_254:
[----:B------:R-:W-:Y:S05]  /*3480*/  BSYNC.RECONVERGENT B1 ;  /* 0x0000000000017941 */ /* 0x000fea0003800200 */
.L_x_253:
        /* <DEDUP_REMOVED lines=20> */
.L_x_256:
[----:B------:R-:W-:Y:S05]  /*35d0*/  BSYNC.RECONVERGENT B1 ;  /* 0x0000000000017941 */ /* 0x000fea0003800200 */
.L_x_255:
        /* <DEDUP_REMOVED lines=20> */
.L_x_258:
[----:B------:R-:W-:Y:S05]  /*3720*/  BSYNC.RECONVERGENT B1 ;  /* 0x0000000000017941 */ /* 0x000fea0003800200 */
.L_x_257:
        /* <DEDUP_REMOVED lines=20> */
.L_x_260:
[----:B------:R-:W-:Y:S05]  /*3870*/  BSYNC.RECONVERGENT B1 ;  /* 0x0000000000017941 */ /* 0x000fea0003800200 */
.L_x_259:
        /* <DEDUP_REMOVED lines=10> */
.L_x_262:
[----:B------:R-:W-:Y:S05]  /*3920*/  BSYNC.RECONVERGENT B1 ;  /* 0x0000000000017941 */ /* 0x000fea0003800200 */
.L_x_261:
        /* <DEDUP_REMOVED lines=84> */
.L_x_224:
[----:B------:R-:W-:Y:S05]  /*3e70*/  BSYNC.RECONVERGENT B0 ;  /* 0x0000000000007941 */ /* 0x000fea0003800200 */
.L_x_201:
        /* <DEDUP_REMOVED lines=16> */
.L_x_263:
        /* <DEDUP_REMOVED lines=16> */
.L_x_638:


//--------------------- .text._ZN3cub18CUB_300001_SM_10006detail6reduce18DeviceReduceKernelINS2_10policy_hubIN4cuda3std3__45tupleIJblEEEjN6thrust24THRUST_300001_SM_1000_NS8cuda_cub9__find_if7functorIS9_EEE10Policy1000ENSB_12zip_iteratorINS8_IJNSD_26transform_input_iterator_tIbNSC_6detail35transform_pair_of_input_iterators_tIbNSB_6detail15normal_iteratorINSB_10device_ptrIjEEEESQ_NS7_8equal_toIjEEEENS7_10__not_fn_tINS7_10__identityEEEEENSB_17counting_iteratorIlNSB_11use_defaultESZ_SZ_EEEEEEEjSF_S9_SV_EEvT0_PT3_T1_NS0_13GridEvenShareIS16_EET2_T4_ --------------------------
	.section	.text._ZN3cub18CUB_300001_SM_10006detail6reduce18DeviceReduceKernelINS2_10policy_hubIN4cuda3std3__45tupleIJblEEEjN6thrust24THRUST_300001_SM_1000_NS8cuda_cub9__find_if7functorIS9_EEE10Policy1000ENSB_12zip_iteratorINS8_IJNSD_26transform_input_iterator_tIbNSC_6detail35transform_pair_of_input_iterators_tIbNSB_6detail15normal_iteratorINSB_10device_ptrIjEEEESQ_NS7_8equal_toIjEEEENS7_10__not_fn_tINS7_10__identityEEEEENSB_17counting_iteratorIlNSB_11use_defaultESZ_SZ_EEEEEEEjSF_S9_SV_EEvT0_PT3_T1_NS0_13GridEvenShareIS16_EET2_T4_,"ax",@progbits
	.align	128
        .global         _ZN3cub18CUB_300001_SM_10006detail6reduce18DeviceReduceKernelINS2_10policy_hubIN4cuda3std3__45tupleIJblEEEjN6thrust24THRUST_300001_SM_1000_NS8cuda_cub9__find_if7functorIS9_EEE10Policy1000ENSB_12zip_iteratorINS8_IJNSD_26transform_input_iterator_tIbNSC_6detail35transform_pair_of_input_iterators_tIbNSB_6detail15normal_iteratorINSB_10device_ptrIjEEEESQ_NS7_8equal_toIjEEEENS7_10__not_fn_tINS7_10__identityEEEEENSB_17counting_iteratorIlNSB_11use_defaultESZ_SZ_EEEEEEEjSF_S9_SV_EEvT0_PT3_T1_NS0_13GridEvenShareIS16_EET2_T4_
        .type           _ZN3cub18CUB_300001_SM_10006detail6reduce18DeviceReduceKernelINS2_10policy_hubIN4cuda3std3__45tupleIJblEEEjN6thrust24THRUST_300001_SM_1000_NS8cuda_cub9__find_if7functorIS9_EEE10Policy1000ENSB_12zip_iteratorINS8_IJNSD_26transform_input_iterator_tIbNSC_6detail35transform_pair_of_input_iterators_tIbNSB_6detail15normal_iteratorINSB_10device_ptrIjEEEESQ_NS7_8equal_toIjEEEENS7_10__not_fn_tINS7_10__identityEEEEENSB_17counting_iteratorIlNSB_11use_defaultESZ_SZ_EEEEEEEjSF_S9_SV_EEvT0_PT3_T1_NS0_13GridEvenShareIS16_EET2_T4_,@function
        .size           _ZN3cub18CUB_300001_SM_10006detail6reduce18DeviceReduceKernelINS2_10policy_hubIN4cuda3std3__45tupleIJblEEEjN6thrust24THRUST_300001_SM_1000_NS8cuda_cub9__find_if7functorIS9_EEE10Policy1000ENSB_12zip_iteratorINS8_IJNSD_26transform_input_iterator_tIbNSC_6detail35transform_pair_of_input_iterators_tIbNSB_6detail15normal_iteratorINSB_10device_ptrIjEEEESQ_NS7_8equal_toIjEEEENS7_10__not_fn_tINS7_10__identityEEEEENSB_17counting_iteratorIlNSB_11use_defaultESZ_SZ_EEEEEEEjSF_S9_SV_EEvT0_PT3_T1_NS0_13GridEvenShareIS16_EET2_T4_,(.L_x_639 - _ZN3cub18CUB_300001_SM_10006detail6reduce18DeviceReduceKernelINS2_10policy_hubIN4cuda3std3__45tupleIJblEEEjN6thrust24THRUST_300001_SM_1000_NS8cuda_cub9__find_if7functorIS9_EEE10Policy1000ENSB_12zip_iteratorINS8_IJNSD_26transform_input_iterator_tIbNSC_6detail35transform_pair_of_input_iterators_tIbNSB_6detail15normal_iteratorINSB_10device_ptrIjEEEESQ_NS7_8equal_toIjEEEENS7_10__not_fn_tINS7_10__identityEEEEENSB_17counting_iteratorIlNSB_11use_defaultESZ_SZ_EEEEEEEjSF_S9_SV_EEvT0_PT3_T1_NS0_13GridEvenShareIS16_EET2_T4_)
        .other          _ZN3cub18CUB_300001_SM_10006detail6reduce18DeviceReduceKernelINS2_10policy_hubIN4cuda3std3__45tupleIJblEEEjN6thrust24THRUST_300001_SM_1000_NS8cuda_cub9__find_if7functorIS9_EEE10Policy1000ENSB_12zip_iteratorINS8_IJNSD_26transform_input_iterator_tIbNSC_6detail35transform_pair_of_input_iterators_tIbNSB_6detail15normal_iteratorINSB_10device_ptrIjEEEESQ_NS7_8equal_toIjEEEENS7_10__not_fn_tINS7_10__identityEEEEENSB_17counting_iteratorIlNSB_11use_defaultESZ_SZ_EEEEEEEjSF_S9_SV_EEvT0_PT3_T1_NS0_13GridEvenShareIS16_EET2_T4_,@"STO_CUDA_ENTRY STV_DEFAULT"
_ZN3cub18CUB_300001_SM_10006detail6reduce18DeviceReduceKernelINS2_10policy_hubIN4cuda3std3__45tupleIJblEEEjN6thrust24THRUST_300001_SM_1000_NS8cuda_cub9__find_if7functorIS9_EEE10Policy1000ENSB_12zip_iteratorINS8_IJNSD_26transform_input_iterator_tIbNSC_6detail35transform_pair_of_input_iterators_tIbNSB_6detail15normal_iteratorINSB_10device_ptrIjEEEESQ_NS7_8equal_toIjEEEENS7_10__not_fn_tINS7_10__identityEEEEENSB_17counting_iteratorIlNSB_11use_defaultESZ_SZ_EEEEEEEjSF_S9_SV_EEvT0_PT3_T1_NS0_13GridEvenShareIS16_EET2_T4_:
.text._ZN3cub18CUB_300001_SM_10006detail6reduce18DeviceReduceKernelINS2_10policy_hubIN4cuda3std3__45tupleIJblEEEjN6thrust24THRUST_300001_SM_1000_NS8cuda_cub9__find_if7functorIS9_EEE10Policy1000ENSB_12zip_iteratorINS8_IJNSD_26transform_input_iterator_tIbNSC_6detail35transform_pair_of_input_iterators_tIbNSB_6detail15normal_iteratorINSB_10device_ptrIjEEEESQ_NS7_8equal_toIjEEEENS7_10__not_fn_tINS7_10__identityEEEEENSB_17counting_iteratorIlNSB_11use_defaultESZ_SZ_EEEEEEEjSF_S9_SV_EEvT0_PT3_T1_NS0_13GridEvenShareIS16_EET2_T4_:
[----:B------:R-:W-:Y:S01]  /*0000*/  LDC R1, c[0x0][0x37c] ;  /* 0x0000df00ff017b82 */ /* 0x000fe20000000800 */
[----:B------:R-:W0:Y:S01]  /*0010*/  S2R R0, SR_CTAID.X ;  /* 0x0000000000007919 */ /* 0x000e220000002500 */
[----:B------:R-:W1:Y:S01]  /*0020*/  LDCU UR5, c[0x0][0x3c8] ;  /* 0x00007900ff0577ac */ /* 0x000e620008000800 */
[----:B------:R-:W-:Y:S01]  /*0030*/  BSSY.RECONVERGENT B0, `(.L_x_264) ;  /* 0x00005db000007945 */ /* 0x000fe20003800200 */
[----:B------:R-:W2:Y:S01]  /*0040*/  LDCU.64 UR12, c[0x0][0x358] ;  /* 0x00006b00ff0c77ac */ /* 0x000ea20008000a00 */
[----:B0-----:R-:W-:-:S05]  /*0050*/  IMAD.SHL.U32 R9, R0, 0x400, RZ ;  /* 0x0000040000097824 */ /* 0x001fca00078e00ff */
[----:B-1----:R-:W-:-:S04]  /*0060*/  IADD3 R2, PT, PT, -R9, UR5, RZ ;  /* 0x0000000509027c10 */ /* 0x002fc8000fffe1ff */
[----:B------:R-:W-:-:S13]  /*0070*/  ISETP.GT.U32.AND P0, PT, R2, 0x3ff, PT ;  /* 0x000003ff0200780c */ /* 0x000fda0003f04070 */
[----:B--2---:R-:W-:Y:S05]  /*0080*/  @P0 BRA `(.L_x_265) ;  /* 0x0000003000b40947 */ /* 0x004fea0003800000 */
[----:B------:R-:W0:Y:S01]  /*0090*/  S2R R4, SR_TID.X ;  /* 0x0000000000047919 */ /* 0x000e220000002100 */
[----:B------:R-:W1:Y:S08]  /*00a0*/  LDC.64 R6, c[0x0][0x380] ;  /* 0x0000e000ff067b82 */ /* 0x000e700000000a00 */
[----:B------:R-:W2:Y:S01]  /*00b0*/  LDC.64 R10, c[0x0][0x388] ;  /* 0x0000e200ff0a7b82 */ /* 0x000ea20000000a00 */
[----:B------:R-:W-:Y:S01]  /*00c0*/  IMAD.MOV.U32 R24, RZ, RZ, RZ ;  /* 0x000000ffff187224 */ /* 0x000fe200078e00ff */
[----:B------:R-:W3:Y:S01]  /*00d0*/  LDCU.64 UR6, c[0x0][0x3a0] ;  /* 0x00007400ff0677ac */ /* 0x000ee20008000a00 */
[----:B0-----:R-:W-:-:S13]  /*00e0*/  ISETP.GE.U32.AND P1, PT, R4, R2, PT ;  /* 0x000000020400720c */ /* 0x001fda0003f26070 */
        /* <DEDUP_REMOVED lines=10> */
[----:B------:R-:W-:-:S02]  /*0190*/  ISETP.GE.U32.AND P2, PT, R22, R2, PT ;  /* 0x000000021600720c */ /* 0x000fc40003f46070 */
[----:B0-----:R-:W-:Y:S01]  /*01a0*/  @!P1 IADD3 R24, P3, PT, R3, R12, RZ ;  /* 0x0000000c03189210 */ /* 0x001fe20007f7e0ff */
[----:B------:R-:W-:-:S04]  /*01b0*/  IMAD.MOV.U32 R3, RZ, RZ, RZ ;  /* 0x000000ffff037224 */ /* 0x000fc800078e00ff */
[----:B------:R-:W-:Y:S01]  /*01c0*/  @!P1 IMAD.X R3, RZ, RZ, R13, P3 ;  /* 0x000000ffff039224 */ /* 0x000fe200018e060d */
[----:B--2---:R-:W-:-:S04]  /*01d0*/  @!P1 ISETP.NE.AND P0, PT, R6, R11, PT ;  /* 0x0000000b0600920c */ /* 0x004fc80003f05270 */
[----:B------:R-:W-:-:S04]  /*01e0*/  @!P1 SEL R5, RZ, 0x1, !P0 ;  /* 0x00000001ff059807 */ /* 0x000fc80004000000 */
[----:B------:R-:W-:Y:S01]  /*01f0*/  @!P1 PRMT R26, R5, 0x7610, R26 ;  /* 0x00007610051a9816 */ /* 0x000fe2000000001a */
[----:B---3--:R-:W-:Y:S06]  /*0200*/  @P2 BRA `(.L_x_267) ;  /* 0x0000001400042947 */ /* 0x008fec0003800000 */
[----:B------:R-:W-:Y:S01]  /*0210*/  LOP3.LUT R8, RZ, R22, RZ, 0x33, !PT ;  /* 0x00000016ff087212 */ /* 0x000fe200078e33ff */
[----:B------:R-:W-:Y:S04]  /*0220*/  BSSY.RECONVERGENT B2, `(.L_x_268) ;  /* 0x00000a6000027945 */ /* 0x000fe80003800200 */
[----:B------:R-:W-:-:S04]  /*0230*/  VIADD R8, R8, UR5 ;  /* 0x0000000508087c36 */ /* 0x000fc80008000000 */
[----:B------:R-:W-:-:S05]  /*0240*/  IMAD.IADD R20, R8, 0x1, -R9 ;  /* 0x0000000108147824 */ /* 0x000fca00078e0a09 */
[C---:B------:R-:W-:Y:S02]  /*0250*/  ISETP.GE.U32.AND P0, PT, R20.reuse, 0x700, PT ;  /* 0x000007001400780c */ /* 0x040fe40003f06070 */
[----:B------:R-:W-:-:S04]  /*0260*/  LEA.HI R20, R20, 0x1, RZ, 0x18 ;  /* 0x0000000114147811 */ /* 0x000fc800078fc0ff */
[----:B------:R-:W-:-:S07]  /*0270*/  LOP3.LUT R23, R20, 0x7, RZ, 0xc0, !PT ;  /* 0x0000000714177812 */ /* 0x000fce00078ec0ff */
[----:B------:R-:W-:Y:S05]  /*0280*/  @!P0 BRA `(.L_x_269) ;  /* 0x00000008007c8947 */ /* 0x000fea0003800000 */
[----:B------:R-:W0:Y:S01]  /*0290*/  LDC.64 R6, c[0x0][0x380] ;  /* 0x0000e000ff067b82 */ /* 0x000e220000000a00 */
[----:B------:R-:W-:Y:S01]  /*02a0*/  LOP3.LUT R12, R20, 0x1fffff8, RZ, 0xc0, !PT ;  /* 0x01fffff8140c7812 */ /* 0x000fe200078ec0ff */
[----:B------:R-:W-:Y:S01]  /*02b0*/  BSSY.RECONVERGENT B3, `(.L_x_270) ;  /* 0x000009b000037945 */ /* 0x000fe20003800200 */
[----:B------:R-:W-:Y:S02]  /*02c0*/  VIADD R5, R22, 0x400 ;  /* 0x0000040016057836 */ /* 0x000fe40000000000 */
[----:B------:R-:W-:Y:S02]  /*02d0*/  IMAD.IADD R21, R9, 0x1, R22 ;  /* 0x0000000109157824 */ /* 0x000fe400078e0216 */
[----:B------:R-:W-:Y:S01]  /*02e0*/  IMAD.MOV R22, RZ, RZ, -R12 ;  /* 0x000000ffff167224 */ /* 0x000fe200078e0a0c */
[----:B------:R-:W1:Y:S06]  /*02f0*/  LDC.64 R10, c[0x0][0x388] ;  /* 0x0000e200ff0a7b82 */ /* 0x000e6c0000000a00 */
.L_x_271:
[----:B0-----:R-:W-:-:S04]  /*0300*/  IMAD.WIDE.U32 R12, R21, 0x4, R6 ;  /* 0x00000004150c7825 */ /* 0x001fc800078e0006 */
[C---:B-1----:R-:W-:Y:S02]  /*0310*/  IMAD.WIDE.U32 R14, R21.reuse, 0x4, R10 ;  /* 0x00000004150e7825 */ /* 0x042fe400078e000a */
[----:B------:R0:W2:Y:S04]  /*0320*/  LDG.E R12, desc[UR12][R12.64] ;  /* 0x0000000c0c0c7981 */ /* 0x0000a8000c1e1900 */
[----:B------:R-:W2:Y:S01]  /*0330*/  LDG.E R15, desc[UR12][R14.64] ;  /* 0x0000000c0e0f7981 */ /* 0x000ea2000c1e1900 */
[----:B------:R-:W-:-:S04]  /*0340*/  VIADD R25, R21, 0x100 ;  /* 0x0000010015197836 */ /* 0x000fc80000000000 */
[----:B------:R-:W-:-:S04]  /*0350*/  IMAD.WIDE.U32 R16, R25, 0x4, R6 ;  /* 0x0000000419107825 */ /* 0x000fc800078e0006 */
[----:B------:R-:W-:Y:S02]  /*0360*/  IMAD.WIDE.U32 R18, R25, 0x4, R10 ;  /* 0x0000000419127825 */ /* 0x000fe400078e000a */
[----:B------:R-:W3:Y:S04]  /*0370*/  LDG.E R16, desc[UR12][R16.64] ;  /* 0x0000000c10107981 */ /* 0x000ee8000c1e1900 */
[----:B------:R1:W3:Y:S01]  /*0380*/  LDG.E R19, desc[UR12][R18.64] ;  /* 0x0000000c12137981 */ /* 0x0002e2000c1e1900 */
[----:B------:R-:W-:Y:S01]  /*0390*/  PRMT R29, R26, 0x7610, R29 ;  /* 0x000076101a1d7816 */ /* 0x000fe2000000001d */
[C---:B------:R-:W-:Y:S01]  /*03a0*/  VIADD R27, R21.reuse, 0x200 ;  /* 0x00000200151b7836 */ /* 0x040fe20000000000 */
[----:B0-----:R-:W-:Y:S02]  /*03b0*/  IADD3 R13, P1, PT, R21, UR6, RZ ;  /* 0x00000006150d7c10 */ /* 0x001fe4000ff3e0ff */
[----:B------:R-:W-:-:S02]  /*03c0*/  LOP3.LUT P3, RZ, R29, 0xff, RZ, 0xc0, !PT ;  /* 0x000000ff1dff7812 */ /* 0x000fc4000786c0ff */
[----:B------:R-:W-:Y:S01]  /*03d0*/  ISETP.LT.U32.AND P0, PT, R13, R24, PT ;  /* 0x000000180d00720c */ /* 0x000fe20003f01070 */
[----:B------:R-:W-:-:S05]  /*03e0*/  IMAD.X R28, RZ, RZ, UR7, P1 ;  /* 0x00000007ff1c7e24 */ /* 0x000fca00088e06ff */
[----:B------:R-:W-:-:S04]  /*03f0*/  ISETP.LT.AND.EX P0, PT, R28, R3, PT, P0 ;  /* 0x000000031c00720c */ /* 0x000fc80003f01300 */
[----:B------:R-:W-:Y:S02]  /*0400*/  SEL R26, R13, R24, P0 ;  /* 0x000000180d1a7207 */ /* 0x000fe40000000000 */
[CC--:B--2---:R-:W-:Y:S02]  /*0410*/  ISETP.NE.AND P2, PT, R12.reuse, R15.reuse, P3 ;  /* 0x0000000f0c00720c */ /* 0x0c4fe40001f45270 */
[----:B------:R-:W-:Y:S01]  /*0420*/  ISETP.NE.AND P1, PT, R12, R15, PT ;  /* 0x0000000f0c00720c */ /* 0x000fe20003f25270 */
[----:B------:R-:W-:-:S03]  /*0430*/  IMAD.WIDE.U32 R14, R27, 0x4, R10 ;  /* 0x000000041b0e7825 */ /* 0x000fc600078e000a */
[----:B------:R-:W-:-:S07]  /*0440*/  @!P3 SEL R29, RZ, 0x1, !P1 ;  /* 0x00000001ff1db807 */ /* 0x000fce0004800000 */
[----:B------:R-:W-:Y:S01]  /*0450*/  @!P2 SEL R26, R13, R24, !P3 ;  /* 0x000000180d1aa207 */ /* 0x000fe20005800000 */
[----:B------:R-:W-:Y:S01]  /*0460*/  IMAD.WIDE.U32 R12, R27, 0x4, R6 ;  /* 0x000000041b0c7825 */ /* 0x000fe200078e0006 */
[----:B------:R-:W2:Y:S04]  /*0470*/  LDG.E R24, desc[UR12][R14.64] ;  /* 0x0000000c0e187981 */ /* 0x000ea8000c1e1900 */
[----:B------:R0:W2:Y:S01]  /*0480*/  LDG.E R17, desc[UR12][R12.64] ;  /* 0x0000000c0c117981 */ /* 0x0000a2000c1e1900 */
[----:B-1----:R-:W-:Y:S02]  /*0490*/  SEL R18, R29, 0x1, !P2 ;  /* 0x000000011d127807 */ /* 0x002fe40005000000 */
[----:B------:R-:W-:Y:S02]  /*04a0*/  SEL R29, R28, R3, P0 ;  /* 0x000000031c1d7207 */ /* 0x000fe40000000000 */
[----:B------:R-:W-:-:S02]  /*04b0*/  LOP3.LUT P1, RZ, R18, 0xff, RZ, 0xc0, !PT ;  /* 0x000000ff12ff7812 */ /* 0x000fc4000782c0ff */
[----:B------:R-:W-:Y:S02]  /*04c0*/  @!P2 SEL R29, R28, R3, !P3 ;  /* 0x000000031c1da207 */ /* 0x000fe40005800000 */
[----:B0-----:R-:W-:Y:S02]  /*04d0*/  IADD3 R13, P0, PT, R25, UR6, RZ ;  /* 0x00000006190d7c10 */ /* 0x001fe4000ff1e0ff */
[----:B---3--:R-:W-:-:S03]  /*04e0*/  ISETP.NE.AND P3, PT, R16, R19, P1 ;  /* 0x000000131000720c */ /* 0x008fc60000f65270 */
[----:B------:R-:W-:Y:S01]  /*04f0*/  IMAD.X R28, RZ, RZ, UR7, P0 ;  /* 0x00000007ff1c7e24 */ /* 0x000fe200080e06ff */
[----:B------:R-:W-:Y:S01]  /*0500*/  ISETP.LT.U32.AND P0, PT, R13, R26, PT ;  /* 0x0000001a0d00720c */ /* 0x000fe20003f01070 */
[----:B------:R-:W-:-:S03]  /*0510*/  VIADD R3, R21, 0x300 ;  /* 0x0000030015037836 */ /* 0x000fc60000000000 */
[----:B------:R-:W-:Y:S01]  /*0520*/  ISETP.LT.AND.EX P0, PT, R28, R29, PT, P0 ;  /* 0x0000001d1c00720c */ /* 0x000fe20003f01300 */
[----:B------:R-:W-:-:S03]  /*0530*/  IMAD.WIDE.U32 R14, R3, 0x4, R10 ;  /* 0x00000004030e7825 */ /* 0x000fc600078e000a */
[CC--:B------:R-:W-:Y:S02]  /*0540*/  SEL R25, R13.reuse, R26.reuse, P0 ;  /* 0x0000001a0d197207 */ /* 0x0c0fe40000000000 */
[----:B------:R-:W-:Y:S01]  /*0550*/  @!P3 SEL R25, R13, R26, !P1 ;  /* 0x0000001a0d19b207 */ /* 0x000fe20004800000 */
[----:B------:R-:W-:Y:S01]  /*0560*/  IMAD.WIDE.U32 R12, R3, 0x4, R6 ;  /* 0x00000004030c7825 */ /* 0x000fe200078e0006 */
[----:B------:R-:W-:Y:S02]  /*0570*/  ISETP.NE.AND P2, PT, R16, R19, PT ;  /* 0x000000131000720c */ /* 0x000fe40003f45270 */
[----:B------:R-:W3:Y:S04]  /*0580*/  LDG.E R19, desc[UR12][R14.64] ;  /* 0x0000000c0e137981 */ /* 0x000ee8000c1e1900 */
[----:B------:R0:W3:Y:S01]  /*0590*/  LDG.E R16, desc[UR12][R12.64] ;  /* 0x0000000c0c107981 */ /* 0x0000e2000c1e1900 */
[----:B------:R-:W-:-:S04]  /*05a0*/  @!P1 SEL R18, RZ, 0x1, !P2 ;  /* 0x00000001ff129807 */ /* 0x000fc80005000000 */
[----:B------:R-:W-:-:S04]  /*05b0*/  SEL R18, R18, 0x1, !P3 ;  /* 0x0000000112127807 */ /* 0x000fc80005800000 */
[----:B------:R-:W-:Y:S02]  /*05c0*/  LOP3.LUT P2, RZ, R18, 0xff, RZ, 0xc0, !PT ;  /* 0x000000ff12ff7812 */ /* 0x000fe4000784c0ff */
[CC--:B0-----:R-:W-:Y:S02]  /*05d0*/  SEL R12, R28.reuse, R29.reuse, P0 ;  /* 0x0000001d1c0c7207 */ /* 0x0c1fe40000000000 */
[----:B------:R-:W-:Y:S02]  /*05e0*/  IADD3 R27, P0, PT, R27, UR6, RZ ;  /* 0x000000061b1b7c10 */ /* 0x000fe4000ff1e0ff */
[----:B------:R-:W-:-:S03]  /*05f0*/  @!P3 SEL R12, R28, R29, !P1 ;  /* 0x0000001d1c0cb207 */ /* 0x000fc60004800000 */
[----:B------:R-:W-:Y:S01]  /*0600*/  IMAD.X R29, RZ, RZ, UR7, P0 ;  /* 0x00000007ff1d7e24 */ /* 0x000fe200080e06ff */
[----:B------:R-:W-:-:S04]  /*0610*/  ISETP.LT.U32.AND P0, PT, R27, R25, PT ;  /* 0x000000191b00720c */ /* 0x000fc80003f01070 */
[----:B------:R-:W-:-:S04]  /*0620*/  ISETP.LT.AND.EX P0, PT, R29, R12, PT, P0 ;  /* 0x0000000c1d00720c */ /* 0x000fc80003f01300 */
[----:B------:R-:W-:Y:S02]  /*0630*/  SEL R26, R27, R25, P0 ;  /* 0x000000191b1a7207 */ /* 0x000fe40000000000 */
[CC--:B--2---:R-:W-:Y:S02]  /*0640*/  ISETP.NE.AND P3, PT, R17.reuse, R24.reuse, P2 ;  /* 0x000000181100720c */ /* 0x0c4fe40001765270 */
[----:B------:R-:W-:Y:S02]  /*0650*/  ISETP.NE.AND P1, PT, R17, R24, PT ;  /* 0x000000181100720c */ /* 0x000fe40003f25270 */
[----:B------:R-:W-:Y:S02]  /*0660*/  SEL R24, R29, R12, P0 ;  /* 0x0000000c1d187207 */ /* 0x000fe40000000000 */
[----:B------:R-:W-:-:S07]  /*0670*/  @!P2 SEL R18, RZ, 0x1, !P1 ;  /* 0x00000001ff12a807 */ /* 0x000fce0004800000 */
[----:B------:R-:W-:Y:S01]  /*0680*/  @!P3 SEL R26, R27, R25, !P2 ;  /* 0x000000191b1ab207 */ /* 0x000fe20005000000 */
[----:B------:R-:W-:Y:S01]  /*0690*/  VIADD R25, R21, 0x400 ;  /* 0x0000040015197836 */ /* 0x000fe20000000000 */
[----:B------:R-:W-:-:S03]  /*06a0*/  @!P3 SEL R24, R29, R12, !P2 ;  /* 0x0000000c1d18b207 */ /* 0x000fc60005000000 */
[----:B------:R-:W-:-:S04]  /*06b0*/  IMAD.WIDE.U32 R14, R25, 0x4, R10 ;  /* 0x00000004190e7825 */ /* 0x000fc800078e000a */
[----:B------:R-:W-:Y:S01]  /*06c0*/  IMAD.WIDE.U32 R12, R25, 0x4, R6 ;  /* 0x00000004190c7825 */ /* 0x000fe200078e0006 */
[----:B------:R-:W-:Y:S01]  /*06d0*/  IADD3 R17, P0, PT, R3, UR6, RZ ;  /* 0x0000000603117c10 */ /* 0x000fe2000ff1e0ff */
[----:B------:R-:W2:Y:S01]  /*06e0*/  LDG.E R14, desc[UR12][R14.64] ;  /* 0x0000000c0e0e7981 */ /* 0x000ea2000c1e1900 */
[----:B------:R-:W-:-:S03]  /*06f0*/  SEL R18, R18, 0x1, !P3 ;  /* 0x0000000112127807 */ /* 0x000fc60005800000 */
[----:B------:R0:W2:Y:S01]  /*0700*/  LDG.E R3, desc[UR12][R12.64] ;  /* 0x0000000c0c037981 */ /* 0x0000a2000c1e1900 */
[----:B------:R-:W-:Y:S01]  /*0710*/  LOP3.LUT P1, RZ, R18, 0xff, RZ, 0xc0, !PT ;  /* 0x000000ff12ff7812 */ /* 0x000fe2000782c0ff */
[----:B------:R-:W-:-:S03]  /*0720*/  IMAD.X R27, RZ, RZ, UR7, P0 ;  /* 0x00000007ff1b7e24 */ /* 0x000fc600080e06ff */
[CC--:B---3--:R-:W-:Y:S02]  /*0730*/  ISETP.NE.AND P3, PT, R16.reuse, R19.reuse, P1 ;  /* 0x000000131000720c */ /* 0x0c8fe40000f65270 */
[----:B------:R-:W-:Y:S02]  /*0740*/  ISETP.LT.U32.AND P0, PT, R17, R26, PT ;  /* 0x0000001a1100720c */ /* 0x000fe40003f01070 */
[----:B------:R-:W-:Y:S02]  /*0750*/  ISETP.NE.AND P2, PT, R16, R19, PT ;  /* 0x000000131000720c */ /* 0x000fe40003f45270 */
[----:B------:R-:W-:Y:S01]  /*0760*/  ISETP.LT.AND.EX P0, PT, R27, R24, PT, P0 ;  /* 0x000000181b00720c */ /* 0x000fe20003f01300 */
[----:B------:R-:W-:-:S03]  /*0770*/  VIADD R19, R21, 0x500 ;  /* 0x0000050015137836 */ /* 0x000fc60000000000 */
[-C--:B------:R-:W-:Y:S01]  /*0780*/  SEL R28, R17, R26.reuse, P0 ;  /* 0x0000001a111c7207 */ /* 0x080fe20000000000 */
[----:B0-----:R-:W-:Y:S02]  /*0790*/  IMAD.WIDE.U32 R12, R19, 0x4, R10 ;  /* 0x00000004130c7825 */ /* 0x001fe400078e000a */
[----:B------:R-:W-:Y:S02]  /*07a0*/  @!P3 SEL R28, R17, R26, !P1 ;  /* 0x0000001a111cb207 */ /* 0x000fe40004800000 */
[----:B------:R-:W-:Y:S01]  /*07b0*/  IMAD.WIDE.U32 R16, R19, 0x4, R6 ;  /* 0x0000000413107825 */ /* 0x000fe200078e0006 */
[----:B------:R-:W3:Y:S05]  /*07c0*/  LDG.E R29, desc[UR12][R12.64] ;  /* 0x0000000c0c1d7981 */ /* 0x000eea000c1e1900 */
[----:B------:R0:W3:Y:S01]  /*07d0*/  LDG.E R16, desc[UR12][R16.64] ;  /* 0x0000000c10107981 */ /* 0x0000e2000c1e1900 */
[----:B------:R-:W-:-:S04]  /*07e0*/  @!P1 SEL R18, RZ, 0x1, !P2 ;  /* 0x00000001ff129807 */ /* 0x000fc80005000000 */
[----:B------:R-:W-:Y:S02]  /*07f0*/  SEL R26, R18, 0x1, !P3 ;  /* 0x00000001121a7807 */ /* 0x000fe40005800000 */
[-C--:B------:R-:W-:Y:S02]  /*0800*/  SEL R15, R27, R24.reuse, P0 ;  /* 0x000000181b0f7207 */ /* 0x080fe40000000000 */
[----:B------:R-:W-:Y:S02]  /*0810*/  LOP3.LUT P2, RZ, R26, 0xff, RZ, 0xc0, !PT ;  /* 0x000000ff1aff7812 */ /* 0x000fe4000784c0ff */
[----:B------:R-:W-:Y:S02]  /*0820*/  IADD3 R25, P0, PT, R25, UR6, RZ ;  /* 0x0000000619197c10 */ /* 0x000fe4000ff1e0ff */
[----:B------:R-:W-:-:S03]  /*0830*/  @!P3 SEL R15, R27, R24, !P1 ;  /* 0x000000181b0fb207 */ /* 0x000fc60004800000 */
[----:B------:R-:W-:Y:S01]  /*0840*/  IMAD.X R27, RZ, RZ, UR7, P0 ;  /* 0x00000007ff1b7e24 */ /* 0x000fe200080e06ff */
[----:B------:R-:W-:-:S04]  /*0850*/  ISETP.LT.U32.AND P0, PT, R25, R28, PT ;  /* 0x0000001c1900720c */ /* 0x000fc80003f01070 */
[----:B------:R-:W-:-:S04]  /*0860*/  ISETP.LT.AND.EX P0, PT, R27, R15, PT, P0 ;  /* 0x0000000f1b00720c */ /* 0x000fc80003f01300 */
[----:B------:R-:W-:Y:S02]  /*0870*/  SEL R18, R27, R15, P0 ;  /* 0x0000000f1b127207 */ /* 0x000fe40000000000 */
[----:B0-----:R-:W-:Y:S02]  /*0880*/  SEL R17, R25, R28, P0 ;  /* 0x0000001c19117207 */ /* 0x001fe40000000000 */
[CC--:B--2---:R-:W-:Y:S02]  /*0890*/  ISETP.NE.AND P3, PT, R3.reuse, R14.reuse, P2 ;  /* 0x0000000e0300720c */ /* 0x0c4fe40001765270 */
[----:B------:R-:W-:Y:S01]  /*08a0*/  ISETP.NE.AND P1, PT, R3, R14, PT ;  /* 0x0000000e0300720c */ /* 0x000fe20003f25270 */
[----:B------:R-:W-:-:S03]  /*08b0*/  VIADD R3, R21, 0x600 ;  /* 0x0000060015037836 */ /* 0x000fc60000000000 */
[----:B------:R-:W-:Y:S01]  /*08c0*/  @!P2 SEL R26, RZ, 0x1, !P1 ;  /* 0x00000001ff1aa807 */ /* 0x000fe20004800000 */
[----:B------:R-:W-:-:S06]  /*08d0*/  IMAD.WIDE.U32 R12, R3, 0x4, R6 ;  /* 0x00000004030c7825 */ /* 0x000fcc00078e0006 */
[----:B------:R-:W-:Y:S01]  /*08e0*/  @!P3 SEL R18, R27, R15, !P2 ;  /* 0x0000000f1b12b207 */ /* 0x000fe20005000000 */
[----:B------:R-:W-:Y:S01]  /*08f0*/  IMAD.WIDE.U32 R14, R3, 0x4, R10 ;  /* 0x00000004030e7825 */ /* 0x000fe200078e000a */
[----:B------:R-:W-:Y:S02]  /*0900*/  SEL R24, R26, 0x1, !P3 ;  /* 0x000000011a187807 */ /* 0x000fe40005800000 */
[----:B------:R-:W-:Y:S02]  /*0910*/  IADD3 R26, P1, PT, R19, UR6, RZ ;  /* 0x00000006131a7c10 */ /* 0x000fe4000ff3e0ff */
[----:B------:R0:W2:Y:S01]  /*0920*/  LDG.E R19, desc[UR12][R12.64] ;  /* 0x0000000c0c137981 */ /* 0x0000a2000c1e1900 */
[----:B------:R-:W-:-:S03]  /*0930*/  @!P3 SEL R17, R25, R28, !P2 ;  /* 0x0000001c1911b207 */ /* 0x000fc60005000000 */
[----:B------:R1:W2:Y:S01]  /*0940*/  LDG.E R14, desc[UR12][R14.64] ;  /* 0x0000000c0e0e7981 */ /* 0x0002a2000c1e1900 */
[----:B------:R-:W-:Y:S01]  /*0950*/  LOP3.LUT P2, RZ, R24, 0xff, RZ, 0xc0, !PT ;  /* 0x000000ff18ff7812 */ /* 0x000fe2000784c0ff */
[----:B------:R-:W-:-:S03]  /*0960*/  IMAD.X R25, RZ, RZ, UR7, P1 ;  /* 0x00000007ff197e24 */ /* 0x000fc600088e06ff */
[----:B---3--:R-:W-:Y:S02]  /*0970*/  ISETP.NE.AND P3, PT, R16, R29, P2 ;  /* 0x0000001d1000720c */ /* 0x008fe40001765270 */
[----:B------:R-:W-:Y:S02]  /*0980*/  ISETP.LT.U32.AND P0, PT, R26, R17, PT ;  /* 0x000000111a00720c */ /* 0x000fe40003f01070 */
[----:B------:R-:W-:Y:S02]  /*0990*/  ISETP.NE.AND P1, PT, R16, R29, PT ;  /* 0x0000001d1000720c */ /* 0x000fe40003f25270 */
[----:B------:R-:W-:Y:S01]  /*09a0*/  ISETP.LT.AND.EX P0, PT, R25, R18, PT, P0 ;  /* 0x000000121900720c */ /* 0x000fe20003f01300 */
[----:B------:R-:W-:-:S03]  /*09b0*/  VIADD R29, R21, 0x700 ;  /* 0x00000700151d7836 */ /* 0x000fc60000000000 */
[CC--:B------:R-:W-:Y:S01]  /*09c0*/  SEL R27, R26.reuse, R17.reuse, P0 ;  /* 0x000000111a1b7207 */ /* 0x0c0fe20000000000 */
[C---:B0-----:R-:W-:Y:S02]  /*09d0*/  IMAD.WIDE.U32 R12, R29.reuse, 0x4, R10 ;  /* 0x000000041d0c7825 */ /* 0x041fe400078e000a */
[----:B------:R-:W-:Y:S02]  /*09e0*/  @!P3 SEL R27, R26, R17, !P2 ;  /* 0x000000111a1bb207 */ /* 0x000fe40005000000 */
[----:B------:R-:W-:Y:S02]  /*09f0*/  IMAD.WIDE.U32 R16, R29, 0x4, R6 ;  /* 0x000000041d107825 */ /* 0x000fe400078e0006 */
[----:B------:R-:W3:Y:S04]  /*0a00*/  LDG.E R13, desc[UR12][R12.64] ;  /* 0x0000000c0c0d7981 */ /* 0x000ee8000c1e1900 */
[----:B------:R0:W3:Y:S01]  /*0a10*/  LDG.E R16, desc[UR12][R16.64] ;  /* 0x0000000c10107981 */ /* 0x0000e2000c1e1900 */
[----:B------:R-:W-:-:S04]  /*0a20*/  @!P2 SEL R24, RZ, 0x1, !P1 ;  /* 0x00000001ff18a807 */ /* 0x000fc80004800000 */
[----:B------:R-:W-:Y:S02]  /*0a30*/  SEL R24, R24, 0x1, !P3 ;  /* 0x0000000118187807 */ /* 0x000fe40005800000 */
[-C--:B-1----:R-:W-:Y:S02]  /*0a40*/  SEL R15, R25, R18.reuse, P0 ;  /* 0x00000012190f7207 */ /* 0x082fe40000000000 */
[----:B------:R-:W-:Y:S02]  /*0a50*/  LOP3.LUT P1, RZ, R24, 0xff, RZ, 0xc0, !PT ;  /* 0x000000ff18ff7812 */ /* 0x000fe4000782c0ff */
[----:B------:R-:W-:Y:S02]  /*0a60*/  IADD3 R26, P0, PT, R3, UR6, RZ ;  /* 0x00000006031a7c10 */ /* 0x000fe4000ff1e0ff */
[----:B------:R-:W-:Y:S01]  /*0a70*/  @!P3 SEL R15, R25, R18, !P2 ;  /* 0x00000012190fb207 */ /* 0x000fe20005000000 */
[----:B------:R-:W-:Y:S02]  /*0a80*/  VIADD R22, R22, 0x8 ;  /* 0x0000000816167836 */ /* 0x000fe40000000000 */
[----:B------:R-:W-:-:S02]  /*0a90*/  VIADD R5, R5, 0x800 ;  /* 0x0000080005057836 */ /* 0x000fc40000000000 */
[----:B------:R-:W-:Y:S01]  /*0aa0*/  VIADD R21, R21, 0x800 ;  /* 0x0000080015157836 */ /* 0x000fe20000000000 */
[CC--:B--2---:R-:W-:Y:S02]  /*0ab0*/  ISETP.NE.AND P2, PT, R19.reuse, R14.reuse, PT ;  /* 0x0000000e1300720c */ /* 0x0c4fe40003f45270 */
[----:B------:R-:W-:Y:S01]  /*0ac0*/  ISETP.NE.AND P3, PT, R19, R14, P1 ;  /* 0x0000000e1300720c */ /* 0x000fe20000f65270 */
[----:B------:R-:W-:Y:S01]  /*0ad0*/  IMAD.X R14, RZ, RZ, UR7, P0 ;  /* 0x00000007ff0e7e24 */ /* 0x000fe200080e06ff */
[----:B------:R-:W-:-:S04]  /*0ae0*/  ISETP.LT.U32.AND P0, PT, R26, R27, PT ;  /* 0x0000001b1a00720c */ /* 0x000fc80003f01070 */
[----:B------:R-:W-:Y:S02]  /*0af0*/  ISETP.LT.AND.EX P0, PT, R14, R15, PT, P0 ;  /* 0x0000000f0e00720c */ /* 0x000fe40003f01300 */
[----:B------:R-:W-:Y:S02]  /*0b00*/  @!P1 SEL R24, RZ, 0x1, !P2 ;  /* 0x00000001ff189807 */ /* 0x000fe40005000000 */
[----:B------:R-:W-:Y:S02]  /*0b10*/  SEL R18, R26, R27, P0 ;  /* 0x0000001b1a127207 */ /* 0x000fe40000000000 */
[----:B0-----:R-:W-:Y:S02]  /*0b20*/  SEL R17, R14, R15, P0 ;  /* 0x0000000f0e117207 */ /* 0x001fe40000000000 */
[----:B------:R-:W-:Y:S02]  /*0b30*/  IADD3 R29, P0, PT, R29, UR6, RZ ;  /* 0x000000061d1d7c10 */ /* 0x000fe4000ff1e0ff */
[----:B------:R-:W-:-:S02]  /*0b40*/  @!P3 SEL R18, R26, R27, !P1 ;  /* 0x0000001b1a12b207 */ /* 0x000fc40004800000 */
[----:B------:R-:W-:Y:S01]  /*0b50*/  @!P3 SEL R17, R14, R15, !P1 ;  /* 0x0000000f0e11b207 */ /* 0x000fe20004800000 */
[----:B------:R-:W-:Y:S01]  /*0b60*/  IMAD.X R14, RZ, RZ, UR7, P0 ;  /* 0x00000007ff0e7e24 */ /* 0x000fe200080e06ff */
[----:B------:R-:W-:Y:S02]  /*0b70*/  SEL R12, R24, 0x1, !P3 ;  /* 0x00000001180c7807 */ /* 0x000fe40005800000 */
[----:B------:R-:W-:Y:S02]  /*0b80*/  ISETP.LT.U32.AND P0, PT, R29, R18, PT ;  /* 0x000000121d00720c */ /* 0x000fe40003f01070 */
[----:B------:R-:W-:Y:S02]  /*0b90*/  LOP3.LUT P2, RZ, R12, 0xff, RZ, 0xc0, !PT ;  /* 0x000000ff0cff7812 */ /* 0x000fe4000784c0ff */
[----:B------:R-:W-:-:S04]  /*0ba0*/  ISETP.LT.AND.EX P0, PT, R14, R17, PT, P0 ;  /* 0x000000110e00720c */ /* 0x000fc80003f01300 */
[----:B------:R-:W-:Y:S02]  /*0bb0*/  SEL R24, R29, R18, P0 ;  /* 0x000000121d187207 */ /* 0x000fe40000000000 */
[----:B------:R-:W-:Y:S02]  /*0bc0*/  SEL R3, R14, R17, P0 ;  /* 0x000000110e037207 */ /* 0x000fe40000000000 */
[----:B------:R-:W-:Y:S02]  /*0bd0*/  ISETP.NE.AND P0, PT, R22, RZ, PT ;  /* 0x000000ff1600720c */ /* 0x000fe40003f05270 */
[CC--:B---3--:R-:W-:Y:S02]  /*0be0*/  ISETP.NE.AND P3, PT, R16.reuse, R13.reuse, P2 ;  /* 0x0000000d1000720c */ /* 0x0c8fe40001765270 */
[----:B------:R-:W-:-:S04]  /*0bf0*/  ISETP.NE.AND P1, PT, R16, R13, PT ;  /* 0x0000000d1000720c */ /* 0x000fc80003f25270 */
[----:B------:R-:W-:-:S04]  /*0c00*/  @!P2 SEL R12, RZ, 0x1, !P1 ;  /* 0x00000001ff0ca807 */ /* 0x000fc80004800000 */
[----:B------:R-:W-:-:S03]  /*0c10*/  SEL R12, R12, 0x1, !P3 ;  /* 0x000000010c0c7807 */ /* 0x000fc60005800000 */
[----:B------:R-:W-:Y:S02]  /*0c20*/  @!P3 SEL R24, R29, R18, !P2 ;  /* 0x000000121d18b207 */ /* 0x000fe40005000000 */
[----:B------:R-:W-:Y:S02]  /*0c30*/  @!P3 SEL R3, R14, R17, !P2 ;  /* 0x000000110e03b207 */ /* 0x000fe40005000000 */
[----:B------:R-:W-:Y:S01]  /*0c40*/  PRMT R26, R12, 0x7610, R26 ;  /* 0x000076100c1a7816 */ /* 0x000fe2000000001a */
[----:B------:R-:W-:Y:S06]  /*0c50*/  @P0 BRA `(.L_x_271) ;  /* 0xfffffff400a80947 */ /* 0x000fec000383ffff */
[----:B------:R-:W-:Y:S05]  /*0c60*/  BSYNC.RECONVERGENT B3 ;  /* 0x0000000000037941 */ /* 0x000fea0003800200 */
.L_x_270:
[----:B------:R-:W-:-:S07]  /*0c70*/  VIADD R22, R5, 0xfffffc00 ;  /* 0xfffffc0005167836 */ /* 0x000fce0000000000 */
.L_x_269:
[----:B------:R-:W-:Y:S05]  /*0c80*/  BSYNC.RECONVERGENT B2 ;  /* 0x0000000000027941 */ /* 0x000fea0003800200 */
.L_x_268:
[----:B------:R-:W-:-:S13]  /*0c90*/  ISETP.NE.AND P0, PT, R23, RZ, PT ;  /* 0x000000ff1700720c */ /* 0x000fda0003f05270 */
[----:B------:R-:W-:Y:S05]  /*0ca0*/  @!P0 BRA `(.L_x_267) ;  /* 0x00000008005c8947 */ /* 0x000fea0003800000 */
[----:B------:R-:W-:Y:S01]  /*0cb0*/  ISETP.GE.U32.AND P0, PT, R23, 0x4, PT ;  /* 0x000000041700780c */ /* 0x000fe20003f06070 */
[----:B------:R-:W-:Y:S01]  /*0cc0*/  BSSY.RECONVERGENT B2, `(.L_x_272) ;  /* 0x000004f000027945 */ /* 0x000fe20003800200 */
[----:B------:R-:W-:-:S11]  /*0cd0*/  LOP3.LUT P1, R6, R20, 0x3, RZ, 0xc0, !PT ;  /* 0x0000000314067812 */ /* 0x000fd6000782c0ff */
[----:B------:R-:W-:Y:S05]  /*0ce0*/  @!P0 BRA `(.L_x_273) ;  /* 0x0000000400308947 */ /* 0x000fea0003800000 */
[----:B------:R-:W0:Y:S01]  /*0cf0*/  LDC.64 R10, c[0x0][0x380] ;  /* 0x0000e000ff0a7b82 */ /* 0x000e220000000a00 */
[----:B------:R-:W-:Y:S01]  /*0d00*/  IMAD.IADD R7, R9, 0x1, R22 ;  /* 0x0000000109077824 */ /* 0x000fe200078e0216 */
[----:B------:R-:W1:Y:S06]  /*0d10*/  LDCU.64 UR8, c[0x0][0x3a0] ;  /* 0x00007400ff0877ac */ /* 0x000e6c0008000a00 */
[----:B------:R-:W2:Y:S01]  /*0d20*/  LDC.64 R12, c[0x0][0x388] ;  /* 0x0000e200ff0c7b82 */ /* 0x000ea20000000a00 */
[----:B0-----:R-:W-:-:S06]  /*0d30*/  IMAD.WIDE.U32 R28, R7, 0x4, R10 ;  /* 0x00000004071c7825 */ /* 0x001fcc00078e000a */
[----:B------:R-:W3:Y:S01]  /*0d40*/  LDG.E R28, desc[UR12][R28.64] ;  /* 0x0000000c1c1c7981 */ /* 0x000ee2000c1e1900 */
[----:B--2---:R-:W-:-:S05]  /*0d50*/  IMAD.WIDE.U32 R14, R7, 0x4, R12 ;  /* 0x00000004070e7825 */ /* 0x004fca00078e000c */
[----:B------:R0:W3:Y:S01]  /*0d60*/  LDG.E R5, desc[UR12][R14.64] ;  /* 0x0000000c0e057981 */ /* 0x0000e2000c1e1900 */
[----:B------:R-:W-:-:S04]  /*0d70*/  VIADD R23, R7, 0x100 ;  /* 0x0000010007177836 */ /* 0x000fc80000000000 */
[----:B------:R-:W-:-:S04]  /*0d80*/  IMAD.WIDE.U32 R16, R23, 0x4, R12 ;  /* 0x0000000417107825 */ /* 0x000fc800078e000c */
[----:B0-----:R-:W-:Y:S02]  /*0d90*/  IMAD.WIDE.U32 R14, R23, 0x4, R10 ;  /* 0x00000004170e7825 */ /* 0x001fe400078e000a */
[----:B------:R-:W2:Y:S04]  /*0da0*/  LDG.E R16, desc[UR12][R16.64] ;  /* 0x0000000c10107981 */ /* 0x000ea8000c1e1900 */
[----:B------:R-:W2:Y:S01]  /*0db0*/  LDG.E R25, desc[UR12][R14.64] ;  /* 0x0000000c0e197981 */ /* 0x000ea2000c1e1900 */
[----:B------:R-:W-:-:S04]  /*0dc0*/  VIADD R27, R7, 0x200 ;  /* 0x00000200071b7836 */ /* 0x000fc80000000000 */
[----:B------:R-:W-:-:S04]  /*0dd0*/  IMAD.WIDE.U32 R18, R27, 0x4, R10 ;  /* 0x000000041b127825 */ /* 0x000fc800078e000a */
[----:B------:R-:W-:Y:S02]  /*0de0*/  IMAD.WIDE.U32 R20, R27, 0x4, R12 ;  /* 0x000000041b147825 */ /* 0x000fe400078e000c */
[----:B------:R-:W4:Y:S04]  /*0df0*/  LDG.E R18, desc[UR12][R18.64] ;  /* 0x0000000c12127981 */ /* 0x000f28000c1e1900 */
[----:B------:R0:W4:Y:S01]  /*0e00*/  LDG.E R21, desc[UR12][R20.64] ;  /* 0x0000000c14157981 */ /* 0x000122000c1e1900 */
[----:B------:R-:W-:-:S04]  /*0e10*/  VIADD R29, R7, 0x300 ;  /* 0x00000300071d7836 */ /* 0x000fc80000000000 */
[----:B------:R-:W-:-:S04]  /*0e20*/  IMAD.WIDE.U32 R10, R29, 0x4, R10 ;  /* 0x000000041d0a7825 */ /* 0x000fc800078e000a */
[----:B------:R-:W-:Y:S02]  /*0e30*/  IMAD.WIDE.U32 R12, R29, 0x4, R12 ;  /* 0x000000041d0c7825 */ /* 0x000fe400078e000c */
[----:B------:R-:W5:Y:S04]  /*0e40*/  LDG.E R10, desc[UR12][R10.64] ;  /* 0x0000000c0a0a7981 */ /* 0x000f68000c1e1900 */
[----:B------:R3:W5:Y:S01]  /*0e50*/  LDG.E R13, desc[UR12][R12.64] ;  /* 0x0000000c0c0d7981 */ /* 0x000762000c1e1900 */
[----:B------:R-:W-:Y:S02]  /*0e60*/  LOP3.LUT P3, RZ, R26, 0xff, RZ, 0xc0, !PT ;  /* 0x000000ff1aff7812 */ /* 0x000fe4000786c0ff */
[----:B-1----:R-:W-:-:S05]  /*0e70*/  IADD3 R7, P2, PT, R7, UR8, RZ ;  /* 0x0000000807077c10 */ /* 0x002fca000ff5e0ff */
[----:B0-----:R-:W-:Y:S01]  /*0e80*/  IMAD.X R20, RZ, RZ, UR9, P2 ;  /* 0x00000009ff147e24 */ /* 0x001fe200090e06ff */
[----:B------:R-:W-:Y:S01]  /*0e90*/  IADD3 R23, P5, PT, R23, UR8, RZ ;  /* 0x0000000817177c10 */ /* 0x000fe2000ffbe0ff */
[----:B------:R-:W-:Y:S01]  /*0ea0*/  VIADD R22, R22, 0x400 ;  /* 0x0000040016167836 */ /* 0x000fe20000000000 */
[CC--:B---3--:R-:W-:Y:S02]  /*0eb0*/  ISETP.NE.AND P0, PT, R28.reuse, R5.reuse, PT ;  /* 0x000000051c00720c */ /* 0x0c8fe40003f05270 */
        /* <DEDUP_REMOVED lines=12> */
[----:B------:R-:W-:Y:S01]  /*0f80*/  @!P2 SEL R26, RZ, 0x1, !P0 ;  /* 0x00000001ff1aa807 */ /* 0x000fe20004000000 */
[----:B------:R-:W-:-:S03]  /*0f90*/  IMAD.X R3, RZ, RZ, UR9, P5 ;  /* 0x00000009ff037e24 */ /* 0x000fc6000a8e06ff */
[----:B------:R-:W-:Y:S02]  /*0fa0*/  SEL R26, R26, 0x1, !P4 ;  /* 0x000000011a1a7807 */ /* 0x000fe40006000000 */
[----:B------:R-:W-:Y:S02]  /*0fb0*/  ISETP.LT.U32.AND P0, PT, R23, R12, PT ;  /* 0x0000000c1700720c */ /* 0x000fe40003f01070 */
[----:B------:R-:W-:Y:S02]  /*0fc0*/  LOP3.LUT P3, RZ, R26, 0xff, RZ, 0xc0, !PT ;  /* 0x000000ff1aff7812 */ /* 0x000fe4000786c0ff */
[----:B------:R-:W-:-:S04]  /*0fd0*/  ISETP.LT.AND.EX P0, PT, R3, R14, PT, P0 ;  /* 0x0000000e0300720c */ /* 0x000fc80003f01300 */
[----:B------:R-:W-:Y:S02]  /*0fe0*/  SEL R16, R23, R12, P0 ;  /* 0x0000000c17107207 */ /* 0x000fe40000000000 */
[----:B------:R-:W-:Y:S02]  /*0ff0*/  SEL R20, R3, R14, P0 ;  /* 0x0000000e03147207 */ /* 0x000fe40000000000 */
[----:B------:R-:W-:Y:S02]  /*1000*/  @!P4 SEL R16, R23, R12, !P2 ;  /* 0x0000000c1710c207 */ /* 0x000fe40005000000 */
[----:B------:R-:W-:Y:S02]  /*1010*/  @!P4 SEL R20, R3, R14, !P2 ;  /* 0x0000000e0314c207 */ /* 0x000fe40005000000 */
[----:B------:R-:W-:Y:S02]  /*1020*/  IADD3 R27, P0, PT, R27, UR8, RZ ;  /* 0x000000081b1b7c10 */ /* 0x000fe4000ff1e0ff */
[----:B----4-:R-:W-:-:S02]  /*1030*/  ISETP.NE.AND P2, PT, R18, R21, PT ;  /* 0x000000151200720c */ /* 0x010fc40003f45270 */
[----:B------:R-:W-:Y:S01]  /*1040*/  ISETP.NE.AND P4, PT, R18, R21, P3 ;  /* 0x000000151200720c */ /* 0x000fe20001f85270 */
[----:B------:R-:W-:Y:S01]  /*1050*/  IMAD.X R3, RZ, RZ, UR9, P0 ;  /* 0x00000009ff037e24 */ /* 0x000fe200080e06ff */
[----:B------:R-:W-:Y:S02]  /*1060*/  @!P3 SEL R26, RZ, 0x1, !P2 ;  /* 0x00000001ff1ab807 */ /* 0x000fe40005000000 */
[----:B------:R-:W-:Y:S02]  /*1070*/  ISETP.LT.U32.AND P0, PT, R27, R16, PT ;  /* 0x000000101b00720c */ /* 0x000fe40003f01070 */
[----:B------:R-:W-:Y:S02]  /*1080*/  SEL R26, R26, 0x1, !P4 ;  /* 0x000000011a1a7807 */ /* 0x000fe40006000000 */
[----:B------:R-:W-:Y:S02]  /*1090*/  ISETP.LT.AND.EX P0, PT, R3, R20, PT, P0 ;  /* 0x000000140300720c */ /* 0x000fe40003f01300 */
[----:B------:R-:W-:-:S02]  /*10a0*/  LOP3.LUT P2, RZ, R26, 0xff, RZ, 0xc0, !PT ;  /* 0x000000ff1aff7812 */ /* 0x000fc4000784c0ff */
[----:B------:R-:W-:Y:S02]  /*10b0*/  IADD3 R29, P5, PT, R29, UR8, RZ ;  /* 0x000000081d1d7c10 */ /* 0x000fe4000ffbe0ff */
[----:B------:R-:W-:Y:S02]  /*10c0*/  SEL R12, R27, R16, P0 ;  /* 0x000000101b0c7207 */ /* 0x000fe40000000000 */
[----:B------:R-:W-:Y:S02]  /*10d0*/  SEL R14, R3, R20, P0 ;  /* 0x00000014030e7207 */ /* 0x000fe40000000000 */
[----:B------:R-:W-:Y:S02]  /*10e0*/  @!P4 SEL R12, R27, R16, !P3 ;  /* 0x000000101b0cc207 */ /* 0x000fe40005800000 */
[----:B------:R-:W-:Y:S02]  /*10f0*/  @!P4 SEL R14, R3, R20, !P3 ;  /* 0x00000014030ec207 */ /* 0x000fe40005800000 */
[----:B-----5:R-:W-:Y:S01]  /*1100*/  ISETP.NE.AND P4, PT, R10, R13, P2 ;  /* 0x0000000d0a00720c */ /* 0x020fe20001785270 */
[----:B------:R-:W-:Y:S01]  /*1110*/  IMAD.X R5, RZ, RZ, UR9, P5 ;  /* 0x00000009ff057e24 */ /* 0x000fe2000a8e06ff */
[----:B------:R-:W-:-:S02]  /*1120*/  ISETP.LT.U32.AND P0, PT, R29, R12, PT ;  /* 0x0000000c1d00720c */ /* 0x000fc40003f01070 */
[----:B------:R-:W-:Y:S02]  /*1130*/  ISETP.NE.AND P3, PT, R10, R13, PT ;  /* 0x0000000d0a00720c */ /* 0x000fe40003f65270 */
[----:B------:R-:W-:Y:S02]  /*1140*/  ISETP.LT.AND.EX P0, PT, R5, R14, PT, P0 ;  /* 0x0000000e0500720c */ /* 0x000fe40003f01300 */
[----:B------:R-:W-:Y:S02]  /*1150*/  @!P2 SEL R26, RZ, 0x1, !P3 ;  /* 0x00000001ff1aa807 */ /* 0x000fe40005800000 */
[----:B------:R-:W-:Y:S02]  /*1160*/  SEL R24, R29, R12, P0 ;  /* 0x0000000c1d187207 */ /* 0x000fe40000000000 */
[----:B------:R-:W-:Y:S02]  /*1170*/  SEL R3, R5, R14, P0 ;  /* 0x0000000e05037207 */ /* 0x000fe40000000000 */
[----:B------:R-:W-:-:S02]  /*1180*/  SEL R26, R26, 0x1, !P4 ;  /* 0x000000011a1a7807 */ /* 0x000fc40006000000 */
[----:B------:R-:W-:Y:S02]  /*1190*/  @!P4 SEL R24, R29, R12, !P2 ;  /* 0x0000000c1d18c207 */ /* 0x000fe40005000000 */
[----:B------:R-:W-:-:S07]  /*11a0*/  @!P4 SEL R3, R5, R14, !P2 ;  /* 0x0000000e0503c207 */ /* 0x000fce0005000000 */
.L_x_273:
[----:B------:R-:W-:Y:S05]  /*11b0*/  BSYNC.RECONVERGENT B2 ;  /* 0x0000000000027941 */ /* 0x000fea0003800200 */
.L_x_272:
[----:B------:R-:W-:Y:S05]  /*11c0*/  @!P1 BRA `(.L_x_267) ;  /* 0x0000000400149947 */ /* 0x000fea0003800000 */
[----:B------:R-:W-:Y:S01]  /*11d0*/  ISETP.NE.AND P0, PT, R6, 0x1, PT ;  /* 0x000000010600780c */ /* 0x000fe20003f05270 */
[----:B------:R-:W-:Y:S01]  /*11e0*/  BSSY.RECONVERGENT B2, `(.L_x_274) ;  /* 0x000002b000027945 */ /* 0x000fe20003800200 */
[----:B------:R-:W-:-:S11]  /*11f0*/  LOP3.LUT P1, RZ, R8, 0x100, RZ, 0xc0, !PT ;  /* 0x0000010008ff7812 */ /* 0x000fd6000782c0ff */
[----:B------:R-:W-:Y:S05]  /*1200*/  @!P0 BRA `(.L_x_275) ;  /* 0x0000000000a08947 */ /* 0x000fea0003800000 */
[----:B------:R-:W0:Y:S01]  /*1210*/  LDC.64 R10, c[0x0][0x380] ;  /* 0x0000e000ff0a7b82 */ /* 0x000e220000000a00 */
[----:B------:R-:W-:Y:S01]  /*1220*/  IMAD.IADD R5, R9, 0x1, R22 ;  /* 0x0000000109057824 */ /* 0x000fe200078e0216 */
[----:B------:R-:W1:Y:S06]  /*1230*/  LDCU.64 UR8, c[0x0][0x3a0] ;  /* 0x00007400ff0877ac */ /* 0x000e6c0008000a00 */
[----:B------:R-:W2:Y:S01]  /*1240*/  LDC.64 R6, c[0x0][0x388] ;  /* 0x0000e200ff067b82 */ /* 0x000ea20000000a00 */
[C---:B------:R-:W-:Y:S02]  /*1250*/  VIADD R17, R5.reuse, 0x100 ;  /* 0x0000010005117836 */ /* 0x040fe40000000000 */
[----:B0-----:R-:W-:-:S06]  /*1260*/  IMAD.WIDE.U32 R12, R5, 0x4, R10 ;  /* 0x00000004050c7825 */ /* 0x001fcc00078e000a */
[----:B------:R-:W3:Y:S01]  /*1270*/  LDG.E R12, desc[UR12][R12.64] ;  /* 0x0000000c0c0c7981 */ /* 0x000ee2000c1e1900 */
[----:B--2---:R-:W-:-:S06]  /*1280*/  IMAD.WIDE.U32 R14, R5, 0x4, R6 ;  /* 0x00000004050e7825 */ /* 0x004fcc00078e0006 */
[----:B------:R-:W3:Y:S01]  /*1290*/  LDG.E R15, desc[UR12][R14.64] ;  /* 0x0000000c0e0f7981 */ /* 0x000ee2000c1e1900 */
[----:B------:R-:W-:-:S04]  /*12a0*/  IMAD.WIDE.U32 R10, R17, 0x4, R10 ;  /* 0x00000004110a7825 */ /* 0x000fc800078e000a */
[----:B------:R-:W-:Y:S02]  /*12b0*/  IMAD.WIDE.U32 R6, R17, 0x4, R6 ;  /* 0x0000000411067825 */ /* 0x000fe400078e0006 */
[----:B------:R-:W2:Y:S04]  /*12c0*/  LDG.E R10, desc[UR12][R10.64] ;  /* 0x0000000c0a0a7981 */ /* 0x000ea8000c1e1900 */
[----:B------:R0:W2:Y:S01]  /*12d0*/  LDG.E R19, desc[UR12][R6.64] ;  /* 0x0000000c06137981 */ /* 0x0000a2000c1e1900 */
[----:B------:R-:W-:Y:S02]  /*12e0*/  LOP3.LUT P2, RZ, R26, 0xff, RZ, 0xc0, !PT ;  /* 0x000000ff1aff7812 */ /* 0x000fe4000784c0ff */
[----:B-1----:R-:W-:-:S04]  /*12f0*/  IADD3 R5, P4, PT, R5, UR8, RZ ;  /* 0x0000000805057c10 */ /* 0x002fc8000ff9e0ff */
[----:B------:R-:W-:Y:S01]  /*1300*/  ISETP.LT.U32.AND P0, PT, R5, R24, PT ;  /* 0x000000180500720c */ /* 0x000fe20003f01070 */
[----:B------:R-:W-:-:S05]  /*1310*/  IMAD.X R8, RZ, RZ, UR9, P4 ;  /* 0x00000009ff087e24 */ /* 0x000fca000a0e06ff */
[----:B------:R-:W-:-:S04]  /*1320*/  ISETP.LT.AND.EX P0, PT, R8, R3, PT, P0 ;  /* 0x000000030800720c */ /* 0x000fc80003f01300 */
[----:B0-----:R-:W-:Y:S02]  /*1330*/  SEL R6, R5, R24, P0 ;  /* 0x0000001805067207 */ /* 0x001fe40000000000 */
[----:B------:R-:W-:Y:S01]  /*1340*/  SEL R7, R8, R3, P0 ;  /* 0x0000000308077207 */ /* 0x000fe20000000000 */
[----:B------:R-:W-:Y:S01]  /*1350*/  VIADD R22, R22, 0x200 ;  /* 0x0000020016167836 */ /* 0x000fe20000000000 */
[CC--:B---3--:R-:W-:Y:S02]  /*1360*/  ISETP.NE.AND P5, PT, R12.reuse, R15.reuse, PT ;  /* 0x0000000f0c00720c */ /* 0x0c8fe40003fa5270 */
[----:B------:R-:W-:Y:S02]  /*1370*/  ISETP.NE.AND P3, PT, R12, R15, P2 ;  /* 0x0000000f0c00720c */ /* 0x000fe40001765270 */
[----:B------:R-:W-:-:S04]  /*1380*/  @!P2 SEL R26, RZ, 0x1, !P5 ;  /* 0x00000001ff1aa807 */ /* 0x000fc80006800000 */
[----:B------:R-:W-:Y:S02]  /*1390*/  SEL R26, R26, 0x1, !P3 ;  /* 0x000000011a1a7807 */ /* 0x000fe40005800000 */
[----:B------:R-:W-:Y:S02]  /*13a0*/  IADD3 R17, P5, PT, R17, UR8, RZ ;  /* 0x0000000811117c10 */ /* 0x000fe4000ffbe0ff */
[----:B------:R-:W-:-:S03]  /*13b0*/  LOP3.LUT P4, RZ, R26, 0xff, RZ, 0xc0, !PT ;  /* 0x000000ff1aff7812 */ /* 0x000fc6000788c0ff */
[----:B------:R-:W-:Y:S02]  /*13c0*/  @!P3 SEL R6, R5, R24, !P2 ;  /* 0x000000180506b207 */ /* 0x000fe40005000000 */
[----:B------:R-:W-:Y:S02]  /*13d0*/  @!P3 SEL R7, R8, R3, !P2 ;  /* 0x000000030807b207 */ /* 0x000fe40005000000 */
[CC--:B--2---:R-:W-:Y:S01]  /*13e0*/  ISETP.NE.AND P3, PT, R10.reuse, R19.reuse, P4 ;  /* 0x000000130a00720c */ /* 0x0c4fe20002765270 */
        /* <DEDUP_REMOVED lines=10> */
.L_x_275:
[----:B------:R-:W-:Y:S05]  /*1490*/  BSYNC.RECONVERGENT B2 ;  /* 0x0000000000027941 */ /* 0x000fea0003800200 */
.L_x_274:
[----:B------:R-:W-:Y:S05]  /*14a0*/  @P1 BRA `(.L_x_267) ;  /* 0x00000000005c1947 */ /* 0x000fea0003800000 */
[----:B------:R-:W0:Y:S01]  /*14b0*/  LDC.64 R6, c[0x0][0x380] ;  /* 0x0000e000ff067b82 */ /* 0x000e220000000a00 */
[----:B------:R-:W-:Y:S01]  /*14c0*/  IMAD.IADD R5, R9, 0x1, R22 ;  /* 0x0000000109057824 */ /* 0x000fe200078e0216 */
[----:B------:R-:W1:Y:S06]  /*14d0*/  LDCU.64 UR8, c[0x0][0x3a0] ;  /* 0x00007400ff0877ac */ /* 0x000e6c0008000a00 */
[----:B------:R-:W2:Y:S01]  /*14e0*/  LDC.64 R10, c[0x0][0x388] ;  /* 0x0000e200ff0a7b82 */ /* 0x000ea20000000a00 */
[----:B0-----:R-:W-:-:S06]  /*14f0*/  IMAD.WIDE.U32 R6, R5, 0x4, R6 ;  /* 0x0000000405067825 */ /* 0x001fcc00078e0006 */
[----:B------:R-:W3:Y:S01]  /*1500*/  LDG.E R6, desc[UR12][R6.64] ;  /* 0x0000000c06067981 */ /* 0x000ee2000c1e1900 */
[----:B--2---:R-:W-:-:S06]  /*1510*/  IMAD.WIDE.U32 R8, R5, 0x4, R10 ;  /* 0x0000000405087825 */ /* 0x004fcc00078e000a */
[----:B------:R-:W3:Y:S01]  /*1520*/  LDG.E R9, desc[UR12][R8.64] ;  /* 0x0000000c08097981 */ /* 0x000ee2000c1e1900 */
[----:B------:R-:W-:Y:S02]  /*1530*/  LOP3.LUT P3, RZ, R26, 0xff, RZ, 0xc0, !PT ;  /* 0x000000ff1aff7812 */ /* 0x000fe4000786c0ff */
[----:B-1----:R-:W-:-:S05]  /*1540*/  IADD3 R11, P0, PT, R5, UR8, RZ ;  /* 0x00000008050b7c10 */ /* 0x002fca000ff1e0ff */
[----:B------:R-:W-:Y:S01]  /*1550*/  IMAD.X R10, RZ, RZ, UR9, P0 ;  /* 0x00000009ff0a7e24 */ /* 0x000fe200080e06ff */
[----:B------:R-:W-:-:S04]  /*1560*/  ISETP.LT.U32.AND P0, PT, R11, R24, PT ;  /* 0x000000180b00720c */ /* 0x000fc80003f01070 */
[----:B------:R-:W-:-:S04]  /*1570*/  ISETP.LT.AND.EX P0, PT, R10, R3, PT, P0 ;  /* 0x000000030a00720c */ /* 0x000fc80003f01300 */
[----:B------:R-:W-:Y:S02]  /*1580*/  SEL R5, R11, R24, P0 ;  /* 0x000000180b057207 */ /* 0x000fe40000000000 */
[CC--:B---3--:R-:W-:Y:S02]  /*1590*/  ISETP.NE.AND P2, PT, R6.reuse, R9.reuse, P3 ;  /* 0x000000090600720c */ /* 0x0c8fe40001f45270 */
        /* <DEDUP_REMOVED lines=8> */
.L_x_267:
[----:B------:R-:W-:Y:S05]  /*1620*/  BSYNC.RECONVERGENT B1 ;  /* 0x0000000000017941 */ /* 0x000fea0003800200 */
.L_x_266:
[----:B------:R-:W-:-:S13]  /*1630*/  ISETP.GE.U32.AND P0, PT, R2, 0x100, PT ;  /* 0x000001000200780c */ /* 0x000fda0003f06070 */
        /* <DEDUP_REMOVED lines=25> */
.L_x_278:
[----:B------:R-:W-:Y:S05]  /*17d0*/  BSYNC.RECONVERGENT B1 ;  /* 0x0000000000017941 */ /* 0x000fea0003800200 */
.L_x_277:
        /* <DEDUP_REMOVED lines=23> */
.L_x_280:
[----:B------:R-:W-:Y:S05]  /*1950*/  BSYNC.RECONVERGENT B1 ;  /* 0x0000000000017941 */ /* 0x000fea0003800200 */
.L_x_279:
        /* <DEDUP_REMOVED lines=20> */
.L_x_282:
[----:B------:R-:W-:Y:S05]  /*1aa0*/  BSYNC.RECONVERGENT B1 ;  /* 0x0000000000017941 */ /* 0x000fea0003800200 */
.L_x_281:
        /* <DEDUP_REMOVED lines=20> */
.L_x_284:
[----:B------:R-:W-:Y:S05]  /*1bf0*/  BSYNC.RECONVERGENT B1 ;  /* 0x0000000000017941 */ /* 0x000fea0003800200 */
.L_x_283:
        /* <DEDUP_REMOVED lines=20> */
.L_x_286:
[----:B------:R-:W-:Y:S05]  /*1d40*/  BSYNC.RECONVERGENT B1 ;  /* 0x0000000000017941 */ /* 0x000fea0003800200 */
.L_x_285:
[----:B------:R-:W-:Y:S04]  /*1d50*/  BSSY.RECONVERGENT B1, `(.L_x_287) ;  /* 0x000000b000017945 */ /* 0x000fe80003800200 */
[----:B------:R-:W-:Y:S05]  /*1d60*/  @P1 BRA `(.L_x_288) ;  /* 0x0000000000241947 */ /* 0x000fea0003800000 */
[----:B--2---:R-:W2:Y:S01]  /*1d70*/  S2R R6, SR_CgaCtaId ;  /* 0x0000000000067919 */ /* 0x004ea20000008800 */
[----:B0-----:R-:W-:Y:S02]  /*1d80*/  MOV R5, 0x400 ;  /* 0x0000040000057802 */ /* 0x001fe40000000f00 */
[----:B------:R-:W-:-:S04]  /*1d90*/  SHF.R.U32.HI R2, RZ, 0x1, R4 ;  /* 0x00000001ff027819 */ /* 0x000fc80000011604 */
[----:B------:R-:W-:Y:S02]  /*1da0*/  LOP3.LUT R2, R2, 0x1f0, RZ, 0xc0, !PT ;  /* 0x000001f002027812 */ /* 0x000fe400078ec0ff */
[----:B--2---:R-:W-:-:S05]  /*1db0*/  LEA R5, R6, R5, 0x18 ;  /* 0x0000000506057211 */ /* 0x004fca00078ec0ff */
[----:B------:R-:W-:Y:S02]  /*1dc0*/  IMAD.IADD R5, R2, 0x1, R5 ;  /* 0x0000000102057824 */ /* 0x000fe400078e0205 */
[----:B------:R-:W-:-:S03]  /*1dd0*/  IMAD.MOV.U32 R2, RZ, RZ, R24 ;  /* 0x000000ffff027224 */ /* 0x000fc600078e0018 */
[----:B------:R0:W-:Y:S04]  /*1de0*/  STS.U8 [R5+0x8], R26 ;  /* 0x0000081a05007388 */ /* 0x0001e80000000000 */
[----:B------:R0:W-:Y:S02]  /*1df0*/  STS.64 [R5+0x10], R2 ;  /* 0x0000100205007388 */ /* 0x0001e40000000a00 */
.L_x_288:
[----:B------:R-:W-:Y:S05]  /*1e00*/  BSYNC.RECONVERGENT B1 ;  /* 0x0000000000017941 */ /* 0x000fea0003800200 */
.L_x_287:
[----:B------:R-:W-:Y:S01]  /*1e10*/  BAR.SYNC.DEFER_BLOCKING 0x0 ;  /* 0x0000000000007b1d */ /* 0x000fe20000010000 */
[----:B------:R-:W-:-:S13]  /*1e20*/  ISETP.NE.AND P1, PT, R4, RZ, PT ;  /* 0x000000ff0400720c */ /* 0x000fda0003f25270 */
[----:B------:R-:W-:Y:S05]  /*1e30*/  @P1 BRA `(.L_x_289) ;  /* 0x0000003c00e81947 */ /* 0x000fea0003800000 */
[----:B------:R-:W5:Y:S01]  /*1e40*/  S2UR UR5, SR_CgaCtaId ;  /* 0x00000000000579c3 */ /* 0x000f620000008800 */
[----:B------:R-:W-:Y:S01]  /*1e50*/  UMOV UR4, 0x400 ;  /* 0x0000040000047882 */ /* 0x000fe20000000000 */
[----:B------:R-:W-:Y:S01]  /*1e60*/  LOP3.LUT P4, RZ, R26, 0xff, RZ, 0xc0, !PT ;  /* 0x000000ff1aff7812 */ /* 0x000fe2000788c0ff */
[----:B-----5:R-:W-:-:S09]  /*1e70*/  ULEA UR4, UR5, UR4, 0x18 ;  /* 0x0000000405047291 */ /* 0x020fd2000f8ec0ff */
[----:B0-----:R-:W0:Y:S04]  /*1e80*/  LDS.U8 R2, [UR4+0x18] ;  /* 0x00001804ff027984 */ /* 0x001e280008000000 */
[----:B------:R-:W5:Y:S04]  /*1e90*/  LDS.64 R8, [UR4+0x20] ;  /* 0x00002004ff087984 */ /* 0x000f680008000a00 */
[----:B------:R-:W1:Y:S04]  /*1ea0*/  LDS.U8 R14, [UR4+0x28] ;  /* 0x00002804ff0e7984 */ /* 0x000e680008000000 */
[----:B--2-4-:R-:W2:Y:S04]  /*1eb0*/  LDS.64 R6, [UR4+0x30] ;  /* 0x00003004ff067984 */ /* 0x014ea80008000a00 */
[----:B------:R-:W4:Y:S04]  /*1ec0*/  LDS.U8 R16, [UR4+0x38] ;  /* 0x00003804ff107984 */ /* 0x000f280008000000 */
[----:B------:R-:W4:Y:S04]  /*1ed0*/  LDS.64 R10, [UR4+0x40] ;  /* 0x00004004ff0a7984 */ /* 0x000f280008000a00 */
[----:B------:R-:W4:Y:S04]  /*1ee0*/  LDS.U8 R12, [UR4+0x48] ;  /* 0x00004804ff0c7984 */ /* 0x000f280008000000 */
[----:B------:R-:W4:Y:S04]  /*1ef0*/  LDS.64 R4, [UR4+0x50] ;  /* 0x00005004ff047984 */ /* 0x000f280008000a00 */
[----:B------:R-:W4:Y:S01]  /*1f00*/  LDS.U8 R17, [UR4+0x58] ;  /* 0x00005804ff117984 */ /* 0x000f220008000000 */
[----:B0-----:R-:W-:-:S04]  /*1f10*/  ISETP.NE.AND P2, PT, R2, RZ, PT ;  /* 0x000000ff0200720c */ /* 0x001fc80003f45270 */
[----:B------:R-:W-:Y:S02]  /*1f20*/  @P4 SEL R2, R26, 0x1, !P2 ;  /* 0x000000011a024807 */ /* 0x000fe40005000000 */
[-C--:B-----5:R-:W-:Y:S01]  /*1f30*/  ISETP.LT.U32.AND P0, PT, R8, R24.reuse, PT ;  /* 0x000000180800720c */ /* 0x0a0fe20003f01070 */
[----:B------:R-:W-:Y:S01]  /*1f40*/  LDS.U8 R26, [UR4+0x78] ;  /* 0x00007804ff1a7984 */ /* 0x000fe20008000000 */
[----:B------:R-:W-:Y:S02]  /*1f50*/  LOP3.LUT P3, RZ, R2, 0xff, RZ, 0xc0, !PT ;  /* 0x000000ff02ff7812 */ /* 0x000fe4000786c0ff */
[----:B------:R-:W-:Y:S02]  /*1f60*/  ISETP.LT.AND.EX P0, PT, R9, R3, PT, P0 ;  /* 0x000000030900720c */ /* 0x000fe40003f01300 */
[----:B-1----:R-:W-:Y:S02]  /*1f70*/  ISETP.NE.AND P5, PT, R14, RZ, PT ;  /* 0x000000ff0e00720c */ /* 0x002fe40003fa5270 */
[----:B---3--:R-:W-:-:S02]  /*1f80*/  @P2 SEL R24, R8, R24, P0 ;  /* 0x0000001808182207 */ /* 0x008fc40000000000 */
[C---:B------:R-:W-:Y:S02]  /*1f90*/  @P2 SEL R3, R9.reuse, R3, P0 ;  /* 0x0000000309032207 */ /* 0x040fe40000000000 */
[----:B------:R-:W-:Y:S02]  /*1fa0*/  SEL R13, R8, R24, !P4 ;  /* 0x00000018080d7207 */ /* 0x000fe40006000000 */
[----:B------:R-:W-:Y:S02]  /*1fb0*/  SEL R3, R9, R3, !P4 ;  /* 0x0000000309037207 */ /* 0x000fe40006000000 */
[----:B--2---:R-:W-:Y:S01]  /*1fc0*/  ISETP.LT.U32.AND P0, PT, R6, R13, PT ;  /* 0x0000000d0600720c */ /* 0x004fe20003f01070 */
[----:B------:R-:W0:Y:S01]  /*1fd0*/  LDS.64 R8, [UR4+0x60] ;  /* 0x00006004ff087984 */ /* 0x000e220008000a00 */
[----:B------:R-:W-:Y:S02]  /*1fe0*/  @P3 SEL R14, R2, 0x1, !P5 ;  /* 0x00000001020e3807 */ /* 0x000fe40006800000 */
[----:B------:R-:W-:-:S02]  /*1ff0*/  ISETP.LT.AND.EX P0, PT, R7, R3, PT, P0 ;  /* 0x000000030700720c */ /* 0x000fc40003f01300 */
[----:B------:R-:W-:Y:S02]  /*2000*/  LOP3.LUT P2, RZ, R14, 0xff, RZ, 0xc0, !PT ;  /* 0x000000ff0eff7812 */ /* 0x000fe4000784c0ff */
[----:B------:R-:W-:Y:S02]  /*2010*/  @P5 SEL R13, R6, R13, P0 ;  /* 0x0000000d060d5207 */ /* 0x000fe40000000000 */
[----:B----4-:R-:W-:Y:S02]  /*2020*/  ISETP.NE.AND P4, PT, R16, RZ, PT ;  /* 0x000000ff1000720c */ /* 0x010fe40003f85270 */
[C---:B------:R-:W-:Y:S02]  /*2030*/  @P5 SEL R3, R7.reuse, R3, P0 ;  /* 0x0000000307035207 */ /* 0x040fe40000000000 */
[----:B------:R-:W-:Y:S02]  /*2040*/  SEL R13, R6, R13, !P3 ;  /* 0x0000000d060d7207 */ /* 0x000fe40005800000 */
[----:B------:R-:W-:-:S02]  /*2050*/  SEL R15, R7, R3, !P3 ;  /* 0x00000003070f7207 */ /* 0x000fc40005800000 */
[----:B------:R-:W-:Y:S01]  /*2060*/  ISETP.LT.U32.AND P0, PT, R10, R13, PT ;  /* 0x0000000d0a00720c */ /* 0x000fe20003f01070 */
[----:B------:R-:W-:Y:S01]  /*2070*/  LDS.64 R6, [UR4+0x70] ;  /* 0x00007004ff067984 */ /* 0x000fe20008000a00 */
[----:B------:R-:W-:Y:S02]  /*2080*/  @P2 SEL R16, R14, 0x1, !P4 ;  /* 0x000000010e102807 */ /* 0x000fe40006000000 */
[----:B------:R-:W-:Y:S01]  /*2090*/  ISETP.LT.AND.EX P0, PT, R11, R15, PT, P0 ;  /* 0x0000000f0b00720c */ /* 0x000fe20003f01300 */
[----:B------:R-:W1:Y:S01]  /*20a0*/  LDS.U8 R14, [UR4+0x68] ;  /* 0x00006804ff0e7984 */ /* 0x000e620008000000 */
[----:B------:R-:W-:Y:S02]  /*20b0*/  ISETP.NE.AND P3, PT, R12, RZ, PT ;  /* 0x000000ff0c00720c */ /* 0x000fe40003f65270 */
[----:B------:R-:W-:Y:S01]  /*20c0*/  @P4 SEL R13, R10, R13, P0 ;  /* 0x0000000d0a0d4207 */ /* 0x000fe20000000000 */
[----:B------:R-:W2:Y:S01]  /*20d0*/  LDS.64 R2, [UR4+0x80] ;  /* 0x00008004ff027984 */ /* 0x000ea20008000a00 */
[----:B------:R-:W-:-:S02]  /*20e0*/  LOP3.LUT P5, RZ, R16, 0xff, RZ, 0xc0, !PT ;  /* 0x000000ff10ff7812 */ /* 0x000fc400078ac0ff */
[C---:B------:R-:W-:Y:S02]  /*20f0*/  @P4 SEL R15, R11.reuse, R15, P0 ;  /* 0x0000000f0b0f4207 */ /* 0x040fe40000000000 */
[----:B------:R-:W-:Y:S02]  /*2100*/  SEL R13, R10, R13, !P2 ;  /* 0x0000000d0a0d7207 */ /* 0x000fe40005000000 */
[----:B------:R-:W-:Y:S02]  /*2110*/  SEL R15, R11, R15, !P2 ;  /* 0x0000000f0b0f7207 */ /* 0x000fe40005000000 */
[----:B------:R-:W-:Y:S02]  /*2120*/  ISETP.LT.U32.AND P0, PT, R4, R13, PT ;  /* 0x0000000d0400720c */ /* 0x000fe40003f01070 */
[----:B------:R-:W-:Y:S02]  /*2130*/  ISETP.NE.AND P2, PT, R17, RZ, PT ;  /* 0x000000ff1100720c */ /* 0x000fe40003f45270 */
[----:B------:R-:W-:-:S02]  /*2140*/  ISETP.LT.AND.EX P0, PT, R5, R15, PT, P0 ;  /* 0x0000000f0500720c */ /* 0x000fc40003f01300 */
[----:B------:R-:W-:Y:S02]  /*2150*/  @P5 SEL R12, R16, 0x1, !P3 ;  /* 0x00000001100c5807 */ /* 0x000fe40005800000 */
[C---:B------:R-:W-:Y:S02]  /*2160*/  @P3 SEL R13, R4.reuse, R13, P0 ;  /* 0x0000000d040d3207 */ /* 0x040fe40000000000 */
[C---:B------:R-:W-:Y:S02]  /*2170*/  @P3 SEL R15, R5.reuse, R15, P0 ;  /* 0x0000000f050f3207 */ /* 0x040fe40000000000 */
[----:B------:R-:W-:Y:S02]  /*2180*/  SEL R11, R4, R13, !P5 ;  /* 0x0000000d040b7207 */ /* 0x000fe40006800000 */
[----:B------:R-:W-:Y:S02]  /*2190*/  LOP3.LUT P4, RZ, R12, 0xff, RZ, 0xc0, !PT ;  /* 0x000000ff0cff7812 */ /* 0x000fe4000788c0ff */
[----:B------:R-:W-:-:S02]  /*21a0*/  SEL R13, R5, R15, !P5 ;  /* 0x0000000f050d7207 */ /* 0x000fc40006800000 */
[----:B0-----:R-:W-:-:S04]  /*21b0*/  ISETP.LT.U32.AND P0, PT, R8, R11, PT ;  /* 0x0000000b0800720c */ /* 0x001fc80003f01070 */
[----:B------:R-:W-:-:S04]  /*21c0*/  ISETP.LT.AND.EX P0, PT, R9, R13, PT, P0 ;  /* 0x0000000d0900720c */ /* 0x000fc80003f01300 */
[----:B------:R-:W-:Y:S02]  /*21d0*/  @P2 SEL R11, R8, R11, P0 ;  /* 0x0000000b080b2207 */ /* 0x000fe40000000000 */
[----:B------:R-:W-:Y:S02]  /*21e0*/  @P4 SEL R17, R12, 0x1, !P2 ;  /* 0x000000010c114807 */ /* 0x000fe40005000000 */
[----:B-1----:R-:W-:Y:S02]  /*21f0*/  ISETP.NE.AND P3, PT, R14, RZ, PT ;  /* 0x000000ff0e00720c */ /* 0x002fe40003f65270 */
[----:B------:R-:W-:Y:S02]  /*2200*/  @P2 SEL R13, R9, R13, P0 ;  /* 0x0000000d090d2207 */ /* 0x000fe40000000000 */
[----:B------:R-:W-:Y:S02]  /*2210*/  SEL R5, R8, R11, !P4 ;  /* 0x0000000b08057207 */ /* 0x000fe40006000000 */
[----:B------:R-:W-:-:S02]  /*2220*/  LOP3.LUT P5, RZ, R17, 0xff, RZ, 0xc0, !PT ;  /* 0x000000ff11ff7812 */ /* 0x000fc400078ac0ff */
[----:B------:R-:W-:Y:S02]  /*2230*/  SEL R9, R9, R13, !P4 ;  /* 0x0000000d09097207 */ /* 0x000fe40006000000 */
[----:B------:R-:W-:Y:S02]  /*2240*/  ISETP.LT.U32.AND P0, PT, R6, R5, PT ;  /* 0x000000050600720c */ /* 0x000fe40003f01070 */
[----:B------:R-:W-:Y:S02]  /*2250*/  ISETP.NE.AND P4, PT, R26, RZ, PT ;  /* 0x000000ff1a00720c */ /* 0x000fe40003f85270 */
[----:B------:R-:W-:-:S04]  /*2260*/  ISETP.LT.AND.EX P0, PT, R7, R9, PT, P0 ;  /* 0x000000090700720c */ /* 0x000fc80003f01300 */
[C---:B------:R-:W-:Y:S02]  /*2270*/  @P3 SEL R5, R6.reuse, R5, P0 ;  /* 0x0000000506053207 */ /* 0x040fe40000000000 */
[----:B------:R-:W-:Y:S02]  /*2280*/  @P5 SEL R14, R17, 0x1, !P3 ;  /* 0x00000001110e5807 */ /* 0x000fe40005800000 */
[C---:B------:R-:W-:Y:S02]  /*2290*/  @P3 SEL R9, R7.reuse, R9, P0 ;  /* 0x0000000907093207 */ /* 0x040fe40000000000 */
[----:B------:R-:W-:Y:S02]  /*22a0*/  SEL R5, R6, R5, !P5 ;  /* 0x0000000506057207 */ /* 0x000fe40006800000 */
[----:B------:R-:W-:Y:S02]  /*22b0*/  LOP3.LUT P2, RZ, R14, 0xff, RZ, 0xc0, !PT ;  /* 0x000000ff0eff7812 */ /* 0x000fe4000784c0ff */
[----:B------:R-:W-:-:S02]  /*22c0*/  SEL R7, R7, R9, !P5 ;  /* 0x0000000907077207 */ /* 0x000fc40006800000 */
[----:B--2---:R-:W-:-:S04]  /*22d0*/  ISETP.LT.U32.AND P0, PT, R2, R5, PT ;  /* 0x000000050200720c */ /* 0x004fc80003f01070 */
[----:B------:R-:W-:-:S04]  /*22e0*/  ISETP.LT.AND.EX P0, PT, R3, R7, PT, P0 ;  /* 0x000000070300720c */ /* 0x000fc80003f01300 */
[----:B------:R-:W-:Y:S02]  /*22f0*/  @P4 SEL R5, R2, R5, P0 ;  /* 0x0000000502054207 */ /* 0x000fe40000000000 */
[C---:B------:R-:W-:Y:S02]  /*2300*/  @P4 SEL R7, R3.reuse, R7, P0 ;  /* 0x0000000703074207 */ /* 0x040fe40000000000 */
[----:B------:R-:W-:Y:S02]  /*2310*/  @P2 SEL R26, R14, 0x1, !P4 ;  /* 0x000000010e1a2807 */ /* 0x000fe40006000000 */
[----:B------:R-:W-:Y:S02]  /*2320*/  SEL R24, R2, R5, !P2 ;  /* 0x0000000502187207 */ /* 0x000fe40005000000 */
[----:B------:R-:W-:Y:S01]  /*2330*/  SEL R3, R3, R7, !P2 ;  /* 0x0000000703037207 */ /* 0x000fe20005000000 */
[----:B------:R-:W-:Y:S06]  /*2340*/  BRA `(.L_x_289) ;  /* 0x0000003800a47947 */ /* 0x000fec0003800000 */
.L_x_276:
[----:B------:R-:W0:Y:S01]  /*2350*/  S2R R12, SR_LANEID ;  /* 0x00000000000c7919 */ /* 0x000e220000000000 */
[----:B------:R-:W-:Y:S01]  /*2360*/  LOP3.LUT R5, R4, 0x3e0, RZ, 0xc0, !PT ;  /* 0x000003e004057812 */ /* 0x000fe200078ec0ff */
[----:B------:R-:W-:Y:S04]  /*2370*/  BSSY.RECONVERGENT B1, `(.L_x_290) ;  /* 0x0000022000017945 */ /* 0x000fe80003800200 */
[----:B------:R-:W-:Y:S01]  /*2380*/  VIADD R7, R5, 0x20 ;  /* 0x0000002005077836 */ /* 0x000fe20000000000 */
[----:B------:R-:W-:-:S04]  /*2390*/  LOP3.LUT R5, RZ, R5, RZ, 0x33, !PT ;  /* 0x00000005ff057212 */ /* 0x000fc800078e33ff */
[----:B------:R-:W-:Y:S01]  /*23a0*/  ISETP.GT.U32.AND P0, PT, R7, R2, PT ;  /* 0x000000020700720c */ /* 0x000fe20003f04070 */
[----:B------:R-:W-:-:S05]  /*23b0*/  IMAD.IADD R5, R2, 0x1, R5 ;  /* 0x0000000102057824 */ /* 0x000fca00078e0205 */
[----:B------:R-:W-:-:S05]  /*23c0*/  SEL R5, R5, 0x1f, P0 ;  /* 0x0000001f05057807 */ /* 0x000fca0000000000 */
[----:B------:R1:W2:Y:S01]  /*23d0*/  SHFL.DOWN PT, R9, R24, 0x1, R5 ;  /* 0x0820000018097989 */ /* 0x0002a200000e0005 */
[CC--:B0-----:R-:W-:Y:S01]  /*23e0*/  ISETP.GE.AND P0, PT, R12.reuse, R5.reuse, PT ;  /* 0x000000050c00720c */ /* 0x0c1fe20003f06270 */
[C---:B------:R-:W-:Y:S01]  /*23f0*/  VIADD R6, R12.reuse, 0x2 ;  /* 0x000000020c067836 */ /* 0x040fe20000000000 */
[C---:B------:R-:W-:Y:S01]  /*2400*/  ISETP.NE.AND P1, PT, R12.reuse, RZ, PT ;  /* 0x000000ff0c00720c */ /* 0x040fe20003f25270 */
[C---:B------:R-:W-:Y:S02]  /*2410*/  VIADD R10, R12.reuse, 0x8 ;  /* 0x000000080c0a7836 */ /* 0x040fe40000000000 */
        /* <DEDUP_REMOVED lines=11> */
[----:B-1----:R-:W-:-:S04]  /*24d0*/  LOP3.LUT P4, R6, R26, 0xff, RZ, 0xc0, !PT ;  /* 0x000000ff1a067812 */ /* 0x002fc8000788c0ff */
[----:B------:R-:W-:-:S13]  /*24e0*/  PLOP3.LUT P0, PT, P4, P0, PT, 0x2f, 0xf2 ;  /* 0x0000000000f2781c */ /* 0x000fda0002700577 */
[----:B------:R-:W-:Y:S02]  /*24f0*/  @!P0 ISETP.LT.U32.AND P4, PT, R9, R24, PT ;  /* 0x000000180900820c */ /* 0x000fe40003f81070 */
[----:B------:R-:W-:Y:S02]  /*2500*/  @P0 ISETP.NE.AND P6, PT, R6, RZ, PT ;  /* 0x000000ff0600020c */ /* 0x000fe40003fc5270 */
[----:B------:R-:W-:Y:S02]  /*2510*/  @!P0 PRMT R26, R11, 0x7610, R26 ;  /* 0x000076100b1a8816 */ /* 0x000fe4000000001a */
[----:B0-----:R-:W-:Y:S02]  /*2520*/  @!P0 ISETP.LT.AND.EX P4, PT, R10, R3, PT, P4 ;  /* 0x000000030a00820c */ /* 0x001fe40003f81340 */
[----:B------:R-:W-:Y:S02]  /*2530*/  @P0 SEL R6, R7, R26, !P6 ;  /* 0x0000001a07060207 */ /* 0x000fe40007000000 */
[----:B------:R-:W-:-:S02]  /*2540*/  @!P0 SEL R24, R9, R24, P4 ;  /* 0x0000001809188207 */ /* 0x000fc40002000000 */
[----:B------:R-:W-:Y:S02]  /*2550*/  @!P0 SEL R3, R10, R3, P4 ;  /* 0x000000030a038207 */ /* 0x000fe40002000000 */
[----:B------:R-:W-:Y:S02]  /*2560*/  @P0 PRMT R26, R6, 0x7610, R26 ;  /* 0x00007610061a0816 */ /* 0x000fe4000000001a */
[----:B------:R-:W-:Y:S02]  /*2570*/  @P0 SEL R24, R9, R24, !P6 ;  /* 0x0000001809180207 */ /* 0x000fe40007000000 */
[----:B------:R-:W-:-:S07]  /*2580*/  @P0 SEL R3, R10, R3, !P6 ;  /* 0x000000030a030207 */ /* 0x000fce0007000000 */
.L_x_291:
[----:B------:R-:W-:Y:S05]  /*2590*/  BSYNC.RECONVERGENT B1 ;  /* 0x0000000000017941 */ /* 0x000fea0003800200 */
.L_x_290:
[----:B-1----:R-:W-:Y:S01]  /*25a0*/  LOP3.LUT R6, R26, 0xff, RZ, 0xc0, !PT ;  /* 0x000000ff1a067812 */ /* 0x002fe200078ec0ff */
[----:B------:R1:W2:Y:S01]  /*25b0*/  SHFL.DOWN PT, R9, R24, 0x2, R5 ;  /* 0x0840000018097989 */ /* 0x0002a200000e0005 */
[----:B------:R-:W-:Y:S01]  /*25c0*/  ISETP.GT.AND P4, PT, R8, R5, PT ;  /* 0x000000050800720c */ /* 0x000fe20003f84270 */
[----:B------:R-:W-:Y:S02]  /*25d0*/  BSSY.RECONVERGENT B1, `(.L_x_292) ;  /* 0x0000012000017945 */ /* 0x000fe40003800200 */
[----:B------:R1:W4:Y:S04]  /*25e0*/  SHFL.DOWN PT, R8, R3, 0x2, R5 ;  /* 0x0840000003087989 */ /* 0x00032800000e0005 */
[----:B---3--:R1:W3:Y:S01]  /*25f0*/  SHFL.DOWN PT, R7, R6, 0x2, R5 ;  /* 0x0840000006077989 */ /* 0x0082e200000e0005 */
[----:B------:R-:W-:Y:S05]  /*2600*/  @P5 BRA `(.L_x_293) ;  /* 0x0000000000385947 */ /* 0x000fea0003800000 */
[----:B---3--:R-:W-:Y:S01]  /*2610*/  LOP3.LUT P0, RZ, R7, 0xff, RZ, 0xc0, !PT ;  /* 0x000000ff07ff7812 */ /* 0x008fe2000780c0ff */
[----:B0-----:R-:W-:Y:S01]  /*2620*/  IMAD.MOV.U32 R10, RZ, RZ, 0x1 ;  /* 0x00000001ff0a7424 */ /* 0x001fe200078e00ff */
[----:B-1----:R-:W-:-:S04]  /*2630*/  LOP3.LUT P5, R6, R26, 0xff, RZ, 0xc0, !PT ;  /* 0x000000ff1a067812 */ /* 0x002fc800078ac0ff */
[----:B------:R-:W-:-:S13]  /*2640*/  PLOP3.LUT P0, PT, P5, P0, PT, 0x2f, 0xf2 ;  /* 0x0000000000f2781c */ /* 0x000fda0002f00577 */
[----:B--2---:R-:W-:Y:S02]  /*2650*/  @!P0 ISETP.LT.U32.AND P5, PT, R9, R24, PT ;  /* 0x000000180900820c */ /* 0x004fe40003fa1070 */
[----:B------:R-:W-:Y:S02]  /*2660*/  @P0 ISETP.NE.AND P6, PT, R6, RZ, PT ;  /* 0x000000ff0600020c */ /* 0x000fe40003fc5270 */
[----:B------:R-:W-:Y:S02]  /*2670*/  @!P0 PRMT R26, R10, 0x7610, R26 ;  /* 0x000076100a1a8816 */ /* 0x000fe4000000001a */
[----:B----4-:R-:W-:Y:S02]  /*2680*/  @!P0 ISETP.LT.AND.EX P5, PT, R8, R3, PT, P5 ;  /* 0x000000030800820c */ /* 0x010fe40003fa1350 */
[----:B------:R-:W-:Y:S02]  /*2690*/  @P0 SEL R6, R7, R26, !P6 ;  /* 0x0000001a07060207 */ /* 0x000fe40007000000 */
[----:B------:R-:W-:-:S02]  /*26a0*/  @!P0 SEL R24, R9, R24, P5 ;  /* 0x0000001809188207 */ /* 0x000fc40002800000 */
[----:B------:R-:W-:Y:S02]  /*26b0*/  @!P0 SEL R3, R8, R3, P5 ;  /* 0x0000000308038207 */ /* 0x000fe40002800000 */
[----:B------:R-:W-:Y:S02]  /*26c0*/  @P0 PRMT R26, R6, 0x7610, R26 ;  /* 0x00007610061a0816 */ /* 0x000fe4000000001a */
[----:B------:R-:W-:Y:S02]  /*26d0*/  @P0 SEL R24, R9, R24, !P6 ;  /* 0x0000001809180207 */ /* 0x000fe40007000000 */
[----:B------:R-:W-:-:S07]  /*26e0*/  @P0 SEL R3, R8, R3, !P6 ;  /* 0x0000000308030207 */ /* 0x000fce0007000000 */
.L_x_293:
[----:B------:R-:W-:Y:S05]  /*26f0*/  BSYNC.RECONVERGENT B1 ;  /* 0x0000000000017941 */ /* 0x000fea0003800200 */
.L_x_292:
[----:B-1----:R-:W-:Y:S01]  /*2700*/  LOP3.LUT R6, R26, 0xff, RZ, 0xc0, !PT ;  /* 0x000000ff1a067812 */ /* 0x002fe200078ec0ff */
[----:B--2---:R1:W2:Y:S01]  /*2710*/  SHFL.DOWN PT, R9, R24, 0x4, R5 ;  /* 0x0880000018097989 */ /* 0x0042a200000e0005 */
[----:B------:R-:W-:Y:S03]  /*2720*/  BSSY.RECONVERGENT B1, `(.L_x_294) ;  /* 0x0000012000017945 */ /* 0x000fe60003800200 */
[----:B----4-:R1:W4:Y:S04]  /*2730*/  SHFL.DOWN PT, R8, R3, 0x4, R5 ;  /* 0x0880000003087989 */ /* 0x01032800000e0005 */
        /* <DEDUP_REMOVED lines=16> */
.L_x_295:
[----:B------:R-:W-:Y:S05]  /*2840*/  BSYNC.RECONVERGENT B1 ;  /* 0x0000000000017941 */ /* 0x000fea0003800200 */
.L_x_294:
        /* <DEDUP_REMOVED lines=20> */
.L_x_297:
[----:B------:R-:W-:Y:S05]  /*2990*/  BSYNC.RECONVERGENT B1 ;  /* 0x0000000000017941 */ /* 0x000fea0003800200 */
.L_x_296:
[----:B----4-:R-:W-:Y:S01]  /*29a0*/  LOP3.LUT R8, R26, 0xff, RZ, 0xc0, !PT ;  /* 0x000000ff1a087812 */ /* 0x010fe200078ec0ff */
[----:B--2---:R2:W4:Y:S01]  /*29b0*/  SHFL.DOWN PT, R9, R24, 0x10, R5 ;  /* 0x0a00000018097989 */ /* 0x00452200000e0005 */
[----:B------:R-:W-:Y:S03]  /*29c0*/  BSSY.RECONVERGENT B1, `(.L_x_298) ;  /* 0x0000012000017945 */ /* 0x000fe60003800200 */
[----:B---3--:R2:W3:Y:S04]  /*29d0*/  SHFL.DOWN PT, R7, R8, 0x10, R5 ;  /* 0x0a00000008077989 */ /* 0x0084e800000e0005 */
[----:B-1----:R2:W1:Y:S01]  /*29e0*/  SHFL.DOWN PT, R6, R3, 0x10, R5 ;  /* 0x0a00000003067989 */ /* 0x00246200000e0005 */
[----:B------:R-:W-:Y:S05]  /*29f0*/  @P4 BRA `(.L_x_299) ;  /* 0x0000000000384947 */ /* 0x000fea0003800000 */
[----:B---3--:R-:W-:Y:S01]  /*2a00*/  LOP3.LUT P0, RZ, R7, 0xff, RZ, 0xc0, !PT ;  /* 0x000000ff07ff7812 */ /* 0x008fe2000780c0ff */
[----:B--2---:R-:W-:Y:S01]  /*2a10*/  IMAD.MOV.U32 R8, RZ, RZ, 0x1 ;  /* 0x00000001ff087424 */ /* 0x004fe200078e00ff */
[----:B------:R-:W-:-:S04]  /*2a20*/  LOP3.LUT P2, R5, R26, 0xff, RZ, 0xc0, !PT ;  /* 0x000000ff1a057812 */ /* 0x000fc8000784c0ff */
[----:B------:R-:W-:-:S13]  /*2a30*/  PLOP3.LUT P0, PT, P2, P0, PT, 0x2f, 0xf2 ;  /* 0x0000000000f2781c */ /* 0x000fda0001700577 */
[----:B----4-:R-:W-:Y:S02]  /*2a40*/  @!P0 ISETP.LT.U32.AND P2, PT, R9, R24, PT ;  /* 0x000000180900820c */ /* 0x010fe40003f41070 */
[----:B------:R-:W-:Y:S02]  /*2a50*/  @P0 ISETP.NE.AND P3, PT, R5, RZ, PT ;  /* 0x000000ff0500020c */ /* 0x000fe40003f65270 */
[----:B------:R-:W-:Y:S02]  /*2a60*/  @!P0 PRMT R26, R8, 0x7610, R26 ;  /* 0x00007610081a8816 */ /* 0x000fe4000000001a */
[----:B-1----:R-:W-:Y:S02]  /*2a70*/  @!P0 ISETP.LT.AND.EX P2, PT, R6, R3, PT, P2 ;  /* 0x000000030600820c */ /* 0x002fe40003f41320 */
[----:B------:R-:W-:Y:S02]  /*2a80*/  @P0 SEL R5, R7, R26, !P3 ;  /* 0x0000001a07050207 */ /* 0x000fe40005800000 */
[----:B------:R-:W-:-:S02]  /*2a90*/  @!P0 SEL R24, R9, R24, P2 ;  /* 0x0000001809188207 */ /* 0x000fc40001000000 */
[C---:B------:R-:W-:Y:S02]  /*2aa0*/  @!P0 SEL R3, R6.reuse, R3, P2 ;  /* 0x0000000306038207 */ /* 0x040fe40001000000 */
[----:B------:R-:W-:Y:S02]  /*2ab0*/  @P0 PRMT R26, R5, 0x7610, R26 ;  /* 0x00007610051a0816 */ /* 0x000fe4000000001a */
[----:B------:R-:W-:Y:S02]  /*2ac0*/  @P0 SEL R24, R9, R24, !P3 ;  /* 0x0000001809180207 */ /* 0x000fe40005800000 */
[----:B------:R-:W-:-:S07]  /*2ad0*/  @P0 SEL R3, R6, R3, !P3 ;  /* 0x0000000306030207 */ /* 0x000fce0005800000 */
.L_x_299:
[----:B------:R-:W-:Y:S05]  /*2ae0*/  BSYNC.RECONVERGENT B1 ;  /* 0x0000000000017941 */ /* 0x000fea0003800200 */
.L_x_298:
[----:B------:R-:W-:Y:S04]  /*2af0*/  BSSY.RECONVERGENT B1, `(.L_x_300) ;  /* 0x000000b000017945 */ /* 0x000fe80003800200 */
[----:B------:R-:W-:Y:S05]  /*2b00*/  @P1 BRA `(.L_x_301) ;  /* 0x0000000000241947 */ /* 0x000fea0003800000 */
[----:B---3--:R-:W3:Y:S01]  /*2b10*/  S2R R7, SR_CgaCtaId ;  /* 0x0000000000077919 */ /* 0x008ee20000008800 */
[----:B-1----:R-:W-:Y:S01]  /*2b20*/  MOV R6, 0x400 ;  /* 0x0000040000067802 */ /* 0x002fe20000000f00 */
[----:B------:R-:W-:Y:S01]  /*2b30*/  IMAD.MOV.U32 R25, RZ, RZ, R3 ;  /* 0x000000ffff197224 */ /* 0x000fe200078e0003 */
[----:B--2---:R-:W-:-:S04]  /*2b40*/  SHF.R.U32.HI R5, RZ, 0x1, R4 ;  /* 0x00000001ff057819 */ /* 0x004fc80000011604 */
[----:B------:R-:W-:Y:S02]  /*2b50*/  LOP3.LUT R5, R5, 0x1f0, RZ, 0xc0, !PT ;  /* 0x000001f005057812 */ /* 0x000fe400078ec0ff */
[----:B---3--:R-:W-:-:S05]  /*2b60*/  LEA R6, R7, R6, 0x18 ;  /* 0x0000000607067211 */ /* 0x008fca00078ec0ff */
[----:B------:R-:W-:-:S05]  /*2b70*/  IMAD.IADD R5, R5, 0x1, R6 ;  /* 0x0000000105057824 */ /* 0x000fca00078e0206 */
[----:B------:R1:W-:Y:S04]  /*2b80*/  STS.64 [R5+0x10], R24 ;  /* 0x0000101805007388 */ /* 0x0003e80000000a00 */
[----:B------:R1:W-:Y:S02]  /*2b90*/  STS.U8 [R5+0x8], R26 ;  /* 0x0000081a05007388 */ /* 0x0003e40000000000 */
.L_x_301:
[----:B------:R-:W-:Y:S05]  /*2ba0*/  BSYNC.RECONVERGENT B1 ;  /* 0x0000000000017941 */ /* 0x000fea0003800200 */
.L_x_300:
[----:B------:R-:W-:Y:S01]  /*2bb0*/  BAR.SYNC.DEFER_BLOCKING 0x0 ;  /* 0x0000000000007b1d */ /* 0x000fe20000010000 */
[----:B------:R-:W-:-:S13]  /*2bc0*/  ISETP.NE.AND P1, PT, R4, RZ, PT ;  /* 0x000000ff0400720c */ /* 0x000fda0003f25270 */
[----:B------:R-:W-:Y:S05]  /*2bd0*/  @P1 BRA `(.L_x_289) ;  /* 0x0000003000801947 */ /* 0x000fea0003800000 */
[C---:B------:R-:W-:Y:S02]  /*2be0*/  ISETP.GE.U32.AND P0, PT, R2.reuse, 0x21, PT ;  /* 0x000000210200780c */ /* 0x040fe40003f06070 */
[C---:B------:R-:W-:Y:S02]  /*2bf0*/  ISETP.GE.U32.AND P2, PT, R2.reuse, 0x41, PT ;  /* 0x000000410200780c */ /* 0x040fe40003f46070 */
[C---:B------:R-:W-:Y:S02]  /*2c00*/  ISETP.GE.U32.AND P3, PT, R2.reuse, 0x61, PT ;  /* 0x000000610200780c */ /* 0x040fe40003f66070 */
[----:B------:R-:W-:-:S07]  /*2c10*/  ISETP.GE.U32.AND P4, PT, R2, 0x81, PT ;  /* 0x000000810200780c */ /* 0x000fce0003f86070 */
[----:B------:R-:W-:Y:S06]  /*2c20*/  @!P0 BRA `(.L_x_302) ;  /* 0x00000000003c8947 */ /* 0x000fec0003800000 */
[----:B------:R-:W5:Y:S01]  /*2c30*/  S2UR UR5, SR_CgaCtaId ;  /* 0x00000000000579c3 */ /* 0x000f620000008800 */
[----:B------:R-:W-:Y:S01]  /*2c40*/  UMOV UR4, 0x400 ;  /* 0x0000040000047882 */ /* 0x000fe20000000000 */
[----:B------:R-:W-:Y:S01]  /*2c50*/  LOP3.LUT P5, RZ, R26, 0xff, RZ, 0xc0, !PT ;  /* 0x000000ff1aff7812 */ /* 0x000fe200078ac0ff */
[----:B-----5:R-:W-:-:S09]  /*2c60*/  ULEA UR4, UR5, UR4, 0x18 ;  /* 0x0000000405047291 */ /* 0x020fd2000f8ec0ff */
[----:B-1----:R-:W1:Y:S04]  /*2c70*/  LDS.U8 R6, [UR4+0x18] ;  /* 0x00001804ff067984 */ /* 0x002e680008000000 */
[----:B--2---:R-:W2:Y:S01]  /*2c80*/  LDS.64 R4, [UR4+0x20] ;  /* 0x00002004ff047984 */ /* 0x004ea20008000a00 */
[----:B-1----:R-:W-:Y:S02]  /*2c90*/  ISETP.NE.AND P6, PT, R6, RZ, PT ;  /* 0x000000ff0600720c */ /* 0x002fe40003fc5270 */
        /* <DEDUP_REMOVED lines=8> */
.L_x_302:
[----:B------:R-:W-:Y:S01]  /*2d20*/  ISETP.GE.U32.AND P5, PT, R2, 0xa1, PT ;  /* 0x000000a10200780c */ /* 0x000fe20003fa6070 */
[----:B------:R-:W-:-:S12]  /*2d30*/  @!P2 BRA `(.L_x_303) ;  /* 0x00000000003ca947 */ /* 0x000fd80003800000 */
        /* <DEDUP_REMOVED lines=15> */
.L_x_303:
        /* <DEDUP_REMOVED lines=17> */
.L_x_304:
[----:B------:R-:W-:Y:S01]  /*2f40*/  ISETP.GE.U32.AND P3, PT, R2, 0xe1, PT ;  /* 0x000000e10200780c */ /* 0x000fe20003f66070 */
[----:B------:R-:W-:-:S12]  /*2f50*/  @!P4 BRA `(.L_x_305) ;  /* 0x00000000003cc947 */ /* 0x000fd80003800000 */
[----:B------:R-:W5:Y:S01]  /*2f60*/  S2UR UR5, SR_CgaCtaId ;  /* 0x00000000000579c3 */ /* 0x000f620000008800 */
[----:B------:R-:W-:Y:S01]  /*2f70*/  UMOV UR4, 0x400 ;  /* 0x0000040000047882 */ /* 0x000fe20000000000 */
[----:B------:R-:W-:Y:S01]  /*2f80*/  LOP3.LUT P4, RZ, R26, 0xff, RZ, 0xc0, !PT ;  /* 0x000000ff1aff7812 */ /* 0x000fe2000788c0ff */
[----:B-----5:R-:W-:-:S09]  /*2f90*/  ULEA UR4, UR5, UR4, 0x18 ;  /* 0x0000000405047291 */ /* 0x020fd2000f8ec0ff */
[----:B------:R-:W5:Y:S04]  /*2fa0*/  LDS.U8 R2, [UR4+0x48] ;  /* 0x00004804ff027984 */ /* 0x000f680008000000 */
[----:B-12---:R-:W1:Y:S01]  /*2fb0*/  LDS.64 R4, [UR4+0x50] ;  /* 0x00005004ff047984 */ /* 0x006e620008000a00 */
[----:B-----5:R-:W-:Y:S02]  /*2fc0*/  ISETP.NE.AND P6, PT, R2, RZ, PT ;  /* 0x000000ff0200720c */ /* 0x020fe40003fc5270 */
[----:B-1----:R-:W-:Y:S02]  /*2fd0*/  ISETP.LT.U32.AND P0, PT, R4, R24, PT ;  /* 0x000000180400720c */ /* 0x002fe40003f01070 */
[----:B------:R-:W-:Y:S02]  /*2fe0*/  @P4 SEL R2, R26, 0x1, !P6 ;  /* 0x000000011a024807 */ /* 0x000fe40007000000 */
[----:B------:R-:W-:-:S02]  /*2ff0*/  ISETP.LT.AND.EX P0, PT, R5, R3, PT, P0 ;  /* 0x000000030500720c */ /* 0x000fc40003f01300 */
[----:B------:R-:W-:-:S05]  /*3000*/  PRMT R26, R2, 0x7610, R26 ;  /* 0x00007610021a7816 */ /* 0x000fca000000001a */
[C---:B------:R-:W-:Y:S02]  /*3010*/  @P6 SEL R24, R4.reuse, R24, P0 ;  /* 0x0000001804186207 */ /* 0x040fe40000000000 */
[C---:B------:R-:W-:Y:S02]  /*3020*/  @P6 SEL R3, R5.reuse, R3, P0 ;  /* 0x0000000305036207 */ /* 0x040fe40000000000 */
[----:B------:R-:W-:Y:S02]  /*3030*/  SEL R24, R4, R24, !P4 ;  /* 0x0000001804187207 */ /* 0x000fe40006000000 */
[----:B------:R-:W-:-:S07]  /*3040*/  SEL R3, R5, R3, !P4 ;  /* 0x0000000305037207 */ /* 0x000fce0006000000 */
.L_x_305:
[----:B------:R-:W-:Y:S05]  /*3050*/  @!P5 BRA `(.L_x_306) ;  /* 0x00000000003cd947 */ /* 0x000fea0003800000 */
        /* <DEDUP_REMOVED lines=15> */
.L_x_306:
        /* <DEDUP_REMOVED lines=16> */
.L_x_307:
        /* <DEDUP_REMOVED lines=17> */
.L_x_265:
[----:B------:R-:W0:Y:S01]  /*3360*/  S2R R4, SR_TID.X ;  /* 0x0000000000047919 */ /* 0x000e220000002100 */
[----:B------:R-:W1:Y:S01]  /*3370*/  LDCU.128 UR8, c[0x0][0x380] ;  /* 0x00007000ff0877ac */ /* 0x000e620008000c00 */
[----:B------:R-:W2:Y:S01]  /*3380*/  LDCU.64 UR6, c[0x0][0x3a0] ;  /* 0x00007400ff0677ac */ /* 0x000ea20008000a00 */
[----:B------:R-:W3:Y:S01]  /*3390*/  LDCU UR4, c[0x0][0x3cc] ;  /* 0x00007980ff0477ac */ /* 0x000ee20008000800 */
        /* <DEDUP_REMOVED lines=8> */
[----:B------:R-:W4:Y:S04]  /*3420*/  LDG.E R5, desc[UR12][R10.64] ;  /* 0x0000000c0a057981 */ /* 0x000f28000c1e1900 */
[----:B------:R-:W4:Y:S04]  /*3430*/  LDG.E R8, desc[UR12][R12.64] ;  /* 0x0000000c0c087981 */ /* 0x000f28000c1e1900 */
[----:B------:R-:W5:Y:S04]  /*3440*/  LDG.E R6, desc[UR12][R10.64+0x800] ;  /* 0x0008000c0a067981 */ /* 0x000f68000c1e1900 */
[----:B------:R-:W5:Y:S04]  /*3450*/  LDG.E R3, desc[UR12][R12.64+0x800] ;  /* 0x0008000c0c037981 */ /* 0x000f68000c1e1900 */
[----:B------:R-:W5:Y:S04]  /*3460*/  LDG.E R14, desc[UR12][R10.64+0x400] ;  /* 0x0004000c0a0e7981 */ /* 0x000f68000c1e1900 */
[----:B------:R-:W5:Y:S04]  /*3470*/  LDG.E R15, desc[UR12][R12.64+0x400] ;  /* 0x0004000c0c0f7981 */ /* 0x000f68000c1e1900 */
[----:B------:R0:W5:Y:S04]  /*3480*/  LDG.E R7, desc[UR12][R10.64+0xc00] ;  /* 0x000c000c0a077981 */ /* 0x000168000c1e1900 */
[----:B------:R1:W5:Y:S01]  /*3490*/  LDG.E R16, desc[UR12][R12.64+0xc00] ;  /* 0x000c000c0c107981 */ /* 0x000362000c1e1900 */
[----:B--2---:R-:W-:-:S02]  /*34a0*/  IADD3 R19, P1, PT, R9, UR6, RZ ;  /* 0x0000000609137c10 */ /* 0x004fc4000ff3e0ff */
[----:B----4-:R-:W-:Y:S01]  /*34b0*/  ISETP.NE.AND P0, PT, R5, R8, PT ;  /* 0x000000080500720c */ /* 0x010fe20003f05270 */
[C---:B------:R-:W-:Y:S02]  /*34c0*/  VIADD R5, R4.reuse, 0x100 ;  /* 0x0000010004057836 */ /* 0x040fe40000000000 */
[----:B------:R-:W-:-:S03]  /*34d0*/  VIADD R8, R4, 0x200 ;  /* 0x0000020004087836 */ /* 0x000fc60000000000 */
[----:B------:R-:W-:Y:S01]  /*34e0*/  SEL R24, R4, R5, P0 ;  /* 0x0000000504187207 */ /* 0x000fe20000000000 */
[----:B------:R-:W-:Y:S01]  /*34f0*/  IMAD.U32 R5, RZ, RZ, UR7 ;  /* 0x00000007ff057e24 */ /* 0x000fe2000f8e00ff */
[-C--:B------:R-:W-:Y:S01]  /*3500*/  IADD3 R17, P3, PT, R8, R19.reuse, RZ ;  /* 0x0000001308117210 */ /* 0x080fe20007f7e0ff */
[----:B---3--:R-:W-:Y:S01]  /*3510*/  IMAD.U32 R8, RZ, RZ, UR4 ;  /* 0x00000004ff087e24 */ /* 0x008fe2000f8e00ff */
[----:B------:R-:W-:Y:S01]  /*3520*/  IADD3 R24, P4, PT, R24, R19, RZ ;  /* 0x0000001318187210 */ /* 0x000fe20007f9e0ff */
[----:B0-----:R-:W-:Y:S01]  /*3530*/  IMAD.X R10, RZ, RZ, R5, P1 ;  /* 0x000000ffff0a7224 */ /* 0x001fe200008e0605 */
[----:B-----5:R-:W-:Y:S02]  /*3540*/  ISETP.NE.AND P2, PT, R6, R3, PT ;  /* 0x000000030600720c */ /* 0x020fe40003f45270 */
[C---:B------:R-:W-:Y:S01]  /*3550*/  ISETP.LT.U32.AND P1, PT, R17.reuse, R24, PT ;  /* 0x000000181100720c */ /* 0x040fe20003f21070 */
[--C-:B-1----:R-:W-:Y:S01]  /*3560*/  IMAD.X R13, RZ, RZ, R10.reuse, P3 ;  /* 0x000000ffff0d7224 */ /* 0x102fe200018e060a */
[----:B------:R-:W-:Y:S01]  /*3570*/  ISETP.NE.OR P0, PT, R14, R15, P0 ;  /* 0x0000000f0e00720c */ /* 0x000fe20000705670 */
[----:B------:R-:W-:Y:S01]  /*3580*/  IMAD.X R10, RZ, RZ, R10, P4 ;  /* 0x000000ffff0a7224 */ /* 0x000fe200020e060a */
[----:B------:R-:W-:-:S04]  /*3590*/  IADD3 R11, P3, PT, R17, 0x100, RZ ;  /* 0x00000100110b7810 */ /* 0x000fc80007f7e0ff */
[----:B------:R-:W-:-:S04]  /*35a0*/  ISETP.LT.AND.EX P1, PT, R13, R10, PT, P1 ;  /* 0x0000000a0d00720c */ /* 0x000fc80003f21310 */
[----:B------:R-:W-:Y:S02]  /*35b0*/  @P2 SEL R24, R17, R24, P1 ;  /* 0x0000001811182207 */ /* 0x000fe40000800000 */
[----:B------:R-:W-:Y:S02]  /*35c0*/  @P2 SEL R10, R13, R10, P1 ;  /* 0x0000000a0d0a2207 */ /* 0x000fe40000800000 */
[----:B------:R-:W-:Y:S02]  /*35d0*/  SEL R24, R24, R17, P0 ;  /* 0x0000001118187207 */ /* 0x000fe40000000000 */
[----:B------:R-:W-:Y:S01]  /*35e0*/  SEL R10, R10, R13, P0 ;  /* 0x0000000d0a0a7207 */ /* 0x000fe20000000000 */
[----:B------:R-:W-:Y:S01]  /*35f0*/  IMAD.X R13, RZ, RZ, R13, P3 ;  /* 0x000000ffff0d7224 */ /* 0x000fe200018e060d */
[----:B------:R-:W-:Y:S01]  /*3600*/  ISETP.NE.OR P0, PT, R6, R3, P0 ;  /* 0x000000030600720c */ /* 0x000fe20000705670 */
[----:B------:R-:W-:Y:S01]  /*3610*/  IMAD.SHL.U32 R6, R8, 0x400, RZ ;  /* 0x0000040008067824 */ /* 0x000fe200078e00ff */
[----:B------:R-:W-:-:S02]  /*3620*/  ISETP.NE.AND P2, PT, R7, R16, PT ;  /* 0x000000100700720c */ /* 0x000fc40003f45270 */
[----:B------:R-:W-:Y:S02]  /*3630*/  ISETP.LT.U32.AND P1, PT, R11, R24, PT ;  /* 0x000000180b00720c */ /* 0x000fe40003f21070 */
[----:B------:R-:W-:Y:S02]  /*3640*/  ISETP.GE.U32.AND P4, PT, R2, R6, PT ;  /* 0x000000060200720c */ /* 0x000fe40003f86070 */
[----:B------:R-:W-:Y:S02]  /*3650*/  ISETP.LT.AND.EX P1, PT, R13, R10, PT, P1 ;  /* 0x0000000a0d00720c */ /* 0x000fe40003f21310 */
[----:B------:R-:W-:-:S04]  /*3660*/  ISETP.NE.OR P3, PT, R7, R16, P0 ;  /* 0x000000100700720c */ /* 0x000fc80000765670 */
[----:B------:R-:W-:Y:S02]  /*3670*/  SEL R26, RZ, 0x1, !P3 ;  /* 0x00000001ff1a7807 */ /* 0x000fe40005800000 */
[----:B------:R-:W-:Y:S02]  /*3680*/  @P2 SEL R24, R11, R24, P1 ;  /* 0x000000180b182207 */ /* 0x000fe40000800000 */
[----:B------:R-:W-:Y:S02]  /*3690*/  @P2 SEL R10, R13, R10, P1 ;  /* 0x0000000a0d0a2207 */ /* 0x000fe40000800000 */
[----:B------:R-:W-:Y:S02]  /*36a0*/  SEL R24, R24, R11, P0 ;  /* 0x0000000b18187207 */ /* 0x000fe40000000000 */
[----:B------:R-:W-:Y:S01]  /*36b0*/  SEL R3, R10, R13, P0 ;  /* 0x0000000d0a037207 */ /* 0x000fe20000000000 */
[----:B------:R-:W-:Y:S06]  /*36c0*/  @!P4 BRA `(.L_x_308) ;  /* 0x000000180088c947 */ /* 0x000fec0003800000 */
[----:B------:R-:W-:Y:S01]  /*36d0*/  UIADD3 UR7, UPT, UPT, UR5, -0x400, URZ ;  /* 0xfffffc0005077890 */ /* 0x000fe2000fffe0ff */
[C-C-:B------:R-:W-:Y:S01]  /*36e0*/  IMAD.IADD R7, R9.reuse, 0x1, R6.reuse ;  /* 0x0000000109077824 */ /* 0x140fe200078e0206 */
[-C--:B------:R-:W-:Y:S01]  /*36f0*/  LOP3.LUT R11, RZ, R4.reuse, RZ, 0x33, !PT ;  /* 0x00000004ff0b7212 */ /* 0x080fe200078e33ff */
[----:B------:R-:W0:Y:S01]  /*3700*/  LDCU.64 UR8, c[0x0][0x3a0] ;  /* 0x00007400ff0877ac */ /* 0x000e220008000a00 */
[----:B------:R-:W-:Y:S02]  /*3710*/  IADD3 R10, PT, PT, R9, R4, R6 ;  /* 0x00000004090a7210 */ /* 0x000fe40007ffe006 */
[----:B------:R-:W-:Y:S01]  /*3720*/  ISETP.GT.U32.AND P0, PT, R7, UR7, PT ;  /* 0x0000000707007c0c */ /* 0x000fe2000bf04070 */
[----:B------:R-:W1:Y:S01]  /*3730*/  LDCU.64 UR10, c[0x0][0x3c8] ;  /* 0x00007900ff0a77ac */ /* 0x000e620008000a00 */
[----:B------:R-:W-:Y:S01]  /*3740*/  IADD3 R2, PT, PT, -R6, UR5, R11 ;  /* 0x0000000506027c10 */ /* 0x000fe2000fffe10b */
[----:B------:R-:W-:Y:S01]  /*3750*/  VIADD R10, R10, 0x400 ;  /* 0x000004000a0a7836 */ /* 0x000fe20000000000 */
[----:B------:R-:W-:-:S03]  /*3760*/  UMOV UR4, URZ ;  /* 0x000000ff00047c82 */ /* 0x000fc60008000000 */
[----:B------:R-:W-:Y:S02]  /*3770*/  IMAD.IADD R11, R2, 0x1, -R9 ;  /* 0x00000001020b7824 */ /* 0x000fe400078e0a09 */
[----:B------:R-:W-:-:S04]  /*3780*/  IMAD.MOV.U32 R9, RZ, RZ, R6 ;  /* 0x000000ffff097224 */ /* 0x000fc800078e0006 */
[----:B------:R-:W-:Y:S05]  /*3790*/  @P0 BRA `(.L_x_309) ;  /* 0x0000000400380947 */ /* 0x000fea0003800000 */
.L_x_310:
[----:B------:R-:W2:Y:S01]  /*37a0*/  LDC.64 R8, c[0x0][0x380] ;  /* 0x0000e000ff087b82 */ /* 0x000ea20000000a00 */
[----:B------:R-:W-:-:S07]  /*37b0*/  IMAD.IADD R5, R4, 0x1, R7 ;  /* 0x0000000104057824 */ /* 0x000fce00078e0207 */
[----:B------:R-:W3:Y:S01]  /*37c0*/  LDC.64 R12, c[0x0][0x388] ;  /* 0x0000e200ff0c7b82 */ /* 0x000ee20000000a00 */
[----:B--2---:R-:W-:-:S05]  /*37d0*/  IMAD.WIDE.U32 R8, R5, 0x4, R8 ;  /* 0x0000000405087825 */ /* 0x004fca00078e0008 */
[----:B------:R-:W2:Y:S01]  /*37e0*/  LDG.E R14, desc[UR12][R8.64] ;  /* 0x0000000c080e7981 */ /* 0x000ea2000c1e1900 */
[----:B---3--:R-:W-:-:S03]  /*37f0*/  IMAD.WIDE.U32 R12, R5, 0x4, R12 ;  /* 0x00000004050c7825 */ /* 0x008fc600078e000c */
[----:B------:R-:W3:Y:S04]  /*3800*/  LDG.E R16, desc[UR12][R8.64+0x400] ;  /* 0x0004000c08107981 */ /* 0x000ee8000c1e1900 */
[----:B------:R-:W2:Y:S04]  /*3810*/  LDG.E R19, desc[UR12][R12.64] ;  /* 0x0000000c0c137981 */ /* 0x000ea8000c1e1900 */
[----:B------:R-:W3:Y:S04]  /*3820*/  LDG.E R21, desc[UR12][R12.64+0x400] ;  /* 0x0004000c0c157981 */ /* 0x000ee8000c1e1900 */
[----:B------:R-:W4:Y:S04]  /*3830*/  LDG.E R6, desc[UR12][R8.64+0x800] ;  /* 0x0008000c08067981 */ /* 0x000f28000c1e1900 */
[----:B------:R-:W4:Y:S04]  /*3840*/  LDG.E R17, desc[UR12][R12.64+0x800] ;  /* 0x0008000c0c117981 */ /* 0x000f28000c1e1900 */
[----:B------:R5:W4:Y:S04]  /*3850*/  LDG.E R2, desc[UR12][R8.64+0xc00] ;  /* 0x000c000c08027981 */ /* 0x000b28000c1e1900 */
[----:B------:R3:W4:Y:S01]  /*3860*/  LDG.E R15, desc[UR12][R12.64+0xc00] ;  /* 0x000c000c0c0f7981 */ /* 0x000722000c1e1900 */
[----:B0-----:R-:W-:Y:S01]  /*3870*/  UMOV UR6, UR8 ;  /* 0x0000000800067c82 */ /* 0x001fe20008000000 */
[----:B------:R-:W-:Y:S01]  /*3880*/  LOP3.LUT P4, RZ, R26, 0xff, RZ, 0xc0, !PT ;  /* 0x000000ff1aff7812 */ /* 0x000fe2000788c0ff */
[----:B------:R-:W-:Y:S01]  /*3890*/  IMAD.MOV.U32 R18, RZ, RZ, R3 ;  /* 0x000000ffff127224 */ /* 0x000fe200078e0003 */
[----:B-1----:R-:W-:Y:S01]  /*38a0*/  UMOV UR5, UR10 ;  /* 0x0000000a00057c82 */ /* 0x002fe20008000000 */
[----:B--2---:R-:W-:-:S02]  /*38b0*/  ISETP.NE.AND P2, PT, R14, R19, PT ;  /* 0x000000130e00720c */ /* 0x004fc40003f45270 */
[----:B------:R-:W-:Y:S01]  /*38c0*/  IADD3 R14, P1, PT, R5, UR6, RZ ;  /* 0x00000006050e7c10 */ /* 0x000fe2000ff3e0ff */
[----:B------:R-:W-:-:S03]  /*38d0*/  IMAD.U32 R5, RZ, RZ, UR9 ;  /* 0x00000009ff057e24 */ /* 0x000fc6000f8e00ff */
[----:B------:R-:W-:Y:S01]  /*38e0*/  ISETP.LT.U32.AND P0, PT, R14, R24, PT ;  /* 0x000000180e00720c */ /* 0x000fe20003f01070 */
[----:B------:R-:W-:-:S05]  /*38f0*/  IMAD.X R3, RZ, RZ, R5, P1 ;  /* 0x000000ffff037224 */ /* 0x000fca00008e0605 */
[----:B------:R-:W-:Y:S02]  /*3900*/  ISETP.LT.AND.EX P0, PT, R3, R18, PT, P0 ;  /* 0x000000120300720c */ /* 0x000fe40003f01300 */
[----:B-----5:R-:W-:Y:S02]  /*3910*/  SEL R8, RZ, 0x1, !P2 ;  /* 0x00000001ff087807 */ /* 0x020fe40005000000 */
[C---:B------:R-:W-:Y:S01]  /*3920*/  @P2 SEL R24, R14.reuse, R24, P0 ;  /* 0x000000180e182207 */ /* 0x040fe20000000000 */
[----:B------:R-:W-:Y:S01]  /*3930*/  VIADD R19, R14, 0x100 ;  /* 0x000001000e137836 */ /* 0x000fe20000000000 */
[----:B------:R-:W-:Y:S02]  /*3940*/  @P4 SEL R8, R26, 0x1, !P2 ;  /* 0x000000011a084807 */ /* 0x000fe40005000000 */
[----:B------:R-:W-:Y:S02]  /*3950*/  IADD3 RZ, P5, PT, R14, 0x100, RZ ;  /* 0x000001000eff7810 */ /* 0x000fe40007fbe0ff */
[----:B---3--:R-:W-:-:S02]  /*3960*/  ISETP.NE.AND P3, PT, R16, R21, PT ;  /* 0x000000151000720c */ /* 0x008fc40003f65270 */
[C---:B------:R-:W-:Y:S02]  /*3970*/  @P2 SEL R18, R3.reuse, R18, P0 ;  /* 0x0000001203122207 */ /* 0x040fe40000000000 */
[----:B------:R-:W-:Y:S01]  /*3980*/  SEL R24, R14, R24, !P4 ;  /* 0x000000180e187207 */ /* 0x000fe20006000000 */
[----:B------:R-:W-:Y:S01]  /*3990*/  IMAD.X R12, RZ, RZ, R3, P5 ;  /* 0x000000ffff0c7224 */ /* 0x000fe200028e0603 */
[----:B------:R-:W-:Y:S02]  /*39a0*/  LOP3.LUT P1, RZ, R8, 0xff, RZ, 0xc0, !PT ;  /* 0x000000ff08ff7812 */ /* 0x000fe4000782c0ff */
[----:B------:R-:W-:Y:S02]  /*39b0*/  SEL R9, R3, R18, !P4 ;  /* 0x0000001203097207 */ /* 0x000fe40006000000 */
[----:B------:R-:W-:-:S04]  /*39c0*/  ISETP.LT.U32.AND P0, PT, R19, R24, PT ;  /* 0x000000181300720c */ /* 0x000fc80003f01070 */
[CC--:B------:R-:W-:Y:S02]  /*39d0*/  ISETP.LT.AND.EX P0, PT, R12.reuse, R9.reuse, PT, P0 ;  /* 0x000000090c00720c */ /* 0x0c0fe40003f01300 */
[----:B------:R-:W-:Y:S02]  /*39e0*/  SEL R16, RZ, 0x1, !P3 ;  /* 0x00000001ff107807 */ /* 0x000fe40005800000 */
[----:B------:R-:W-:Y:S02]  /*39f0*/  @P3 SEL R24, R19, R24, P0 ;  /* 0x0000001813183207 */ /* 0x000fe40000000000 */
[----:B------:R-:W-:Y:S02]  /*3a00*/  @P3 SEL R9, R12, R9, P0 ;  /* 0x000000090c093207 */ /* 0x000fe40000000000 */
[----:B------:R-:W-:Y:S02]  /*3a10*/  IADD3 R13, P0, PT, R14, 0x200, RZ ;  /* 0x000002000e0d7810 */ /* 0x000fe40007f1e0ff */
[----:B------:R-:W-:-:S02]  /*3a20*/  @P1 SEL R16, R8, 0x1, !P3 ;  /* 0x0000000108101807 */ /* 0x000fc40005800000 */
[----:B----4-:R-:W-:Y:S02]  /*3a30*/  ISETP.NE.AND P2, PT, R6, R17, PT ;  /* 0x000000110600720c */ /* 0x010fe40003f45270 */
[----:B------:R-:W-:Y:S02]  /*3a40*/  SEL R24, R19, R24, !P1 ;  /* 0x0000001813187207 */ /* 0x000fe40004800000 */
[----:B------:R-:W-:Y:S01]  /*3a50*/  SEL R6, R12, R9, !P1 ;  /* 0x000000090c067207 */ /* 0x000fe20004800000 */
[----:B------:R-:W-:Y:S01]  /*3a60*/  IMAD.X R9, RZ, RZ, R3, P0 ;  /* 0x000000ffff097224 */ /* 0x000fe200000e0603 */
[----:B------:R-:W-:Y:S02]  /*3a70*/  LOP3.LUT P1, RZ, R16, 0xff, RZ, 0xc0, !PT ;  /* 0x000000ff10ff7812 */ /* 0x000fe4000782c0ff */
[----:B------:R-:W-:-:S04]  /*3a80*/  ISETP.LT.U32.AND P0, PT, R13, R24, PT ;  /* 0x000000180d00720c */ /* 0x000fc80003f01070 */
[----:B------:R-:W-:Y:S01]  /*3a90*/  ISETP.LT.AND.EX P0, PT, R9, R6, PT, P0 ;  /* 0x000000060900720c */ /* 0x000fe20003f01300 */
[----:B------:R-:W-:-:S03]  /*3aa0*/  IMAD.U32 R8, RZ, RZ, UR11 ;  /* 0x0000000bff087e24 */ /* 0x000fc6000f8e00ff */
[----:B------:R-:W-:Y:S02]  /*3ab0*/  @P2 SEL R24, R13, R24, P0 ;  /* 0x000000180d182207 */ /* 0x000fe40000000000 */
[----:B------:R-:W-:Y:S02]  /*3ac0*/  @P2 SEL R6, R9, R6, P0 ;  /* 0x0000000609062207 */ /* 0x000fe40000000000 */
[----:B------:R-:W-:Y:S01]  /*3ad0*/  SEL R17, RZ, 0x1, !P2 ;  /* 0x00000001ff117807 */ /* 0x000fe20005000000 */
[----:B------:R-:W-:Y:S01]  /*3ae0*/  IMAD.SHL.U32 R12, R8, 0x400, RZ ;  /* 0x00000400080c7824 */ /* 0x000fe200078e00ff */
[----:B------:R-:W-:Y:S02]  /*3af0*/  @P1 SEL R17, R16, 0x1, !P2 ;  /* 0x0000000110111807 */ /* 0x000fe40005000000 */
[----:B------:R-:W-:Y:S02]  /*3b00*/  SEL R24, R13, R24, !P1 ;  /* 0x000000180d187207 */ /* 0x000fe40004800000 */
[----:B------:R-:W-:-:S02]  /*3b10*/  SEL R6, R9, R6, !P1 ;  /* 0x0000000609067207 */ /* 0x000fc40004800000 */
[----:B------:R-:W-:Y:S02]  /*3b20*/  ISETP.NE.AND P1, PT, R2, R15, PT ;  /* 0x0000000f0200720c */ /* 0x000fe40003f25270 */
[----:B------:R-:W-:Y:S02]  /*3b30*/  IADD3 R2, PT, PT, -R7, UR5, RZ ;  /* 0x0000000507027c10 */ /* 0x000fe4000fffe1ff */
[----:B------:R-:W-:Y:S02]  /*3b40*/  IADD3 R9, P0, PT, R14, 0x300, RZ ;  /* 0x000003000e097810 */ /* 0x000fe40007f1e0ff */
[----:B------:R-:W-:Y:S02]  /*3b50*/  ISETP.GE.U32.AND P3, PT, R2, R12, PT ;  /* 0x0000000c0200720c */ /* 0x000fe40003f66070 */
[----:B------:R-:W-:Y:S01]  /*3b60*/  LOP3.LUT P2, RZ, R17, 0xff, RZ, 0xc0, !PT ;  /* 0x000000ff11ff7812 */ /* 0x000fe2000784c0ff */
[----:B------:R-:W-:Y:S01]  /*3b70*/  IMAD.X R3, RZ, RZ, R3, P0 ;  /* 0x000000ffff037224 */ /* 0x000fe200000e0603 */
[----:B------:R-:W-:-:S04]  /*3b80*/  ISETP.LT.U32.AND P0, PT, R9, R24, PT ;  /* 0x000000180900720c */ /* 0x000fc80003f01070 */
[----:B------:R-:W-:-:S04]  /*3b90*/  ISETP.LT.AND.EX P0, PT, R3, R6, PT, P0 ;  /* 0x000000060300720c */ /* 0x000fc80003f01300 */
[----:B------:R-:W-:Y:S02]  /*3ba0*/  @P1 SEL R24, R9, R24, P0 ;  /* 0x0000001809181207 */ /* 0x000fe40000000000 */
[----:B------:R-:W-:Y:S02]  /*3bb0*/  @P1 SEL R6, R3, R6, P0 ;  /* 0x0000000603061207 */ /* 0x000fe40000000000 */
[----:B------:R-:W-:Y:S02]  /*3bc0*/  SEL R26, RZ, 0x1, !P1 ;  /* 0x00000001ff1a7807 */ /* 0x000fe40004800000 */
[----:B------:R-:W-:Y:S02]  /*3bd0*/  @P2 SEL R26, R17, 0x1, !P1 ;  /* 0x00000001111a2807 */ /* 0x000fe40004800000 */
[----:B------:R-:W-:Y:S02]  /*3be0*/  SEL R24, R9, R24, !P2 ;  /* 0x0000001809187207 */ /* 0x000fe40005000000 */
[----:B------:R-:W-:Y:S01]  /*3bf0*/  SEL R3, R3, R6, !P2 ;  /* 0x0000000603037207 */ /* 0x000fe20005000000 */
[----:B------:R-:W-:Y:S06]  /*3c00*/  @!P3 BRA `(.L_x_308) ;  /* 0x000000140038b947 */ /* 0x000fec0003800000 */
[C---:B------:R-:W-:Y:S01]  /*3c10*/  IMAD.IADD R7, R12.reuse, 0x1, R7 ;  /* 0x000000010c077824 */ /* 0x040fe200078e0207 */
[----:B------:R-:W-:Y:S01]  /*3c20*/  UIADD3 UR4, UPT, UPT, UR4, 0x1, URZ ;  /* 0x0000000104047890 */ /* 0x000fe2000fffe0ff */
[----:B------:R-:W-:Y:S02]  /*3c30*/  IMAD.IADD R10, R12, 0x1, R10 ;  /* 0x000000010c0a7824 */ /* 0x000fe400078e020a */
[----:B------:R-:W-:Y:S01]  /*3c40*/  IMAD.IADD R11, R11, 0x1, -R12 ;  /* 0x000000010b0b7824 */ /* 0x000fe200078e0a0c */
[----:B------:R-:W-:-:S13]  /*3c50*/  ISETP.GT.U32.AND P0, PT, R7, UR7, PT ;  /* 0x0000000707007c0c */ /* 0x000fda000bf04070 */
[----:B------:R-:W-:Y:S05]  /*3c60*/  @!P0 BRA `(.L_x_310) ;  /* 0xfffffff800cc8947 */ /* 0x000fea000383ffff */
[----:B------:R-:W-:-:S07]  /*3c70*/  IMAD.MOV.U32 R9, RZ, RZ, R12 ;  /* 0x000000ffff097224 */ /* 0x000fce00078e000c */
.L_x_309:
[----:B------:R-:W-:Y:S01]  /*3c80*/  IADD3 R13, PT, PT, -R7, UR5, RZ ;  /* 0x00000005070d7c10 */ /* 0x000fe2000fffe1ff */
[----:B------:R-:W-:Y:S03]  /*3c90*/  BSSY.RECONVERGENT B1, `(.L_x_308) ;  /* 0x0000145000017945 */ /* 0x000fe60003800200 */
[----:B------:R-:W-:-:S04]  /*3ca0*/  ISETP.GE.AND P0, PT, R4, R13, PT ;  /* 0x0000000d0400720c */ /* 0x000fc80003f06270 */
[----:B------:R-:W-:-:S13]  /*3cb0*/  ISETP.GE.U32.OR P0, PT, R7, UR5, P0 ;  /* 0x0000000507007c0c */ /* 0x000fda0008706470 */
[----:B------:R-:W-:Y:S05]  /*3cc0*/  @P0 BRA `(.L_x_311) ;  /* 0x0000001400040947 */ /* 0x000fea0003800000 */
[----:B------:R-:W-:Y:S01]  /*3cd0*/  LOP3.LUT R6, RZ, R4, RZ, 0x33, !PT ;  /* 0x00000004ff067212 */ /* 0x000fe200078e33ff */
[----:B------:R-:W-:Y:S01]  /*3ce0*/  IMAD.SHL.U32 R2, R0, 0x400, RZ ;  /* 0x0000040000027824 */ /* 0x000fe200078e00ff */
[----:B------:R-:W-:Y:S01]  /*3cf0*/  BSSY.RECONVERGENT B2, `(.L_x_312) ;  /* 0x00000a8000027945 */ /* 0x000fe20003800200 */
[----:B------:R-:W-:Y:S02]  /*3d00*/  IMAD R8, R8, UR4, RZ ;  /* 0x0000000408087c24 */ /* 0x000fe4000f8e02ff */
[----:B------:R-:W-:-:S05]  /*3d10*/  VIADD R6, R6, UR5 ;  /* 0x0000000506067c36 */ /* 0x000fca0008000000 */
[----:B------:R-:W-:Y:S01]  /*3d20*/  IADD3 R9, PT, PT, R6, -R9, -R2 ;  /* 0x8000000906097210 */ /* 0x000fe20007ffe802 */
[----:B------:R-:W-:-:S04]  /*3d30*/  IMAD.MOV.U32 R2, RZ, RZ, R4 ;  /* 0x000000ffff027224 */ /* 0x000fc800078e0004 */
[----:B------:R-:W-:-:S05]  /*3d40*/  IMAD R8, R8, -0x400, R9 ;  /* 0xfffffc0008087824 */ /* 0x000fca00078e0209 */
[C---:B------:R-:W-:Y:S02]  /*3d50*/  ISETP.GE.U32.AND P0, PT, R8.reuse, 0x700, PT ;  /* 0x000007000800780c */ /* 0x040fe40003f06070 */
[----:B------:R-:W-:-:S04]  /*3d60*/  LEA.HI R8, R8, 0x1, RZ, 0x18 ;  /* 0x0000000108087811 */ /* 0x000fc800078fc0ff */
[----:B------:R-:W-:-:S07]  /*3d70*/  LOP3.LUT R9, R8, 0x7, RZ, 0xc0, !PT ;  /* 0x0000000708097812 */ /* 0x000fce00078ec0ff */
[----:B------:R-:W-:Y:S05]  /*3d80*/  @!P0 BRA `(.L_x_313) ;  /* 0x0000000800788947 */ /* 0x000fea0003800000 */
[----:B------:R-:W2:Y:S01]  /*3d90*/  LDC.64 R12, c[0x0][0x380] ;  /* 0x0000e000ff0c7b82 */ /* 0x000ea20000000a00 */
[----:B------:R-:W-:Y:S01]  /*3da0*/  LEA.HI R11, R11, 0x1, RZ, 0x18 ;  /* 0x000000010b0b7811 */ /* 0x000fe200078fc0ff */
[----:B------:R-:W-:Y:S03]  /*3db0*/  BSSY.RECONVERGENT B3, `(.L_x_314) ;  /* 0x000009a000037945 */ /* 0x000fe60003800200 */
[----:B------:R-:W-:Y:S02]  /*3dc0*/  LOP3.LUT R2, R11, 0x1fffff8, RZ, 0xc0, !PT ;  /* 0x01fffff80b027812 */ /* 0x000fe400078ec0ff */
[----:B------:R-:W-:Y:S01]  /*3dd0*/  LOP3.LUT R11, R4, 0x400, RZ, 0xfc, !PT ;  /* 0x00000400040b7812 */ /* 0x000fe200078efcff */
[----:B------:R-:W3:Y:S02]  /*3de0*/  LDC.64 R14, c[0x0][0x388] ;  /* 0x0000e200ff0e7b82 */ /* 0x000ee40000000a00 */
[----:B------:R-:W-:-:S07]  /*3df0*/  IMAD.MOV R2, RZ, RZ, -R2 ;  /* 0x000000ffff027224 */ /* 0x000fce00078e0a02 */
.L_x_315:
[----:B------:R-:W-:-:S04]  /*3e00*/  VIADD R27, R10, 0xfffffc00 ;  /* 0xfffffc000a1b7836 */ /* 0x000fc80000000000 */
[----:B--2---:R-:W-:-:S04]  /*3e10*/  IMAD.WIDE.U32 R16, R27, 0x4, R12 ;  /* 0x000000041b107825 */ /* 0x004fc800078e000c */
[----:B---3--:R-:W-:Y:S02]  /*3e20*/  IMAD.WIDE.U32 R18, R27, 0x4, R14 ;  /* 0x000000041b127825 */ /* 0x008fe400078e000e */
[----:B------:R2:W3:Y:S04]  /*3e30*/  LDG.E R16, desc[UR12][R16.64] ;  /* 0x0000000c10107981 */ /* 0x0004e8000c1e1900 */
[----:B------:R-:W3:Y:S01]  /*3e40*/  LDG.E R19, desc[UR12][R18.64] ;  /* 0x0000000c12137981 */ /* 0x000ee2000c1e1900 */
[----:B------:R-:W-:-:S04]  /*3e50*/  VIADD R25, R10, 0xfffffd00 ;  /* 0xfffffd000a197836 */ /* 0x000fc80000000000 */
[----:B------:R-:W-:-:S04]  /*3e60*/  IMAD.WIDE.U32 R20, R25, 0x4, R12 ;  /* 0x0000000419147825 */ /* 0x000fc800078e000c */
[----:B------:R-:W-:Y:S02]  /*3e70*/  IMAD.WIDE.U32 R22, R25, 0x4, R14 ;  /* 0x0000000419167825 */ /* 0x000fe400078e000e */
[----:B------:R-:W4:Y:S04]  /*3e80*/  LDG.E R20, desc[UR12][R20.64] ;  /* 0x0000000c14147981 */ /* 0x000f28000c1e1900 */
[----:B------:R-:W4:Y:S01]  /*3e90*/  LDG.E R23, desc[UR12][R22.64] ;  /* 0x0000000c16177981 */ /* 0x000f22000c1e1900 */
[----:B------:R-:W-:Y:S02]  /*3ea0*/  LOP3.LUT P2, RZ, R26, 0xff, RZ, 0xc0, !PT ;  /* 0x000000ff1aff7812 */ /* 0x000fe4000784c0ff */
[----:B--2---:R-:W-:Y:S01]  /*3eb0*/  IADD3 R17, P3, PT, R27, UR6, RZ ;  /* 0x000000061b117c10 */ /* 0x004fe2000ff7e0ff */
[----:B------:R-:W-:-:S03]  /*3ec0*/  VIADD R27, R10, 0xfffffe00 ;  /* 0xfffffe000a1b7836 */ /* 0x000fc60000000000 */
[----:B------:R-:W-:Y:S01]  /*3ed0*/  ISETP.LT.U32.AND P0, PT, R17, R24, PT ;  /* 0x000000181100720c */ /* 0x000fe20003f01070 */
[----:B------:R-:W-:-:S05]  /*3ee0*/  IMAD.X R28, RZ, RZ, R5, P3 ;  /* 0x000000ffff1c7224 */ /* 0x000fca00018e0605 */
[----:B------:R-:W-:-:S04]  /*3ef0*/  ISETP.LT.AND.EX P0, PT, R28, R3, PT, P0 ;  /* 0x000000031c00720c */ /* 0x000fc80003f01300 */
[----:B------:R-:W-:Y:S02]  /*3f00*/  SEL R29, R17, R24, P0 ;  /* 0x00000018111d7207 */ /* 0x000fe40000000000 */
[CC--:B---3--:R-:W-:Y:S02]  /*3f10*/  ISETP.NE.AND P1, PT, R16.reuse, R19.reuse, P2 ;  /* 0x000000131000720c */ /* 0x0c8fe40001725270 */
[----:B------:R-:W-:Y:S01]  /*3f20*/  ISETP.NE.AND P3, PT, R16, R19, PT ;  /* 0x000000131000720c */ /* 0x000fe20003f65270 */
[----:B------:R-:W-:-:S05]  /*3f30*/  IMAD.WIDE.U32 R18, R27, 0x4, R14 ;  /* 0x000000041b127825 */ /* 0x000fca00078e000e */
[----:B------:R-:W2:Y:S05]  /*3f40*/  LDG.E R22, desc[UR12][R18.64] ;  /* 0x0000000c12167981 */ /* 0x000eaa000c1e1900 */
[----:B------:R-:W-:Y:S01]  /*3f50*/  @!P1 SEL R29, R17, R24, !P2 ;  /* 0x00000018111d9207 */ /* 0x000fe20005000000 */
[----:B------:R-:W-:-:S05]  /*3f60*/  IMAD.WIDE.U32 R16, R27, 0x4, R12 ;  /* 0x000000041b107825 */ /* 0x000fca00078e000c */
[----:B------:R3:W2:Y:S01]  /*3f70*/  LDG.E R21, desc[UR12][R16.64] ;  /* 0x0000000c10157981 */ /* 0x0006a2000c1e1900 */
[----:B------:R-:W-:-:S04]  /*3f80*/  @!P2 SEL R26, RZ, 0x1, !P3 ;  /* 0x00000001ff1aa807 */ /* 0x000fc80005800000 */
[----:B------:R-:W-:Y:S02]  /*3f90*/  SEL R26, R26, 0x1, !P1 ;  /* 0x000000011a1a7807 */ /* 0x000fe40004800000 */
[-C--:B------:R-:W-:Y:S02]  /*3fa0*/  SEL R24, R28, R3.reuse, P0 ;  /* 0x000000031c187207 */ /* 0x080fe40000000000 */
[----:B------:R-:W-:Y:S02]  /*3fb0*/  LOP3.LUT P3, RZ, R26, 0xff, RZ, 0xc0, !PT ;  /* 0x000000ff1aff7812 */ /* 0x000fe4000786c0ff */
[----:B---3--:R-:W-:Y:S02]  /*3fc0*/  IADD3 R16, P0, PT, R25, UR6, RZ ;  /* 0x0000000619107c10 */ /* 0x008fe4000ff1e0ff */
[----:B------:R-:W-:Y:S02]  /*3fd0*/  @!P1 SEL R24, R28, R3, !P2 ;  /* 0x000000031c189207 */ /* 0x000fe40005000000 */
[----:B----4-:R-:W-:Y:S01]  /*3fe0*/  ISETP.NE.AND P2, PT, R20, R23, P3 ;  /* 0x000000171400720c */ /* 0x010fe20001f45270 */
[----:B------:R-:W-:Y:S01]  /*3ff0*/  IMAD.X R25, RZ, RZ, R5, P0 ;  /* 0x000000ffff197224 */ /* 0x000fe200000e0605 */
[----:B------:R-:W-:-:S02]  /*4000*/  ISETP.LT.U32.AND P0, PT, R16, R29, PT ;  /* 0x0000001d1000720c */ /* 0x000fc40003f01070 */
[----:B------:R-:W-:Y:S02]  /*4010*/  ISETP.NE.AND P1, PT, R20, R23, PT ;  /* 0x000000171400720c */ /* 0x000fe40003f25270 */
[----:B------:R-:W-:Y:S01]  /*4020*/  ISETP.LT.AND.EX P0, PT, R25, R24, PT, P0 ;  /* 0x000000181900720c */ /* 0x000fe20003f01300 */
[----:B------:R-:W-:-:S03]  /*4030*/  VIADD R23, R10, 0xffffff00 ;  /* 0xffffff000a177836 */ /* 0x000fc60000000000 */
[CC--:B------:R-:W-:Y:S01]  /*4040*/  SEL R3, R16.reuse, R29.reuse, P0 ;  /* 0x0000001d10037207 */ /* 0x0c0fe20000000000 */
[C---:B------:R-:W-:Y:S02]  /*4050*/  IMAD.WIDE.U32 R18, R23.reuse, 0x4, R14 ;  /* 0x0000000417127825 */ /* 0x040fe400078e000e */
[----:B------:R-:W-:Y:S02]  /*4060*/  @!P2 SEL R3, R16, R29, !P3 ;  /* 0x0000001d1003a207 */ /* 0x000fe40005800000 */
[----:B------:R-:W-:Y:S01]  /*4070*/  IMAD.WIDE.U32 R16, R23, 0x4, R12 ;  /* 0x0000000417107825 */ /* 0x000fe200078e000c */
[----:B------:R3:W4:Y:S01]  /*4080*/  LDG.E R29, desc[UR12][R18.64] ;  /* 0x0000000c121d7981 */ /* 0x000722000c1e1900 */
[----:B------:R-:W-:-:S03]  /*4090*/  @!P3 SEL R26, RZ, 0x1, !P1 ;  /* 0x00000001ff1ab807 */ /* 0x000fc60004800000 */
[----:B------:R5:W4:Y:S01]  /*40a0*/  LDG.E R20, desc[UR12][R16.64] ;  /* 0x0000000c10147981 */ /* 0x000b22000c1e1900 */
[----:B------:R-:W-:Y:S02]  /*40b0*/  SEL R26, R26, 0x1, !P2 ;  /* 0x000000011a1a7807 */ /* 0x000fe40005000000 */
[CC--:B------:R-:W-:Y:S02]  /*40c0*/  SEL R28, R25.reuse, R24.reuse, P0 ;  /* 0x00000018191c7207 */ /* 0x0c0fe40000000000 */
[----:B------:R-:W-:Y:S01]  /*40d0*/  @!P2 SEL R28, R25, R24, !P3 ;  /* 0x00000018191ca207 */ /* 0x000fe20005800000 */
[----:B---3--:R-:W-:Y:S01]  /*40e0*/  IMAD.WIDE.U32 R18, R10, 0x4, R12 ;  /* 0x000000040a127825 */ /* 0x008fe200078e000c */
[----:B------:R-:W-:-:S03]  /*40f0*/  LOP3.LUT P2, RZ, R26, 0xff, RZ, 0xc0, !PT ;  /* 0x000000ff1aff7812 */ /* 0x000fc6000784c0ff */
[----:B-----5:R-:W-:Y:S02]  /*4100*/  IMAD.WIDE.U32 R16, R10, 0x4, R14 ;  /* 0x000000040a107825 */ /* 0x020fe400078e000e */
[----:B------:R-:W3:Y:S01]  /*4110*/  LDG.E R18, desc[UR12][R18.64] ;  /* 0x0000000c12127981 */ /* 0x000ee2000c1e1900 */
[----:B------:R-:W-:-:S05]  /*4120*/  IADD3 R27, P0, PT, R27, UR6, RZ ;  /* 0x000000061b1b7c10 */ /* 0x000fca000ff1e0ff */
[----:B------:R-:W-:Y:S01]  /*4130*/  IMAD.X R25, RZ, RZ, R5, P0 ;  /* 0x000000ffff197224 */ /* 0x000fe200000e0605 */
[----:B------:R-:W-:-:S04]  /*4140*/  ISETP.LT.U32.AND P0, PT, R27, R3, PT ;  /* 0x000000031b00720c */ /* 0x000fc80003f01070 */
[----:B------:R-:W-:Y:S02]  /*4150*/  ISETP.LT.AND.EX P0, PT, R25, R28, PT, P0 ;  /* 0x0000001c1900720c */ /* 0x000fe40003f01300 */
[CC--:B--2---:R-:W-:Y:S02]  /*4160*/  ISETP.NE.AND P1, PT, R21.reuse, R22.reuse, PT ;  /* 0x000000161500720c */ /* 0x0c4fe40003f25270 */
[----:B------:R-:W-:Y:S02]  /*4170*/  ISETP.NE.AND P3, PT, R21, R22, P2 ;  /* 0x000000161500720c */ /* 0x000fe40001765270 */
[----:B------:R2:W3:Y:S01]  /*4180*/  LDG.E R22, desc[UR12][R16.64] ;  /* 0x0000000c10167981 */ /* 0x0004e2000c1e1900 */
[----:B------:R-:W-:-:S10]  /*4190*/  SEL R21, R27, R3, P0 ;  /* 0x000000031b157207 */ /* 0x000fd40000000000 */
[----:B------:R-:W-:Y:S01]  /*41a0*/  @!P3 SEL R21, R27, R3, !P2 ;  /* 0x000000031b15b207 */ /* 0x000fe20005000000 */
[----:B------:R-:W-:Y:S01]  /*41b0*/  VIADD R3, R10, 0x100 ;  /* 0x000001000a037836 */ /* 0x000fe20000000000 */
[CC--:B------:R-:W-:Y:S02]  /*41c0*/  SEL R27, R25.reuse, R28.reuse, P0 ;  /* 0x0000001c191b7207 */ /* 0x0c0fe40000000000 */
[----:B------:R-:W-:Y:S01]  /*41d0*/  @!P3 SEL R27, R25, R28, !P2 ;  /* 0x0000001c191bb207 */ /* 0x000fe20005000000 */
[----:B------:R-:W-:-:S04]  /*41e0*/  IMAD.WIDE.U32 R24, R3, 0x4, R14 ;  /* 0x0000000403187825 */ /* 0x000fc800078e000e */
[----:B--2---:R-:W-:Y:S02]  /*41f0*/  IMAD.WIDE.U32 R16, R3, 0x4, R12 ;  /* 0x0000000403107825 */ /* 0x004fe400078e000c */
[----:B------:R-:W2:Y:S04]  /*4200*/  LDG.E R25, desc[UR12][R24.64] ;  /* 0x0000000c18197981 */ /* 0x000ea8000c1e1900 */
[----:B------:R5:W2:Y:S01]  /*4210*/  LDG.E R28, desc[UR12][R16.64] ;  /* 0x0000000c101c7981 */ /* 0x000aa2000c1e1900 */
[----:B------:R-:W-:-:S04]  /*4220*/  @!P2 SEL R26, RZ, 0x1, !P1 ;  /* 0x00000001ff1aa807 */ /* 0x000fc80004800000 */
[----:B------:R-:W-:-:S04]  /*4230*/  SEL R26, R26, 0x1, !P3 ;  /* 0x000000011a1a7807 */ /* 0x000fc80005800000 */
[----:B------:R-:W-:Y:S02]  /*4240*/  LOP3.LUT P2, RZ, R26, 0xff, RZ, 0xc0, !PT ;  /* 0x000000ff1aff7812 */ /* 0x000fe4000784c0ff */
[----:B------:R-:W-:Y:S02]  /*4250*/  IADD3 R23, P0, PT, R23, UR6, RZ ;  /* 0x0000000617177c10 */ /* 0x000fe4000ff1e0ff */
[CC--:B----4-:R-:W-:Y:S02]  /*4260*/  ISETP.NE.AND P3, PT, R20.reuse, R29.reuse, PT ;  /* 0x0000001d1400720c */ /* 0x0d0fe40003f65270 */
[----:B------:R-:W-:Y:S01]  /*4270*/  ISETP.NE.AND P1, PT, R20, R29, P2 ;  /* 0x0000001d1400720c */ /* 0x000fe20001725270 */
[----:B------:R-:W-:Y:S01]  /*4280*/  IMAD.X R20, RZ, RZ, R5, P0 ;  /* 0x000000ffff147224 */ /* 0x000fe200000e0605 */
[----:B------:R-:W-:-:S05]  /*4290*/  ISETP.LT.U32.AND P0, PT, R23, R21, PT ;  /* 0x000000151700720c */ /* 0x000fca0003f01070 */
[----:B------:R-:W-:Y:S02]  /*42a0*/  @!P2 SEL R26, RZ, 0x1, !P3 ;  /* 0x00000001ff1aa807 */ /* 0x000fe40005800000 */
[----:B------:R-:W-:Y:S02]  /*42b0*/  ISETP.LT.AND.EX P0, PT, R20, R27, PT, P0 ;  /* 0x0000001b1400720c */ /* 0x000fe40003f01300 */
[----:B------:R-:W-:Y:S02]  /*42c0*/  SEL R26, R26, 0x1, !P1 ;  /* 0x000000011a1a7807 */ /* 0x000fe40004800000 */
[----:B-----5:R-:W-:Y:S02]  /*42d0*/  SEL R16, R23, R21, P0 ;  /* 0x0000001517107207 */ /* 0x020fe40000000000 */
[----:B------:R-:W-:Y:S02]  /*42e0*/  LOP3.LUT P3, RZ, R26, 0xff, RZ, 0xc0, !PT ;  /* 0x000000ff1aff7812 */ /* 0x000fe4000786c0ff */
[----:B------:R-:W-:-:S02]  /*42f0*/  SEL R17, R20, R27, P0 ;  /* 0x0000001b14117207 */ /* 0x000fc40000000000 */
[----:B------:R-:W-:Y:S02]  /*4300*/  IADD3 R19, P0, PT, R10, UR6, RZ ;  /* 0x000000060a137c10 */ /* 0x000fe4000ff1e0ff */
[----:B------:R-:W-:Y:S02]  /*4310*/  @!P1 SEL R16, R23, R21, !P2 ;  /* 0x0000001517109207 */ /* 0x000fe40005000000 */
[----:B------:R-:W-:Y:S01]  /*4320*/  @!P1 SEL R17, R20, R27, !P2 ;  /* 0x0000001b14119207 */ /* 0x000fe20005000000 */
[----:B------:R-:W-:Y:S01]  /*4330*/  IMAD.X R24, RZ, RZ, R5, P0 ;  /* 0x000000ffff187224 */ /* 0x000fe200000e0605 */
[----:B------:R-:W-:Y:S01]  /*4340*/  ISETP.LT.U32.AND P0, PT, R19, R16, PT ;  /* 0x000000101300720c */ /* 0x000fe20003f01070 */
[----:B------:R-:W-:-:S03]  /*4350*/  VIADD R27, R10, 0x200 ;  /* 0x000002000a1b7836 */ /* 0x000fc60000000000 */
[----:B------:R-:W-:-:S04]  /*4360*/  ISETP.LT.AND.EX P0, PT, R24, R17, PT, P0 ;  /* 0x000000111800720c */ /* 0x000fc80003f01300 */
[----:B------:R-:W-:Y:S02]  /*4370*/  SEL R20, R19, R16, P0 ;  /* 0x0000001013147207 */ /* 0x000fe40000000000 */
[----:B------:R-:W-:Y:S01]  /*4380*/  SEL R23, R24, R17, P0 ;  /* 0x0000001118177207 */ /* 0x000fe20000000000 */
[----:B------:R-:W-:Y:S01]  /*4390*/  VIADD R29, R10, 0x300 ;  /* 0x000003000a1d7836 */ /* 0x000fe20000000000 */
[CC--:B---3--:R-:W-:Y:S02]  /*43a0*/  ISETP.NE.AND P2, PT, R18.reuse, R22.reuse, P3 ;  /* 0x000000161200720c */ /* 0x0c8fe40001f45270 */
[----:B------:R-:W-:-:S04]  /*43b0*/  ISETP.NE.AND P1, PT, R18, R22, PT ;  /* 0x000000161200720c */ /* 0x000fc80003f25270 */
[----:B------:R-:W-:-:S07]  /*43c0*/  @!P3 SEL R26, RZ, 0x1, !P1 ;  /* 0x00000001ff1ab807 */ /* 0x000fce0004800000 */
[----:B------:R-:W-:Y:S01]  /*43d0*/  @!P2 SEL R20, R19, R16, !P3 ;  /* 0x000000101314a207 */ /* 0x000fe20005800000 */
[----:B------:R-:W-:Y:S01]  /*43e0*/  IMAD.WIDE.U32 R18, R27, 0x4, R14 ;  /* 0x000000041b127825 */ /* 0x000fe200078e000e */
[----:B------:R-:W-:-:S03]  /*43f0*/  @!P2 SEL R23, R24, R17, !P3 ;  /* 0x000000111817a207 */ /* 0x000fc60005800000 */
[----:B------:R-:W-:Y:S01]  /*4400*/  IMAD.WIDE.U32 R16, R27, 0x4, R12 ;  /* 0x000000041b107825 */ /* 0x000fe200078e000c */
[----:B------:R-:W-:Y:S01]  /*4410*/  IADD3 R21, P1, PT, R3, UR6, RZ ;  /* 0x0000000603157c10 */ /* 0x000fe2000ff3e0ff */
[----:B------:R-:W3:Y:S01]  /*4420*/  LDG.E R18, desc[UR12][R18.64] ;  /* 0x0000000c12127981 */ /* 0x000ee2000c1e1900 */
[----:B------:R-:W-:-:S03]  /*4430*/  SEL R22, R26, 0x1, !P2 ;  /* 0x000000011a167807 */ /* 0x000fc60005000000 */
[----:B------:R4:W3:Y:S01]  /*4440*/  LDG.E R3, desc[UR12][R16.64] ;  /* 0x0000000c10037981 */ /* 0x0008e2000c1e1900 */
[----:B------:R-:W-:Y:S01]  /*4450*/  LOP3.LUT P2, RZ, R22, 0xff, RZ, 0xc0, !PT ;  /* 0x000000ff16ff7812 */ /* 0x000fe2000784c0ff */
[----:B------:R-:W-:-:S03]  /*4460*/  IMAD.X R24, RZ, RZ, R5, P1 ;  /* 0x000000ffff187224 */ /* 0x000fc600008e0605 */
[----:B--2---:R-:W-:Y:S02]  /*4470*/  ISETP.NE.AND P3, PT, R28, R25, P2 ;  /* 0x000000191c00720c */ /* 0x004fe40001765270 */
[----:B------:R-:W-:-:S04]  /*4480*/  ISETP.LT.U32.AND P0, PT, R21, R20, PT ;  /* 0x000000141500720c */ /* 0x000fc80003f01070 */
[----:B------:R-:W-:Y:S02]  /*4490*/  ISETP.LT.AND.EX P0, PT, R24, R23, PT, P0 ;  /* 0x000000171800720c */ /* 0x000fe40003f01300 */
[----:B------:R-:W-:Y:S02]  /*44a0*/  ISETP.NE.AND P1, PT, R28, R25, PT ;  /* 0x000000191c00720c */ /* 0x000fe40003f25270 */
[-C--:B------:R-:W-:Y:S01]  /*44b0*/  SEL R25, R21, R20.reuse, P0 ;  /* 0x0000001415197207 */ /* 0x080fe20000000000 */
[----:B----4-:R-:W-:Y:S02]  /*44c0*/  IMAD.WIDE.U32 R16, R29, 0x4, R14 ;  /* 0x000000041d107825 */ /* 0x010fe400078e000e */
[----:B------:R-:W-:Y:S02]  /*44d0*/  @!P3 SEL R25, R21, R20, !P2 ;  /* 0x000000141519b207 */ /* 0x000fe40005000000 */
[----:B------:R-:W-:Y:S02]  /*44e0*/  IMAD.WIDE.U32 R20, R29, 0x4, R12 ;  /* 0x000000041d147825 */ /* 0x000fe400078e000c */
[----:B------:R-:W2:Y:S04]  /*44f0*/  LDG.E R17, desc[UR12][R16.64] ;  /* 0x0000000c10117981 */ /* 0x000ea8000c1e1900 */
[----:B------:R4:W2:Y:S01]  /*4500*/  LDG.E R20, desc[UR12][R20.64] ;  /* 0x0000000c14147981 */ /* 0x0008a2000c1e1900 */
[----:B------:R-:W-:-:S02]  /*4510*/  @!P2 SEL R22, RZ, 0x1, !P1 ;  /* 0x00000001ff16a807 */ /* 0x000fc40004800000 */
[-C--:B------:R-:W-:Y:S02]  /*4520*/  SEL R19, R24, R23.reuse, P0 ;  /* 0x0000001718137207 */ /* 0x080fe40000000000 */
[----:B------:R-:W-:Y:S02]  /*4530*/  SEL R22, R22, 0x1, !P3 ;  /* 0x0000000116167807 */ /* 0x000fe40005800000 */
[----:B------:R-:W-:Y:S02]  /*4540*/  @!P3 SEL R19, R24, R23, !P2 ;  /* 0x000000171813b207 */ /* 0x000fe40005000000 */
[----:B------:R-:W-:Y:S02]  /*4550*/  LOP3.LUT P1, RZ, R22, 0xff, RZ, 0xc0, !PT ;  /* 0x000000ff16ff7812 */ /* 0x000fe4000782c0ff */
[----:B------:R-:W-:-:S05]  /*4560*/  IADD3 R24, P0, PT, R27, UR6, RZ ;  /* 0x000000061b187c10 */ /* 0x000fca000ff1e0ff */
[----:B------:R-:W-:Y:S01]  /*4570*/  IMAD.X R26, RZ, RZ, R5, P0 ;  /* 0x000000ffff1a7224 */ /* 0x000fe200000e0605 */
[----:B------:R-:W-:-:S04]  /*4580*/  ISETP.LT.U32.AND P0, PT, R24, R25, PT ;  /* 0x000000191800720c */ /* 0x000fc80003f01070 */
[----:B------:R-:W-:-:S04]  /*4590*/  ISETP.LT.AND.EX P0, PT, R26, R19, PT, P0 ;  /* 0x000000131a00720c */ /* 0x000fc80003f01300 */
[----:B----4-:R-:W-:Y:S01]  /*45a0*/  SEL R21, R26, R19, P0 ;  /* 0x000000131a157207 */ /* 0x010fe20000000000 */
[----:B------:R-:W-:Y:S02]  /*45b0*/  VIADD R2, R2, 0x8 ;  /* 0x0000000802027836 */ /* 0x000fe40000000000 */
[----:B------:R-:W-:Y:S02]  /*45c0*/  VIADD R11, R11, 0x800 ;  /* 0x000008000b0b7836 */ /* 0x000fe40000000000 */
[----:B------:R-:W-:Y:S01]  /*45d0*/  VIADD R10, R10, 0x800 ;  /* 0x000008000a0a7836 */ /* 0x000fe20000000000 */
[CC--:B---3--:R-:W-:Y:S02]  /*45e0*/  ISETP.NE.AND P3, PT, R3.reuse, R18.reuse, P1 ;  /* 0x000000120300720c */ /* 0x0c8fe40000f65270 */
[----:B------:R-:W-:Y:S02]  /*45f0*/  ISETP.NE.AND P2, PT, R3, R18, PT ;  /* 0x000000120300720c */ /* 0x000fe40003f45270 */
[----:B------:R-:W-:-:S02]  /*4600*/  SEL R18, R24, R25, P0 ;  /* 0x0000001918127207 */ /* 0x000fc40000000000 */
[----:B------:R-:W-:Y:S02]  /*4610*/  IADD3 R29, P0, PT, R29, UR6, RZ ;  /* 0x000000061d1d7c10 */ /* 0x000fe4000ff1e0ff */
[----:B------:R-:W-:-:S05]  /*4620*/  @!P1 SEL R22, RZ, 0x1, !P2 ;  /* 0x00000001ff169807 */ /* 0x000fca0005000000 */
[----:B------:R-:W-:Y:S01]  /*4630*/  @!P3 SEL R18, R24, R25, !P1 ;  /* 0x000000191812b207 */ /* 0x000fe20004800000 */
[----:B------:R-:W-:Y:S01]  /*4640*/  IMAD.X R16, RZ, RZ, R5, P0 ;  /* 0x000000ffff107224 */ /* 0x000fe200000e0605 */
[----:B------:R-:W-:Y:S02]  /*4650*/  SEL R22, R22, 0x1, !P3 ;  /* 0x0000000116167807 */ /* 0x000fe40005800000 */
[----:B------:R-:W-:Y:S02]  /*4660*/  @!P3 SEL R21, R26, R19, !P1 ;  /* 0x000000131a15b207 */ /* 0x000fe40004800000 */
[----:B------:R-:W-:Y:S02]  /*4670*/  ISETP.LT.U32.AND P0, PT, R29, R18, PT ;  /* 0x000000121d00720c */ /* 0x000fe40003f01070 */
[----:B------:R-:W-:Y:S02]  /*4680*/  LOP3.LUT P2, RZ, R22, 0xff, RZ, 0xc0, !PT ;  /* 0x000000ff16ff7812 */ /* 0x000fe4000784c0ff */
[----:B------:R-:W-:-:S04]  /*4690*/  ISETP.LT.AND.EX P0, PT, R16, R21, PT, P0 ;  /* 0x000000151000720c */ /* 0x000fc80003f01300 */
[----:B------:R-:W-:Y:S02]  /*46a0*/  SEL R24, R29, R18, P0 ;  /* 0x000000121d187207 */ /* 0x000fe40000000000 */
[----:B------:R-:W-:Y:S02]  /*46b0*/  SEL R3, R16, R21, P0 ;  /* 0x0000001510037207 */ /* 0x000fe40000000000 */
[----:B------:R-:W-:Y:S02]  /*46c0*/  ISETP.NE.AND P0, PT, R2, RZ, PT ;  /* 0x000000ff0200720c */ /* 0x000fe40003f05270 */
[CC--:B--2---:R-:W-:Y:S02]  /*46d0*/  ISETP.NE.AND P3, PT, R20.reuse, R17.reuse, P2 ;  /* 0x000000111400720c */ /* 0x0c4fe40001765270 */
[----:B------:R-:W-:-:S04]  /*46e0*/  ISETP.NE.AND P1, PT, R20, R17, PT ;  /* 0x000000111400720c */ /* 0x000fc80003f25270 */
[----:B------:R-:W-:-:S04]  /*46f0*/  @!P2 SEL R22, RZ, 0x1, !P1 ;  /* 0x00000001ff16a807 */ /* 0x000fc80004800000 */
[----:B------:R-:W-:-:S03]  /*4700*/  SEL R22, R22, 0x1, !P3 ;  /* 0x0000000116167807 */ /* 0x000fc60005800000 */
[----:B------:R-:W-:Y:S02]  /*4710*/  @!P3 SEL R24, R29, R18, !P2 ;  /* 0x000000121d18b207 */ /* 0x000fe40005000000 */
[----:B------:R-:W-:Y:S02]  /*4720*/  @!P3 SEL R3, R16, R21, !P2 ;  /* 0x000000151003b207 */ /* 0x000fe40005000000 */
[----:B------:R-:W-:Y:S01]  /*4730*/  PRMT R26, R22, 0x7610, R26 ;  /* 0x00007610161a7816 */ /* 0x000fe2000000001a */
[----:B------:R-:W-:Y:S06]  /*4740*/  @P0 BRA `(.L_x_315) ;  /* 0xfffffff400ac0947 */ /* 0x000fec000383ffff */
[----:B01----:R-:W-:Y:S05]  /*4750*/  BSYNC.RECONVERGENT B3 ;  /* 0x0000000000037941 */ /* 0x003fea0003800200 */
.L_x_314:
[----:B------:R-:W-:-:S07]  /*4760*/  VIADD R2, R11, 0xfffffc00 ;  /* 0xfffffc000b027836 */ /* 0x000fce0000000000 */
.L_x_313:
[----:B01----:R-:W-:Y:S05]  /*4770*/  BSYNC.RECONVERGENT B2 ;  /* 0x0000000000027941 */ /* 0x003fea0003800200 */
.L_x_312:
[----:B------:R-:W-:-:S13]  /*4780*/  ISETP.NE.AND P0, PT, R9, RZ, PT ;  /* 0x000000ff0900720c */ /* 0x000fda0003f05270 */
[----:B------:R-:W-:Y:S05]  /*4790*/  @!P0 BRA `(.L_x_311) ;  /* 0x0000000800508947 */ /* 0x000fea0003800000 */
[----:B------:R-:W-:Y:S01]  /*47a0*/  ISETP.GE.U32.AND P0, PT, R9, 0x4, PT ;  /* 0x000000040900780c */ /* 0x000fe20003f06070 */
[----:B------:R-:W-:Y:S01]  /*47b0*/  BSSY.RECONVERGENT B2, `(.L_x_316) ;  /* 0x000004e000027945 */ /* 0x000fe20003800200 */
[----:B------:R-:W-:-:S11]  /*47c0*/  LOP3.LUT P1, R9, R8, 0x3, RZ, 0xc0, !PT ;  /* 0x0000000308097812 */ /* 0x000fd6000782c0ff */
[----:B------:R-:W-:Y:S05]  /*47d0*/  @!P0 BRA `(.L_x_317) ;  /* 0x00000004002c8947 */ /* 0x000fea0003800000 */
[----:B------:R-:W0:Y:S01]  /*47e0*/  LDC.64 R10, c[0x0][0x380] ;  /* 0x0000e000ff0a7b82 */ /* 0x000e220000000a00 */
[----:B------:R-:W-:-:S07]  /*47f0*/  IMAD.IADD R23, R2, 0x1, R7 ;  /* 0x0000000102177824 */ /* 0x000fce00078e0207 */
[----:B------:R-:W1:Y:S01]  /*4800*/  LDC.64 R12, c[0x0][0x388] ;  /* 0x0000e200ff0c7b82 */ /* 0x000e620000000a00 */
[----:B0-----:R-:W-:-:S05]  /*4810*/  IMAD.WIDE.U32 R14, R23, 0x4, R10 ;  /* 0x00000004170e7825 */ /* 0x001fca00078e000a */
[----:B------:R0:W2:Y:S01]  /*4820*/  LDG.E R27, desc[UR12][R14.64] ;  /* 0x0000000c0e1b7981 */ /* 0x0000a2000c1e1900 */
[----:B-1----:R-:W-:-:S05]  /*4830*/  IMAD.WIDE.U32 R28, R23, 0x4, R12 ;  /* 0x00000004171c7825 */ /* 0x002fca00078e000c */
[----:B------:R-:W2:Y:S01]  /*4840*/  LDG.E R8, desc[UR12][R28.64] ;  /* 0x0000000c1c087981 */ /* 0x000ea2000c1e1900 */
[----:B------:R-:W-:-:S04]  /*4850*/  VIADD R25, R23, 0x100 ;  /* 0x0000010017197836 */ /* 0x000fc80000000000 */
[----:B------:R-:W-:-:S04]  /*4860*/  IMAD.WIDE.U32 R16, R25, 0x4, R12 ;  /* 0x0000000419107825 */ /* 0x000fc800078e000c */
[----:B0-----:R-:W-:Y:S02]  /*4870*/  IMAD.WIDE.U32 R14, R25, 0x4, R10 ;  /* 0x00000004190e7825 */ /* 0x001fe400078e000a */
[----:B------:R0:W3:Y:S04]  /*4880*/  LDG.E R16, desc[UR12][R16.64] ;  /* 0x0000000c10107981 */ /* 0x0000e8000c1e1900 */
[----:B------:R-:W3:Y:S01]  /*4890*/  LDG.E R22, desc[UR12][R14.64] ;  /* 0x0000000c0e167981 */ /* 0x000ee2000c1e1900 */
[----:B0-----:R-:W-:-:S04]  /*48a0*/  VIADD R17, R23, 0x200 ;  /* 0x0000020017117836 */ /* 0x001fc80000000000 */
[----:B------:R-:W-:-:S04]  /*48b0*/  IMAD.WIDE.U32 R18, R17, 0x4, R10 ;  /* 0x0000000411127825 */ /* 0x000fc800078e000a */
[----:B------:R-:W-:Y:S02]  /*48c0*/  IMAD.WIDE.U32 R20, R17, 0x4, R12 ;  /* 0x0000000411147825 */ /* 0x000fe400078e000c */
[----:B------:R-:W4:Y:S04]  /*48d0*/  LDG.E R18, desc[UR12][R18.64] ;  /* 0x0000000c12127981 */ /* 0x000f28000c1e1900 */
[----:B------:R-:W4:Y:S01]  /*48e0*/  LDG.E R21, desc[UR12][R20.64] ;  /* 0x0000000c14157981 */ /* 0x000f22000c1e1900 */
[----:B------:R-:W-:-:S04]  /*48f0*/  VIADD R29, R23, 0x300 ;  /* 0x00000300171d7836 */ /* 0x000fc80000000000 */
[----:B------:R-:W-:-:S04]  /*4900*/  IMAD.WIDE.U32 R10, R29, 0x4, R10 ;  /* 0x000000041d0a7825 */ /* 0x000fc800078e000a */
[----:B------:R-:W-:Y:S02]  /*4910*/  IMAD.WIDE.U32 R12, R29, 0x4, R12 ;  /* 0x000000041d0c7825 */ /* 0x000fe400078e000c */
[----:B------:R-:W5:Y:S04]  /*4920*/  LDG.E R10, desc[UR12][R10.64] ;  /* 0x0000000c0a0a7981 */ /* 0x000f68000c1e1900 */
[----:B------:R0:W5:Y:S01]  /*4930*/  LDG.E R13, desc[UR12][R12.64] ;  /* 0x0000000c0c0d7981 */ /* 0x000162000c1e1900 */
[----:B------:R-:W-:Y:S02]  /*4940*/  LOP3.LUT P3, RZ, R26, 0xff, RZ, 0xc0, !PT ;  /* 0x000000ff1aff7812 */ /* 0x000fe4000786c0ff */
[----:B------:R-:W-:Y:S02]  /*4950*/  IADD3 R23, P2, PT, R23, UR6, RZ ;  /* 0x0000000617177c10 */ /* 0x000fe4000ff5e0ff */
[----:B------:R-:W-:Y:S01]  /*4960*/  IADD3 R25, P5, PT, R25, UR6, RZ ;  /* 0x0000000619197c10 */ /* 0x000fe2000ffbe0ff */
[----:B------:R-:W-:Y:S01]  /*4970*/  VIADD R2, R2, 0x400 ;  /* 0x0000040002027836 */ /* 0x000fe20000000000 */
[----:B--2---:R-:W-:-:S02]  /*4980*/  ISETP.NE.AND P0, PT, R27, R8, PT ;  /* 0x000000081b00720c */ /* 0x004fc40003f05270 */
[----:B------:R-:W-:-:S05]  /*4990*/  ISETP.NE.AND P4, PT, R27, R8, P3 ;  /* 0x000000081b00720c */ /* 0x000fca0001f85270 */
[----:B------:R-:W-:Y:S01]  /*49a0*/  @!P3 SEL R26, RZ, 0x1, !P0 ;  /* 0x00000001ff1ab807 */ /* 0x000fe20004000000 */
[----:B------:R-:W-:-:S03]  /*49b0*/  IMAD.X R8, RZ, RZ, R5, P2 ;  /* 0x000000ffff087224 */ /* 0x000fc600010e0605 */
[----:B------:R-:W-:Y:S02]  /*49c0*/  SEL R26, R26, 0x1, !P4 ;  /* 0x000000011a1a7807 */ /* 0x000fe40006000000 */
[----:B------:R-:W-:Y:S02]  /*49d0*/  ISETP.LT.U32.AND P0, PT, R23, R24, PT ;  /* 0x000000181700720c */ /* 0x000fe40003f01070 */
[----:B------:R-:W-:Y:S02]  /*49e0*/  LOP3.LUT P2, RZ, R26, 0xff, RZ, 0xc0, !PT ;  /* 0x000000ff1aff7812 */ /* 0x000fe4000784c0ff */
[----:B------:R-:W-:-:S04]  /*49f0*/  ISETP.LT.AND.EX P0, PT, R8, R3, PT, P0 ;  /* 0x000000030800720c */ /* 0x000fc80003f01300 */
[C---:B0-----:R-:W-:Y:S02]  /*4a00*/  SEL R12, R23.reuse, R24, P0 ;  /* 0x00000018170c7207 */ /* 0x041fe40000000000 */
[-C--:B------:R-:W-:Y:S02]  /*4a10*/  SEL R20, R8, R3.reuse, P0 ;  /* 0x0000000308147207 */ /* 0x080fe40000000000 */
[----:B---3--:R-:W-:Y:S02]  /*4a20*/  ISETP.NE.AND P0, PT, R22, R16, PT ;  /* 0x000000101600720c */ /* 0x008fe40003f05270 */
[----:B------:R-:W-:Y:S02]  /*4a30*/  @!P4 SEL R12, R23, R24, !P3 ;  /* 0x00000018170cc207 */ /* 0x000fe40005800000 */
[----:B------:R-:W-:Y:S02]  /*4a40*/  @!P4 SEL R20, R8, R3, !P3 ;  /* 0x000000030814c207 */ /* 0x000fe40005800000 */
[----:B------:R-:W-:-:S02]  /*4a50*/  ISETP.NE.AND P4, PT, R22, R16, P2 ;  /* 0x000000101600720c */ /* 0x000fc40001785270 */
[----:B------:R-:W-:Y:S01]  /*4a60*/  @!P2 SEL R26, RZ, 0x1, !P0 ;  /* 0x00000001ff1aa807 */ /* 0x000fe20004000000 */
[----:B------:R-:W-:-:S03]  /*4a70*/  IMAD.X R3, RZ, RZ, R5, P5 ;  /* 0x000000ffff037224 */ /* 0x000fc600028e0605 */
        /* <DEDUP_REMOVED lines=11> */
[----:B------:R-:W-:Y:S01]  /*4b30*/  IMAD.X R3, RZ, RZ, R5, P0 ;  /* 0x000000ffff037224 */ /* 0x000fe200000e0605 */
        /* <DEDUP_REMOVED lines=11> */
[----:B------:R-:W-:Y:S01]  /*4bf0*/  IMAD.X R8, RZ, RZ, R5, P5 ;  /* 0x000000ffff087224 */ /* 0x000fe200028e0605 */
[----:B------:R-:W-:-:S02]  /*4c00*/  ISETP.LT.U32.AND P0, PT, R29, R12, PT ;  /* 0x0000000c1d00720c */ /* 0x000fc40003f01070 */
[----:B------:R-:W-:Y:S02]  /*4c10*/  ISETP.NE.AND P3, PT, R10, R13, PT ;  /* 0x0000000d0a00720c */ /* 0x000fe40003f65270 */
[CC--:B------:R-:W-:Y:S02]  /*4c20*/  ISETP.LT.AND.EX P0, PT, R8.reuse, R11.reuse, PT, P0 ;  /* 0x0000000b0800720c */ /* 0x0c0fe40003f01300 */
[----:B------:R-:W-:Y:S02]  /*4c30*/  @!P2 SEL R26, RZ, 0x1, !P3 ;  /* 0x00000001ff1aa807 */ /* 0x000fe40005800000 */
[----:B------:R-:W-:Y:S02]  /*4c40*/  SEL R24, R29, R12, P0 ;  /* 0x0000000c1d187207 */ /* 0x000fe40000000000 */
[----:B------:R-:W-:Y:S02]  /*4c50*/  SEL R3, R8, R11, P0 ;  /* 0x0000000b08037207 */ /* 0x000fe40000000000 */
[----:B------:R-:W-:-:S02]  /*4c60*/  SEL R26, R26, 0x1, !P4 ;  /* 0x000000011a1a7807 */ /* 0x000fc40006000000 */
[----:B------:R-:W-:Y:S02]  /*4c70*/  @!P4 SEL R24, R29, R12, !P2 ;  /* 0x0000000c1d18c207 */ /* 0x000fe40005000000 */
[----:B------:R-:W-:-:S07]  /*4c80*/  @!P4 SEL R3, R8, R11, !P2 ;  /* 0x0000000b0803c207 */ /* 0x000fce0005000000 */
.L_x_317:
[----:B------:R-:W-:Y:S05]  /*4c90*/  BSYNC.RECONVERGENT B2 ;  /* 0x0000000000027941 */ /* 0x000fea0003800200 */
.L_x_316:
[----:B------:R-:W-:Y:S05]  /*4ca0*/  @!P1 BRA `(.L_x_311) ;  /* 0x00000004000c9947 */ /* 0x000fea0003800000 */
[----:B------:R-:W-:Y:S01]  /*4cb0*/  ISETP.NE.AND P0, PT, R9, 0x1, PT ;  /* 0x000000010900780c */ /* 0x000fe20003f05270 */
[----:B------:R-:W-:Y:S01]  /*4cc0*/  BSSY.RECONVERGENT B2, `(.L_x_318) ;  /* 0x000002a000027945 */ /* 0x000fe20003800200 */
[----:B------:R-:W-:-:S11]  /*4cd0*/  LOP3.LUT P1, RZ, R6, 0x100, RZ, 0xc0, !PT ;  /* 0x0000010006ff7812 */ /* 0x000fd6000782c0ff */
[----:B------:R-:W-:Y:S05]  /*4ce0*/  @!P0 BRA `(.L_x_319) ;  /* 0x00000000009c8947 */ /* 0x000fea0003800000 */
[----:B------:R-:W0:Y:S01]  /*4cf0*/  LDC.64 R10, c[0x0][0x380] ;  /* 0x0000e000ff0a7b82 */ /* 0x000e220000000a00 */
[----:B------:R-:W-:-:S07]  /*4d00*/  IMAD.IADD R17, R2, 0x1, R7 ;  /* 0x0000000102117824 */ /* 0x000fce00078e0207 */
[----:B------:R-:W1:Y:S01]  /*4d10*/  LDC.64 R8, c[0x0][0x388] ;  /* 0x0000e200ff087b82 */ /* 0x000e620000000a00 */
[C---:B------:R-:W-:Y:S02]  /*4d20*/  VIADD R19, R17.reuse, 0x100 ;  /* 0x0000010011137836 */ /* 0x040fe40000000000 */
[----:B0-----:R-:W-:-:S06]  /*4d30*/  IMAD.WIDE.U32 R12, R17, 0x4, R10 ;  /* 0x00000004110c7825 */ /* 0x001fcc00078e000a */
[----:B------:R-:W2:Y:S01]  /*4d40*/  LDG.E R12, desc[UR12][R12.64] ;  /* 0x0000000c0c0c7981 */ /* 0x000ea2000c1e1900 */
[----:B-1----:R-:W-:-:S06]  /*4d50*/  IMAD.WIDE.U32 R14, R17, 0x4, R8 ;  /* 0x00000004110e7825 */ /* 0x002fcc00078e0008 */
[----:B------:R-:W2:Y:S01]  /*4d60*/  LDG.E R15, desc[UR12][R14.64] ;  /* 0x0000000c0e0f7981 */ /* 0x000ea2000c1e1900 */
[----:B------:R-:W-:-:S04]  /*4d70*/  IMAD.WIDE.U32 R10, R19, 0x4, R10 ;  /* 0x00000004130a7825 */ /* 0x000fc800078e000a */
[----:B------:R-:W-:Y:S02]  /*4d80*/  IMAD.WIDE.U32 R8, R19, 0x4, R8 ;  /* 0x0000000413087825 */ /* 0x000fe400078e0008 */
[----:B------:R-:W3:Y:S04]  /*4d90*/  LDG.E R10, desc[UR12][R10.64] ;  /* 0x0000000c0a0a7981 */ /* 0x000ee8000c1e1900 */
[----:B------:R0:W3:Y:S01]  /*4da0*/  LDG.E R21, desc[UR12][R8.64] ;  /* 0x0000000c08157981 */ /* 0x0000e2000c1e1900 */
[----:B------:R-:W-:Y:S02]  /*4db0*/  LOP3.LUT P2, RZ, R26, 0xff, RZ, 0xc0, !PT ;  /* 0x000000ff1aff7812 */ /* 0x000fe4000784c0ff */
[----:B------:R-:W-:-:S04]  /*4dc0*/  IADD3 R17, P4, PT, R17, UR6, RZ ;  /* 0x0000000611117c10 */ /* 0x000fc8000ff9e0ff */
[----:B------:R-:W-:Y:S01]  /*4dd0*/  ISETP.LT.U32.AND P0, PT, R17, R24, PT ;  /* 0x000000181100720c */ /* 0x000fe20003f01070 */
[----:B------:R-:W-:-:S05]  /*4de0*/  IMAD.X R6, RZ, RZ, R5, P4 ;  /* 0x000000ffff067224 */ /* 0x000fca00020e0605 */
[----:B------:R-:W-:-:S04]  /*4df0*/  ISETP.LT.AND.EX P0, PT, R6, R3, PT, P0 ;  /* 0x000000030600720c */ /* 0x000fc80003f01300 */
[----:B0-----:R-:W-:Y:S02]  /*4e00*/  SEL R8, R17, R24, P0 ;  /* 0x0000001811087207 */ /* 0x001fe40000000000 */
[----:B------:R-:W-:Y:S01]  /*4e10*/  SEL R9, R6, R3, P0 ;  /* 0x0000000306097207 */ /* 0x000fe20000000000 */
[----:B------:R-:W-:Y:S01]  /*4e20*/  VIADD R2, R2, 0x200 ;  /* 0x0000020002027836 */ /* 0x000fe20000000000 */
[CC--:B--2---:R-:W-:Y:S02]  /*4e30*/  ISETP.NE.AND P5, PT, R12.reuse, R15.reuse, PT ;  /* 0x0000000f0c00720c */ /* 0x0c4fe40003fa5270 */
[----:B------:R-:W-:Y:S02]  /*4e40*/  ISETP.NE.AND P3, PT, R12, R15, P2 ;  /* 0x0000000f0c00720c */ /* 0x000fe40001765270 */
[----:B------:R-:W-:-:S04]  /*4e50*/  @!P2 SEL R26, RZ, 0x1, !P5 ;  /* 0x00000001ff1aa807 */ /* 0x000fc80006800000 */
[----:B------:R-:W-:Y:S02]  /*4e60*/  SEL R26, R26, 0x1, !P3 ;  /* 0x000000011a1a7807 */ /* 0x000fe40005800000 */
[----:B------:R-:W-:Y:S02]  /*4e70*/  IADD3 R19, P5, PT, R19, UR6, RZ ;  /* 0x0000000613137c10 */ /* 0x000fe4000ffbe0ff */
[----:B------:R-:W-:-:S03]  /*4e80*/  LOP3.LUT P4, RZ, R26, 0xff, RZ, 0xc0, !PT ;  /* 0x000000ff1aff7812 */ /* 0x000fc6000788c0ff */
[----:B------:R-:W-:Y:S02]  /*4e90*/  @!P3 SEL R8, R17, R24, !P2 ;  /* 0x000000181108b207 */ /* 0x000fe40005000000 */
[----:B------:R-:W-:Y:S02]  /*4ea0*/  @!P3 SEL R9, R6, R3, !P2 ;  /* 0x000000030609b207 */ /* 0x000fe40005000000 */
[CC--:B---3--:R-:W-:Y:S01]  /*4eb0*/  ISETP.NE.AND P3, PT, R10.reuse, R21.reuse, P4 ;  /* 0x000000150a00720c */ /* 0x0c8fe20002765270 */
[----:B------:R-:W-:Y:S01]  /*4ec0*/  IMAD.X R6, RZ, RZ, R5, P5 ;  /* 0x000000ffff067224 */ /* 0x000fe200028e0605 */
        /* <DEDUP_REMOVED lines=9> */
.L_x_319:
[----:B------:R-:W-:Y:S05]  /*4f60*/  BSYNC.RECONVERGENT B2 ;  /* 0x0000000000027941 */ /* 0x000fea0003800200 */
.L_x_318:
[----:B------:R-:W-:Y:S05]  /*4f70*/  @P1 BRA `(.L_x_311) ;  /* 0x0000000000581947 */ /* 0x000fea0003800000 */
[----:B------:R-:W0:Y:S01]  /*4f80*/  LDC.64 R8, c[0x0][0x380] ;  /* 0x0000e000ff087b82 */ /* 0x000e220000000a00 */
[----:B------:R-:W-:-:S07]  /*4f90*/  IMAD.IADD R13, R2, 0x1, R7 ;  /* 0x00000001020d7824 */ /* 0x000fce00078e0207 */
[----:B------:R-:W1:Y:S01]  /*4fa0*/  LDC.64 R10, c[0x0][0x388] ;  /* 0x0000e200ff0a7b82 */ /* 0x000e620000000a00 */
[----:B0-----:R-:W-:-:S06]  /*4fb0*/  IMAD.WIDE.U32 R6, R13, 0x4, R8 ;  /* 0x000000040d067825 */ /* 0x001fcc00078e0008 */
[----:B------:R-:W2:Y:S01]  /*4fc0*/  LDG.E R6, desc[UR12][R6.64] ;  /* 0x0000000c06067981 */ /* 0x000ea2000c1e1900 */
[----:B-1----:R-:W-:-:S06]  /*4fd0*/  IMAD.WIDE.U32 R8, R13, 0x4, R10 ;  /* 0x000000040d087825 */ /* 0x002fcc00078e000a */
[----:B------:R-:W2:Y:S01]  /*4fe0*/  LDG.E R9, desc[UR12][R8.64] ;  /* 0x0000000c08097981 */ /* 0x000ea2000c1e1900 */
[----:B------:R-:W-:Y:S02]  /*4ff0*/  LOP3.LUT P3, RZ, R26, 0xff, RZ, 0xc0, !PT ;  /* 0x000000ff1aff7812 */ /* 0x000fe4000786c0ff */
[----:B------:R-:W-:-:S05]  /*5000*/  IADD3 R13, P0, PT, R13, UR6, RZ ;  /* 0x000000060d0d7c10 */ /* 0x000fca000ff1e0ff */
[----:B------:R-:W-:Y:S01]  /*5010*/  IMAD.X R10, RZ, RZ, R5, P0 ;  /* 0x000000ffff0a7224 */ /* 0x000fe200000e0605 */
[----:B------:R-:W-:-:S04]  /*5020*/  ISETP.LT.U32.AND P0, PT, R13, R24, PT ;  /* 0x000000180d00720c */ /* 0x000fc80003f01070 */
[----:B------:R-:W-:-:S04]  /*5030*/  ISETP.LT.AND.EX P0, PT, R10, R3, PT, P0 ;  /* 0x000000030a00720c */ /* 0x000fc80003f01300 */
[----:B------:R-:W-:Y:S02]  /*5040*/  SEL R2, R13, R24, P0 ;  /* 0x000000180d027207 */ /* 0x000fe40000000000 */
[----:B------:R-:W-:Y:S02]  /*5050*/  SEL R5, R10, R3, P0 ;  /* 0x000000030a057207 */ /* 0x000fe40000000000 */
[CC--:B--2---:R-:W-:Y:S02]  /*5060*/  ISETP.NE.AND P2, PT, R6.reuse, R9.reuse, P3 ;  /* 0x000000090600720c */ /* 0x0c4fe40001f45270 */
[----:B------:R-:W-:-:S04]  /*5070*/  ISETP.NE.AND P1, PT, R6, R9, PT ;  /* 0x000000090600720c */ /* 0x000fc80003f25270 */
[----:B------:R-:W-:-:S07]  /*5080*/  @!P3 SEL R26, RZ, 0x1, !P1 ;  /* 0x00000001ff1ab807 */ /* 0x000fce0004800000 */
[----:B------:R-:W-:Y:S02]  /*5090*/  @!P2 SEL R2, R13, R24, !P3 ;  /* 0x000000180d02a207 */ /* 0x000fe40005800000 */
[----:B------:R-:W-:Y:S02]  /*50a0*/  @!P2 SEL R5, R10, R3, !P3 ;  /* 0x000000030a05a207 */ /* 0x000fe40005800000 */
[----:B------:R-:W-:Y:S01]  /*50b0*/  SEL R26, R26, 0x1, !P2 ;  /* 0x000000011a1a7807 */ /* 0x000fe20005000000 */
[----:B------:R-:W-:Y:S02]  /*50c0*/  IMAD.MOV.U32 R24, RZ, RZ, R2 ;  /* 0x000000ffff187224 */ /* 0x000fe400078e0002 */
[----:B------:R-:W-:-:S07]  /*50d0*/  IMAD.MOV.U32 R3, RZ, RZ, R5 ;  /* 0x000000ffff037224 */ /* 0x000fce00078e0005 */
.L_x_311:
[----:B01----:R-:W-:Y:S05]  /*50e0*/  BSYNC.RECONVERGENT B1 ;  /* 0x0000000000017941 */ /* 0x003fea0003800200 */
.L_x_308:
[----:B------:R-:W0:Y:S01]  /*50f0*/  S2R R8, SR_LANEID ;  /* 0x0000000000087919 */ /* 0x000e220000000000 */
[----:B------:R-:W-:Y:S01]  /*5100*/  LOP3.LUT R5, R26, 0xff, RZ, 0xc0, !PT ;  /* 0x000000ff1a057812 */ /* 0x000fe200078ec0ff */
[----:B------:R-:W-:Y:S01]  /*5110*/  BSSY.RECONVERGENT B1, `(.L_x_320) ;  /* 0x0000016000017945 */ /* 0x000fe20003800200 */
[----:B------:R1:W2:Y:S04]  /*5120*/  SHFL.DOWN PT, R7, R24, 0x1, 0x1f ;  /* 0x08201f0018077f89 */ /* 0x0002a800000e0000 */
[----:B------:R1:W3:Y:S04]  /*5130*/  SHFL.DOWN PT, R6, R3, 0x1, 0x1f ;  /* 0x08201f0003067f89 */ /* 0x0002e800000e0000 */
[----:B------:R-:W4:Y:S01]  /*5140*/  SHFL.DOWN PT, R5, R5, 0x1, 0x1f ;  /* 0x08201f0005057f89 */ /* 0x000f2200000e0000 */
        /* <DEDUP_REMOVED lines=18> */
.L_x_321:
[----:B------:R-:W-:Y:S05]  /*5270*/  BSYNC.RECONVERGENT B1 ;  /* 0x0000000000017941 */ /* 0x000fea0003800200 */
.L_x_320:
        /* <DEDUP_REMOVED lines=23> */
.L_x_323:
[----:B------:R-:W-:Y:S05]  /*53f0*/  BSYNC.RECONVERGENT B1 ;  /* 0x0000000000017941 */ /* 0x000fea0003800200 */
.L_x_322:
        /* <DEDUP_REMOVED lines=20> */
.L_x_325:
[----:B------:R-:W-:Y:S05]  /*5540*/  BSYNC.RECONVERGENT B1 ;  /* 0x0000000000017941 */ /* 0x000fea0003800200 */
.L_x_324:
        /* <DEDUP_REMOVED lines=20> */
.L_x_327:
[----:B------:R-:W-:Y:S05]  /*5690*/  BSYNC.RECONVERGENT B1 ;  /* 0x0000000000017941 */ /* 0x000fea0003800200 */
.L_x_326:
        /* <DEDUP_REMOVED lines=20> */
.L_x_329:
[----:B------:R-:W-:Y:S05]  /*57e0*/  BSYNC.RECONVERGENT B1 ;  /* 0x0000000000017941 */ /* 0x000fea0003800200 */
.L_x_328:
        /* <DEDUP_REMOVED lines=11> */
.L_x_331:
[----:B------:R-:W-:Y:S05]  /*58a0*/  BSYNC.RECONVERGENT B1 ;  /* 0x0000000000017941 */ /* 0x000fea0003800200 */
.L_x_330:
        /* <DEDUP_REMOVED lines=82> */
[----:B------:R-:W-:-:S07]  /*5dd0*/  SEL R3, R3, R7, !P2 ;  /* 0x0000000703037207 */ /* 0x000fce0005000000 */
.L_x_289:
[----:B------:R-:W-:Y:S05]  /*5de0*/  BSYNC.RECONVERGENT B0 ;  /* 0x0000000000007941 */ /* 0x000fea0003800200 */
.L_x_264:
[----:B------:R-:W-:Y:S05]  /*5df0*/  @P1 EXIT ;  /* 0x000000000000194d */ /* 0x000fea0003800000 */
[----:B012---:R-:W0:Y:S01]  /*5e00*/  LDC.64 R4, c[0x0][0x3a8] ;  /* 0x0000ea00ff047b82 */ /* 0x007e220000000a00 */
[----:B------:R-:W-:Y:S02]  /*5e10*/  IMAD.MOV.U32 R25, RZ, RZ, R3 ;  /* 0x000000ffff197224 */ /* 0x000fe400078e0003 */
[----:B0-----:R-:W-:-:S05]  /*5e20*/  IMAD.WIDE.U32 R4, R0, 0x10, R4 ;  /* 0x0000001000047825 */ /* 0x001fca00078e0004 */
[----:B------:R-:W-:Y:S04]  /*5e30*/  STG.E.64 desc[UR12][R4.64+0x8], R24 ;  /* 0x0000081804007986 */ /* 0x000fe8000c101b0c */
[----:B------:R-:W-:Y:S01]  /*5e40*/  STG.E.U8 desc[UR12][R4.64], R26 ;  /* 0x0000001a04007986 */ /* 0x000fe2000c10110c */
[----:B------:R-:W-:Y:S05]  /*5e50*/  EXIT ;  /* 0x000000000000794d */ /* 0x000fea0003800000 */
.L_x_332:
        /* <DEDUP_REMOVED lines=10> */
.L_x_639:


//--------------------- .text._ZN3cub18CUB_300001_SM_10006detail6reduce28DeviceReduceSingleTileKernelINS2_10policy_hubIN4cuda3std3__45tupleIJblEEEjN6thrust24THRUST_300001_SM_1000_NS8cuda_cub9__find_if7functorIS9_EEE10Policy1000ENSB_12zip_iteratorINS8_IJNSD_26transform_input_iterator_tIbNSC_6detail35transform_pair_of_input_iterators_tIbNSB_6detail15normal_iteratorINSB_10device_ptrIjEEEESQ_NS7_8equal_toIjEEEENS7_10__not_fn_tINS7_10__identityEEEEENSB_17counting_iteratorIlNSB_11use_defaultESZ_SZ_EEEEEEEPS9_jSF_S9_S9_SV_EEvT0_T1_T2_T3_T4_T6_ --------------------------
	.section	.text._ZN3cub18CUB_300001_SM_10006detail6reduce28DeviceReduceSingleTileKernelINS2_10policy_hubIN4cuda3std3__45tupleIJblEEEjN6thrust24THRUST_300001_SM_1000_NS8cuda_cub9__find_if7functorIS9_EEE10Policy1000ENSB_12zip_iteratorINS8_IJNSD_26transform_input_iterator_tIbNSC_6detail35transform_pair_of_input_iterators_tIbNSB_6detail15normal_iteratorINSB_10device_ptrIjEEEESQ_NS7_8equal_toIjEEEENS7_10__not_fn_tINS7_10__identityEEEEENSB_17counting_iteratorIlNSB_11use_defaultESZ_SZ_EEEEEEEPS9_jSF_S9_S9_SV_EEvT0_T1_T2_T3_T4_T6_,"ax",@progbits
	.align	128
        .global         _ZN3cub18CUB_300001_SM_10006detail6reduce28DeviceReduceSingleTileKernelINS2_10policy_hubIN4cuda3std3__45tupleIJblEEEjN6thrust24THRUST_300001_SM_1000_NS8cuda_cub9__find_if7functorIS9_EEE10Policy1000ENSB_12zip_iteratorINS8_IJNSD_26transform_input_iterator_tIbNSC_6detail35transform_pair_of_input_iterators_tIbNSB_6detail15normal_iteratorINSB_10device_ptrIjEEEESQ_NS7_8equal_toIjEEEENS7_10__not_fn_tINS7_10__identityEEEEENSB_17counting_iteratorIlNSB_11use_defaultESZ_SZ_EEEEEEEPS9_jSF_S9_S9_SV_EEvT0_T1_T2_T3_T4_T6_
        .type           _ZN3cub18CUB_300001_SM_10006detail6reduce28DeviceReduceSingleTileKernelINS2_10policy_hubIN4cuda3std3__45tupleIJblEEEjN6thrust24THRUST_300001_SM_1000_NS8cuda_cub9__find_if7functorIS9_EEE10Policy1000ENSB_12zip_iteratorINS8_IJNSD_26transform_input_iterator_tIbNSC_6detail35transform_pair_of_input_iterators_tIbNSB_6detail15normal_iteratorINSB_10device_ptrIjEEEESQ_NS7_8equal_toIjEEEENS7_10__not_fn_tINS7_10__identityEEEEENSB_17counting_iteratorIlNSB_11use_defaultESZ_SZ_EEEEEEEPS9_jSF_S9_S9_SV_EEvT0_T1_T2_T3_T4_T6_,@function
        .size           _ZN3cub18CUB_300001_SM_10006detail6reduce28DeviceReduceSingleTileKernelINS2_10policy_hubIN4cuda3std3__45tupleIJblEEEjN6thrust24THRUST_300001_SM_1000_NS8cuda_cub9__find_if7functorIS9_EEE10Policy1000ENSB_12zip_iteratorINS8_IJNSD_26transform_input_iterator_tIbNSC_6detail35transform_pair_of_input_iterators_tIbNSB_6detail15normal_iteratorINSB_10device_ptrIjEEEESQ_NS7_8equal_toIjEEEENS7_10__not_fn_tINS7_10__identityEEEEENSB_17counting_iteratorIlNSB_11use_defaultESZ_SZ_EEEEEEEPS9_jSF_S9_S9_SV_EEvT0_T1_T2_T3_T4_T6_,(.L_x_640 - _ZN3cub18CUB_300001_SM_10006detail6reduce28DeviceReduceSingleTileKernelINS2_10policy_hubIN4cuda3std3__45tupleIJblEEEjN6thrust24THRUST_300001_SM_1000_NS8cuda_cub9__find_if7functorIS9_EEE10Policy1000ENSB_12zip_iteratorINS8_IJNSD_26transform_input_iterator_tIbNSC_6detail35transform_pair_of_input_iterators_tIbNSB_6detail15normal_iteratorINSB_10device_ptrIjEEEESQ_NS7_8equal_toIjEEEENS7_10__not_fn_tINS7_10__identityEEEEENSB_17counting_iteratorIlNSB_11use_defaultESZ_SZ_EEEEEEEPS9_jSF_S9_S9_SV_EEvT0_T1_T2_T3_T4_T6_)
        .other          _ZN3cub18CUB_300001_SM_10006detail6reduce28DeviceReduceSingleTileKernelINS2_10policy_hubIN4cuda3std3__45tupleIJblEEEjN6thrust24THRUST_300001_SM_1000_NS8cuda_cub9__find_if7functorIS9_EEE10Policy1000ENSB_12zip_iteratorINS8_IJNSD_26transform_input_iterator_tIbNSC_6detail35transform_pair_of_input_iterators_tIbNSB_6detail15normal_iteratorINSB_10device_ptrIjEEEESQ_NS7_8equal_toIjEEEENS7_10__not_fn_tINS7_10__identityEEEEENSB_17counting_iteratorIlNSB_11use_defaultESZ_SZ_EEEEEEEPS9_jSF_S9_S9_SV_EEvT0_T1_T2_T3_T4_T6_,@"STO_CUDA_ENTRY STV_DEFAULT"
_ZN3cub18CUB_300001_SM_10006detail6reduce28DeviceReduceSingleTileKernelINS2_10policy_hubIN4cuda3std3__45tupleIJblEEEjN6thrust24THRUST_300001_SM_1000_NS8cuda_cub9__find_if7functorIS9_EEE10Policy1000ENSB_12zip_iteratorINS8_IJNSD_26transform_input_iterator_tIbNSC_6detail35transform_pair_of_input_iterators_tIbNSB_6detail15normal_iteratorINSB_10device_ptrIjEEEESQ_NS7_8equal_toIjEEEENS7_10__not_fn_tINS7_10__identityEEEEENSB_17counting_iteratorIlNSB_11use_defaultESZ_SZ_EEEEEEEPS9_jSF_S9_S9_SV_EEvT0_T1_T2_T3_T4_T6_:
.text._ZN3cub18CUB_300001_SM_10006detail6reduce28DeviceReduceSingleTileKernelINS2_10policy_hubIN4cuda3std3__45tupleIJblEEEjN6thrust24THRUST_300001_SM_1000_NS8cuda_cub9__find_if7functorIS9_EEE10Policy1000ENSB_12zip_iteratorINS8_IJNSD_26transform_input_iterator_tIbNSC_6detail35transform_pair_of_input_iterators_tIbNSB_6detail15normal_iteratorINSB_10device_ptrIjEEEESQ_NS7_8equal_toIjEEEENS7_10__not_fn_tINS7_10__identityEEEEENSB_17counting_iteratorIlNSB_11use_defaultESZ_SZ_EEEEEEEPS9_jSF_S9_S9_SV_EEvT0_T1_T2_T3_T4_T6_:
        /* <DEDUP_REMOVED lines=14> */
.L_x_333:
[----:B------:R-:W-:Y:S01]  /*00e0*/  UISETP.GT.U32.AND UP0, UPT, UR4, 0x3ff, UPT ;  /* 0x000003ff0400788c */ /* 0x000fe2000bf04070 */
[----:B------:R-:W-:Y:S08]  /*00f0*/  BSSY.RECONVERGENT B0, `(.L_x_334) ;  /* 0x0000589000007945 */ /* 0x000ff00003800200 */
[----:B------:R-:W-:Y:S05]  /*0100*/  BRA.U UP0, `(.L_x_335) ;  /* 0x00000031000c7547 */ /* 0x000fea000b800000 */
[----:B------:R-:W0:Y:S01]  /*0110*/  S2R R11, SR_TID.X ;  /* 0x00000000000b7919 */ /* 0x000e220000002100 */
[----:B------:R-:W2:Y:S08]  /*0120*/  LDC.64 R2, c[0x0][0x380] ;  /* 0x0000e000ff027b82 */ /* 0x000eb00000000a00 */
[----:B------:R-:W3:Y:S01]  /*0130*/  LDC.64 R4, c[0x0][0x388] ;  /* 0x0000e200ff047b82 */ /* 0x000ee20000000a00 */
[----:B------:R-:W-:Y:S01]  /*0140*/  IMAD.MOV.U32 R20, RZ, RZ, RZ ;  /* 0x000000ffff147224 */ /* 0x000fe200078e00ff */
        /* <DEDUP_REMOVED lines=10> */
[----:B------:R-:W-:Y:S01]  /*01f0*/  BSSY.RECONVERGENT B1, `(.L_x_336) ;  /* 0x0000121000017945 */ /* 0x000fe20003800200 */
[----:B------:R-:W-:-:S03]  /*0200*/  IMAD.MOV.U32 R27, RZ, RZ, RZ ;  /* 0x000000ffff1b7224 */ /* 0x000fc600078e00ff */
[----:B------:R-:W-:Y:S02]  /*0210*/  ISETP.GE.U32.AND P2, PT, R13, UR4, PT ;  /* 0x000000040d007c0c */ /* 0x000fe4000bf46070 */
        /* <DEDUP_REMOVED lines=18> */
.L_x_340:
        /* <DEDUP_REMOVED lines=18> */
[----:B------:R-:W-:Y:S01]  /*0460*/  LOP3.LUT P5, RZ, R28, 0xff, RZ, 0xc0, !PT ;  /* 0x000000ff1cff7812 */ /* 0x000fe200078ac0ff */
[----:B------:R-:W-:Y:S01]  /*0470*/  VIADD R14, R14, 0x8 ;  /* 0x000000080e0e7836 */ /* 0x000fe20000000000 */
[C---:B------:R-:W-:Y:S01]  /*0480*/  IADD3 R19, P3, PT, R13.reuse, UR6, RZ ;  /* 0x000000060d137c10 */ /* 0x040fe2000ff7e0ff */
[----:B------:R-:W-:Y:S01]  /*0490*/  VIADD R13, R13, 0x800 ;  /* 0x000008000d0d7836 */ /* 0x000fe20000000000 */
[----:B--2---:R-:W-:-:S02]  /*04a0*/  ISETP.NE.AND P0, PT, R22, R31, PT ;  /* 0x0000001f1600720c */ /* 0x004fc40003f05270 */
[----:B------:R-:W-:Y:S01]  /*04b0*/  ISETP.NE.AND P2, PT, R22, R31, P5 ;  /* 0x0000001f1600720c */ /* 0x000fe20002f45270 */
[----:B------:R-:W-:-:S06]  /*04c0*/  IMAD.X R22, RZ, RZ, UR7, P3 ;  /* 0x00000007ff167e24 */ /* 0x000fcc00098e06ff */
        /* <DEDUP_REMOVED lines=8> */
[----:B------:R-:W-:Y:S02]  /*0550*/  @!P2 SEL R9, R19, R20, !P5 ;  /* 0x000000141309a207 */ /* 0x000fe40006800000 */
[CC--:B------:R-:W-:Y:S02]  /*0560*/  SEL R20, R22.reuse, R27.reuse, P0 ;  /* 0x0000001b16147207 */ /* 0x0c0fe40000000000 */
        /* <DEDUP_REMOVED lines=11> */
[CC--:B------:R-:W-:Y:S02]  /*0620*/  SEL R8, R7.reuse, R20.reuse, P0 ;  /* 0x0000001407087207 */ /* 0x0c0fe40000000000 */
        /* <DEDUP_REMOVED lines=10> */
[CC--:B------:R-:W-:Y:S02]  /*06d0*/  ISETP.LT.AND.EX P0, PT, R7.reuse, R8.reuse, PT, P0 ;  /* 0x000000080700720c */ /* 0x0c0fe40003f01300 */
[----:B------:R-:W-:Y:S02]  /*06e0*/  @!P3 SEL R28, RZ, 0x1, !P6 ;  /* 0x00000001ff1cb807 */ /* 0x000fe40007000000 */
[-C--:B------:R-:W-:Y:S02]  /*06f0*/  SEL R9, R6, R27.reuse, P0 ;  /* 0x0000001b06097207 */ /* 0x080fe40000000000 */
        /* <DEDUP_REMOVED lines=27> */
[----:B------:R-:W-:Y:S02]  /*08b0*/  @!P3 SEL R28, RZ, 0x1, !P0 ;  /* 0x00000001ff1cb807 */ /* 0x000fe40004000000 */
[----:B------:R-:W-:-:S02]  /*08c0*/  IADD3 R6, P6, PT, R19, 0x500, RZ ;  /* 0x0000050013067810 */ /* 0x000fc40007fde0ff */
[----:B------:R-:W-:Y:S02]  /*08d0*/  SEL R28, R28, 0x1, !P4 ;  /* 0x000000011c1c7807 */ /* 0x000fe40006000000 */
[----:B------:R-:W-:Y:S01]  /*08e0*/  @!P5 SEL R26, R7, R8, !P2 ;  /* 0x00000008071ad207 */ /* 0x000fe20005000000 */
[----:B------:R-:W-:Y:S01]  /*08f0*/  IMAD.X R7, RZ, RZ, R22, P6 ;  /* 0x000000ffff077224 */ /* 0x000fe200030e0616 */
[----:B------:R-:W-:Y:S02]  /*0900*/  ISETP.LT.U32.AND P0, PT, R6, R9, PT ;  /* 0x000000090600720c */ /* 0x000fe40003f01070 */
[----:B------:R-:W-:Y:S02]  /*0910*/  LOP3.LUT P2, RZ, R28, 0xff, RZ, 0xc0, !PT ;  /* 0x000000ff1cff7812 */ /* 0x000fe4000784c0ff */
[----:B------:R-:W-:-:S04]  /*0920*/  ISETP.LT.AND.EX P0, PT, R7, R26, PT, P0 ;  /* 0x0000001a0700720c */ /* 0x000fc80003f01300 */
[CC--:B------:R-:W-:Y:S02]  /*0930*/  SEL R21, R6.reuse, R9.reuse, P0 ;  /* 0x0000000906157207 */ /* 0x0c0fe40000000000 */
[CC--:B------:R-:W-:Y:S02]  /*0940*/  SEL R20, R7.reuse, R26.reuse, P0 ;  /* 0x0000001a07147207 */ /* 0x0c0fe40000000000 */
[----:B------:R-:W-:Y:S02]  /*0950*/  @!P4 SEL R21, R6, R9, !P3 ;  /* 0x000000090615c207 */ /* 0x000fe40005800000 */
[----:B------:R-:W-:Y:S02]  /*0960*/  @!P4 SEL R20, R7, R26, !P3 ;  /* 0x0000001a0714c207 */ /* 0x000fe40005800000 */
[----:B------:R-:W-:Y:S02]  /*0970*/  IADD3 R8, P0, PT, R19, 0x600, RZ ;  /* 0x0000060013087810 */ /* 0x000fe40007f1e0ff */
[----:B------:R-:W-:-:S02]  /*0980*/  ISETP.NE.AND P3, PT, R17, R18, PT ;  /* 0x000000121100720c */ /* 0x000fc40003f65270 */
[----:B------:R-:W-:Y:S01]  /*0990*/  ISETP.NE.AND P4, PT, R17, R18, P2 ;  /* 0x000000121100720c */ /* 0x000fe20001785270 */
[----:B------:R-:W-:Y:S01]  /*09a0*/  IMAD.X R9, RZ, RZ, R22, P0 ;  /* 0x000000ffff097224 */ /* 0x000fe200000e0616 */
[----:B------:R-:W-:Y:S02]  /*09b0*/  @!P2 SEL R28, RZ, 0x1, !P3 ;  /* 0x00000001ff1ca807 */ /* 0x000fe40005800000 */
[----:B------:R-:W-:Y:S02]  /*09c0*/  ISETP.LT.U32.AND P0, PT, R8, R21, PT ;  /* 0x000000150800720c */ /* 0x000fe40003f01070 */
[----:B------:R-:W-:Y:S02]  /*09d0*/  SEL R28, R28, 0x1, !P4 ;  /* 0x000000011c1c7807 */ /* 0x000fe40006000000 */
[----:B------:R-:W-:Y:S02]  /*09e0*/  IADD3 R19, P5, PT, R19, 0x700, RZ ;  /* 0x0000070013137810 */ /* 0x000fe40007fbe0ff */
[----:B------:R-:W-:-:S02]  /*09f0*/  ISETP.LT.AND.EX P0, PT, R9, R20, PT, P0 ;  /* 0x000000140900720c */ /* 0x000fc40003f01300 */
[----:B------:R-:W-:Y:S01]  /*0a00*/  LOP3.LUT P3, RZ, R28, 0xff, RZ, 0xc0, !PT ;  /* 0x000000ff1cff7812 */ /* 0x000fe2000786c0ff */
[----:B------:R-:W-:Y:S01]  /*0a10*/  IMAD.X R22, RZ, RZ, R22, P5 ;  /* 0x000000ffff167224 */ /* 0x000fe200028e0616 */
[-C--:B------:R-:W-:Y:S02]  /*0a20*/  SEL R6, R8, R21.reuse, P0 ;  /* 0x0000001508067207 */ /* 0x080fe40000000000 */
[CC--:B------:R-:W-:Y:S02]  /*0a30*/  SEL R7, R9.reuse, R20.reuse, P0 ;  /* 0x0000001409077207 */ /* 0x0c0fe40000000000 */
[----:B------:R-:W-:Y:S02]  /*0a40*/  ISETP.NE.AND P5, PT, R14, RZ, PT ;  /* 0x000000ff0e00720c */ /* 0x000fe40003fa5270 */
[----:B------:R-:W-:Y:S02]  /*0a50*/  @!P4 SEL R6, R8, R21, !P2 ;  /* 0x000000150806c207 */ /* 0x000fe40005000000 */
[----:B------:R-:W-:-:S02]  /*0a60*/  @!P4 SEL R7, R9, R20, !P2 ;  /* 0x000000140907c207 */ /* 0x000fc40005000000 */
[----:B------:R-:W-:Y:S02]  /*0a70*/  ISETP.NE.AND P4, PT, R15, R16, P3 ;  /* 0x000000100f00720c */ /* 0x000fe40001f85270 */
        /* <DEDUP_REMOVED lines=8> */
[----:B------:R-:W-:Y:S01]  /*0b00*/  @!P4 SEL R27, R22, R7, !P3 ;  /* 0x00000007161bc207 */ /* 0x000fe20005800000 */
[----:B------:R-:W-:Y:S06]  /*0b10*/  @P5 BRA `(.L_x_340) ;  /* 0xfffffff800085947 */ /* 0x000fec000383ffff */
.L_x_339:
[----:B------:R-:W-:Y:S05]  /*0b20*/  BSYNC.RECONVERGENT B2 ;  /* 0x0000000000027941 */ /* 0x000fea0003800200 */
.L_x_338:
        /* <DEDUP_REMOVED lines=16> */
[----:B------:R0:W5:Y:S04]  /*0c30*/  LDG.E R14, desc[UR8][R2.64+0xc00] ;  /* 0x000c0008020e7981 */ /* 0x000168000c1e1900 */
[----:B------:R1:W5:Y:S01]  /*0c40*/  LDG.E R17, desc[UR8][R4.64+0xc00] ;  /* 0x000c000804117981 */ /* 0x000362000c1e1900 */
[----:B------:R-:W-:-:S02]  /*0c50*/  LOP3.LUT P3, RZ, R28, 0xff, RZ, 0xc0, !PT ;  /* 0x000000ff1cff7812 */ /* 0x000fc4000786c0ff */
[----:B--2---:R-:W-:-:S05]  /*0c60*/  IADD3 R19, P2, PT, R13, UR10, RZ ;  /* 0x0000000a0d137c10 */ /* 0x004fca000ff5e0ff */
[----:B------:R-:W-:Y:S02]  /*0c70*/  IMAD.X R16, RZ, RZ, UR11, P2 ;  /* 0x0000000bff107e24 */ /* 0x000fe400090e06ff */
[----:B0-----:R-:W-:-:S05]  /*0c80*/  VIADD R2, R13, 0x100 ;  /* 0x000001000d027836 */ /* 0x001fca0000000000 */
[----:B------:R-:W-:-:S05]  /*0c90*/  IADD3 R3, P5, PT, R2, UR10, RZ ;  /* 0x0000000a02037c10 */ /* 0x000fca000ffbe0ff */
[----:B-1----:R-:W-:Y:S02]  /*0ca0*/  IMAD.X R4, RZ, RZ, UR11, P5 ;  /* 0x0000000bff047e24 */ /* 0x002fe4000a8e06ff */
[----:B------:R-:W-:Y:S01]  /*0cb0*/  VIADD R2, R13, 0x200 ;  /* 0x000002000d027836 */ /* 0x000fe20000000000 */
[CC--:B----4-:R-:W-:Y:S02]  /*0cc0*/  ISETP.NE.AND P0, PT, R6.reuse, R7.reuse, PT ;  /* 0x000000070600720c */ /* 0x0d0fe40003f05270 */
[----:B------:R-:W-:Y:S02]  /*0cd0*/  ISETP.NE.AND P4, PT, R6, R7, P3 ;  /* 0x000000070600720c */ /* 0x000fe40001f85270 */
[----:B------:R-:W-:-:S04]  /*0ce0*/  @!P3 SEL R28, RZ, 0x1, !P0 ;  /* 0x00000001ff1cb807 */ /* 0x000fc80004000000 */
[----:B------:R-:W-:Y:S02]  /*0cf0*/  SEL R28, R28, 0x1, !P4 ;  /* 0x000000011c1c7807 */ /* 0x000fe40006000000 */
[----:B------:R-:W-:Y:S02]  /*0d00*/  ISETP.LT.U32.AND P0, PT, R19, R20, PT ;  /* 0x000000141300720c */ /* 0x000fe40003f01070 */
[----:B------:R-:W-:Y:S02]  /*0d10*/  LOP3.LUT P2, RZ, R28, 0xff, RZ, 0xc0, !PT ;  /* 0x000000ff1cff7812 */ /* 0x000fe4000784c0ff */
[----:B------:R-:W-:-:S04]  /*0d20*/  ISETP.LT.AND.EX P0, PT, R16, R27, PT, P0 ;  /* 0x0000001b1000720c */ /* 0x000fc80003f01300 */
[CC--:B------:R-:W-:Y:S02]  /*0d30*/  SEL R6, R19.reuse, R20.reuse, P0 ;  /* 0x0000001413067207 */ /* 0x0c0fe40000000000 */
[----:B------:R-:W-:Y:S02]  /*0d40*/  SEL R5, R16, R27, P0 ;  /* 0x0000001b10057207 */ /* 0x000fe40000000000 */
[----:B---3--:R-:W-:Y:S02]  /*0d50*/  ISETP.NE.AND P0, PT, R8, R9, PT ;  /* 0x000000090800720c */ /* 0x008fe40003f05270 */
[----:B------:R-:W-:Y:S02]  /*0d60*/  @!P4 SEL R6, R19, R20, !P3 ;  /* 0x000000141306c207 */ /* 0x000fe40005800000 */
[----:B------:R-:W-:Y:S02]  /*0d70*/  @!P4 SEL R5, R16, R27, !P3 ;  /* 0x0000001b1005c207 */ /* 0x000fe40005800000 */
[----:B------:R-:W-:-:S02]  /*0d80*/  ISETP.NE.AND P4, PT, R8, R9, P2 ;  /* 0x000000090800720c */ /* 0x000fc40001785270 */
[----:B------:R-:W-:-:S04]  /*0d90*/  @!P2 SEL R28, RZ, 0x1, !P0 ;  /* 0x00000001ff1ca807 */ /* 0x000fc80004000000 */
        /* <DEDUP_REMOVED lines=27> */
[-C--:B------:R-:W-:Y:S02]  /*0f50*/  ISETP.LT.AND.EX P0, PT, R3, R4.reuse, PT, P0 ;  /* 0x000000040300720c */ /* 0x080fe40003f01300 */
[----:B------:R-:W-:Y:S01]  /*0f60*/  @!P2 SEL R28, RZ, 0x1, !P3 ;  /* 0x00000001ff1ca807 */ /* 0x000fe20005800000 */
[----:B------:R-:W-:Y:S01]  /*0f70*/  VIADD R13, R13, 0x400 ;  /* 0x000004000d0d7836 */ /* 0x000fe20000000000 */
[----:B------:R-:W-:Y:S02]  /*0f80*/  SEL R20, R2, R5, P0 ;  /* 0x0000000502147207 */ /* 0x000fe40000000000 */
[----:B------:R-:W-:Y:S02]  /*0f90*/  SEL R27, R3, R4, P0 ;  /* 0x00000004031b7207 */ /* 0x000fe40000000000 */
[----:B------:R-:W-:-:S02]  /*0fa0*/  SEL R28, R28, 0x1, !P4 ;  /* 0x000000011c1c7807 */ /* 0x000fc40006000000 */
[----:B------:R-:W-:Y:S02]  /*0fb0*/  @!P4 SEL R20, R2, R5, !P2 ;  /* 0x000000050214c207 */ /* 0x000fe40005000000 */
[----:B------:R-:W-:-:S07]  /*0fc0*/  @!P4 SEL R27, R3, R4, !P2 ;  /* 0x00000004031bc207 */ /* 0x000fce0005000000 */
.L_x_342:
[----:B------:R-:W-:Y:S05]  /*0fd0*/  BSYNC.RECONVERGENT B2 ;  /* 0x0000000000027941 */ /* 0x000fea0003800200 */
.L_x_341:
        /* <DEDUP_REMOVED lines=42> */
.L_x_344:
[----:B------:R-:W-:Y:S05]  /*1280*/  BSYNC.RECONVERGENT B2 ;  /* 0x0000000000027941 */ /* 0x000fea0003800200 */
.L_x_343:
        /* <DEDUP_REMOVED lines=23> */
.L_x_337:
[----:B------:R-:W-:Y:S05]  /*1400*/  BSYNC.RECONVERGENT B1 ;  /* 0x0000000000017941 */ /* 0x000fea0003800200 */
.L_x_336:
[----:B------:R-:W-:-:S09]  /*1410*/  UISETP.GE.U32.AND UP0, UPT, UR4, 0x100, UPT ;  /* 0x000001000400788c */ /* 0x000fd2000bf06070 */
        /* <DEDUP_REMOVED lines=25> */
.L_x_347:
[----:B------:R-:W-:Y:S05]  /*15b0*/  BSYNC.RECONVERGENT B1 ;  /* 0x0000000000017941 */ /* 0x000fea0003800200 */
.L_x_346:
        /* <DEDUP_REMOVED lines=23> */
.L_x_349:
[----:B------:R-:W-:Y:S05]  /*1730*/  BSYNC.RECONVERGENT B1 ;  /* 0x0000000000017941 */ /* 0x000fea0003800200 */
.L_x_348:
        /* <DEDUP_REMOVED lines=20> */
.L_x_351:
[----:B------:R-:W-:Y:S05]  /*1880*/  BSYNC.RECONVERGENT B1 ;  /* 0x0000000000017941 */ /* 0x000fea0003800200 */
.L_x_350:
        /* <DEDUP_REMOVED lines=20> */
.L_x_353:
[----:B------:R-:W-:Y:S05]  /*19d0*/  BSYNC.RECONVERGENT B1 ;  /* 0x0000000000017941 */ /* 0x000fea0003800200 */
.L_x_352:
        /* <DEDUP_REMOVED lines=20> */
.L_x_355:
[----:B------:R-:W-:Y:S05]  /*1b20*/  BSYNC.RECONVERGENT B1 ;  /* 0x0000000000017941 */ /* 0x000fea0003800200 */
.L_x_354:
[----:B------:R-:W-:Y:S04]  /*1b30*/  BSSY.RECONVERGENT B1, `(.L_x_356) ;  /* 0x000000b000017945 */ /* 0x000fe80003800200 */
[----:B------:R-:W-:Y:S05]  /*1b40*/  @P1 BRA `(.L_x_357) ;  /* 0x0000000000241947 */ /* 0x000fea0003800000 */
[----:B--2---:R-:W2:Y:S01]  /*1b50*/  S2R R4, SR_CgaCtaId ;  /* 0x0000000000047919 */ /* 0x004ea20000008800 */
[----:B0-----:R-:W-:Y:S01]  /*1b60*/  MOV R3, 0x400 ;  /* 0x0000040000037802 */ /* 0x001fe20000000f00 */
[----:B------:R-:W-:Y:S01]  /*1b70*/  IMAD.MOV.U32 R21, RZ, RZ, R27 ;  /* 0x000000ffff157224 */ /* 0x000fe200078e001b */
[----:B------:R-:W-:-:S04]  /*1b80*/  SHF.R.U32.HI R2, RZ, 0x1, R11 ;  /* 0x00000001ff027819 */ /* 0x000fc8000001160b */
[----:B------:R-:W-:Y:S02]  /*1b90*/  LOP3.LUT R2, R2, 0x1f0, RZ, 0xc0, !PT ;  /* 0x000001f002027812 */ /* 0x000fe400078ec0ff */
[----:B--2---:R-:W-:-:S05]  /*1ba0*/  LEA R3, R4, R3, 0x18 ;  /* 0x0000000304037211 */ /* 0x004fca00078ec0ff */
[----:B------:R-:W-:-:S05]  /*1bb0*/  IMAD.IADD R3, R2, 0x1, R3 ;  /* 0x0000000102037824 */ /* 0x000fca00078e0203 */
[----:B------:R0:W-:Y:S04]  /*1bc0*/  STS.64 [R3+0x10], R20 ;  /* 0x0000101403007388 */ /* 0x0001e80000000a00 */
[----:B------:R0:W-:Y:S02]  /*1bd0*/  STS.U8 [R3+0x8], R28 ;  /* 0x0000081c03007388 */ /* 0x0001e40000000000 */
.L_x_357:
[----:B------:R-:W-:Y:S05]  /*1be0*/  BSYNC.RECONVERGENT B1 ;  /* 0x0000000000017941 */ /* 0x000fea0003800200 */
.L_x_356:
        /* <DEDUP_REMOVED lines=15> */
[----:B-----5:R-:W-:-:S04]  /*1ce0*/  ISETP.NE.AND P2, PT, R10, RZ, PT ;  /* 0x000000ff0a00720c */ /* 0x020fc80003f45270 */
[----:B------:R-:W-:Y:S02]  /*1cf0*/  @P4 SEL R10, R28, 0x1, !P2 ;  /* 0x000000011c0a4807 */ /* 0x000fe40005000000 */
[-C--:B--2---:R-:W-:Y:S01]  /*1d00*/  ISETP.LT.U32.AND P0, PT, R4, R20.reuse, PT ;  /* 0x000000140400720c */ /* 0x084fe20003f01070 */
[----:B------:R-:W-:Y:S01]  /*1d10*/  LDS.U8 R28, [UR5+0x78] ;  /* 0x00007805ff1c7984 */ /* 0x000fe20008000000 */
[----:B------:R-:W-:Y:S02]  /*1d20*/  LOP3.LUT P3, RZ, R10, 0xff, RZ, 0xc0, !PT ;  /* 0x000000ff0aff7812 */ /* 0x000fe4000786c0ff */
[----:B------:R-:W-:Y:S02]  /*1d30*/  ISETP.LT.AND.EX P0, PT, R5, R27, PT, P0 ;  /* 0x0000001b0500720c */ /* 0x000fe40003f01300 */
[----:B----4-:R-:W-:Y:S02]  /*1d40*/  ISETP.NE.AND P5, PT, R12, RZ, PT ;  /* 0x000000ff0c00720c */ /* 0x010fe40003fa5270 */
[----:B-1-3--:R-:W-:-:S02]  /*1d50*/  @P2 SEL R20, R4, R20, P0 ;  /* 0x0000001404142207 */ /* 0x00afc40000000000 */
[C---:B------:R-:W-:Y:S02]  /*1d60*/  @P2 SEL R27, R5.reuse, R27, P0 ;  /* 0x0000001b051b2207 */ /* 0x040fe40000000000 */
[----:B------:R-:W-:Y:S02]  /*1d70*/  SEL R11, R4, R20, !P4 ;  /* 0x00000014040b7207 */ /* 0x000fe40006000000 */
[----:B------:R-:W-:Y:S02]  /*1d80*/  SEL R13, R5, R27, !P4 ;  /* 0x0000001b050d7207 */ /* 0x000fe40006000000 */
[----:B------:R-:W-:Y:S01]  /*1d90*/  ISETP.LT.U32.AND P0, PT, R6, R11, PT ;  /* 0x0000000b0600720c */ /* 0x000fe20003f01070 */
[----:B------:R-:W-:Y:S01]  /*1da0*/  LDS.64 R4, [UR5+0x60] ;  /* 0x00006005ff047984 */ /* 0x000fe20008000a00 */
[----:B------:R-:W-:Y:S02]  /*1db0*/  @P3 SEL R12, R10, 0x1, !P5 ;  /* 0x000000010a0c3807 */ /* 0x000fe40006800000 */
[----:B------:R-:W-:Y:S01]  /*1dc0*/  ISETP.LT.AND.EX P0, PT, R7, R13, PT, P0 ;  /* 0x0000000d0700720c */ /* 0x000fe20003f01300 */
[----:B------:R-:W1:Y:S01]  /*1dd0*/  LDS.U8 R10, [UR5+0x58] ;  /* 0x00005805ff0a7984 */ /* 0x000e620008000000 */
[----:B------:R-:W-:-:S02]  /*1de0*/  LOP3.LUT P2, RZ, R12, 0xff, RZ, 0xc0, !PT ;  /* 0x000000ff0cff7812 */ /* 0x000fc4000784c0ff */
[----:B------:R-:W-:Y:S02]  /*1df0*/  @P5 SEL R11, R6, R11, P0 ;  /* 0x0000000b060b5207 */ /* 0x000fe40000000000 */
[----:B------:R-:W-:Y:S02]  /*1e00*/  ISETP.NE.AND P4, PT, R14, RZ, PT ;  /* 0x000000ff0e00720c */ /* 0x000fe40003f85270 */
[C---:B------:R-:W-:Y:S02]  /*1e10*/  @P5 SEL R13, R7.reuse, R13, P0 ;  /* 0x0000000d070d5207 */ /* 0x040fe40000000000 */
[----:B------:R-:W-:Y:S02]  /*1e20*/  SEL R11, R6, R11, !P3 ;  /* 0x0000000b060b7207 */ /* 0x000fe40005800000 */
[----:B------:R-:W-:Y:S02]  /*1e30*/  SEL R13, R7, R13, !P3 ;  /* 0x0000000d070d7207 */ /* 0x000fe40005800000 */
[----:B------:R-:W-:Y:S01]  /*1e40*/  ISETP.LT.U32.AND P0, PT, R8, R11, PT ;  /* 0x0000000b0800720c */ /* 0x000fe20003f01070 */
[----:B------:R-:W-:Y:S01]  /*1e50*/  LDS.64 R6, [UR5+0x70] ;  /* 0x00007005ff067984 */ /* 0x000fe20008000a00 */
[----:B------:R-:W-:-:S02]  /*1e60*/  @P2 SEL R14, R12, 0x1, !P4 ;  /* 0x000000010c0e2807 */ /* 0x000fc40006000000 */
[----:B------:R-:W-:Y:S01]  /*1e70*/  ISETP.LT.AND.EX P0, PT, R9, R13, PT, P0 ;  /* 0x0000000d0900720c */ /* 0x000fe20003f01300 */
[----:B------:R-:W2:Y:S01]  /*1e80*/  LDS.U8 R12, [UR5+0x68] ;  /* 0x00006805ff0c7984 */ /* 0x000ea20008000000 */
[----:B------:R-:W-:Y:S02]  /*1e90*/  ISETP.NE.AND P3, PT, R15, RZ, PT ;  /* 0x000000ff0f00720c */ /* 0x000fe40003f65270 */
[----:B------:R-:W-:Y:S02]  /*1ea0*/  @P4 SEL R11, R8, R11, P0 ;  /* 0x0000000b080b4207 */ /* 0x000fe40000000000 */
[----:B------:R-:W-:Y:S02]  /*1eb0*/  LOP3.LUT P5, RZ, R14, 0xff, RZ, 0xc0, !PT ;  /* 0x000000ff0eff7812 */ /* 0x000fe400078ac0ff */
[----:B------:R-:W-:Y:S02]  /*1ec0*/  @P4 SEL R13, R9, R13, P0 ;  /* 0x0000000d090d4207 */ /* 0x000fe40000000000 */
[----:B------:R-:W-:-:S02]  /*1ed0*/  SEL R11, R8, R11, !P2 ;  /* 0x0000000b080b7207 */ /* 0x000fc40005000000 */
[----:B------:R-:W-:Y:S02]  /*1ee0*/  SEL R13, R9, R13, !P2 ;  /* 0x0000000d090d7207 */ /* 0x000fe40005000000 */
[----:B0-----:R-:W-:Y:S01]  /*1ef0*/  ISETP.LT.U32.AND P0, PT, R2, R11, PT ;  /* 0x0000000b0200720c */ /* 0x001fe20003f01070 */
[----:B------:R-:W0:Y:S03]  /*1f00*/  LDS.64 R8, [UR5+0x80] ;  /* 0x00008005ff087984 */ /* 0x000e260008000a00 */
[----:B------:R-:W-:Y:S02]  /*1f10*/  ISETP.LT.AND.EX P0, PT, R3, R13, PT, P0 ;  /* 0x0000000d0300720c */ /* 0x000fe40003f01300 */
[----:B------:R-:W-:Y:S02]  /*1f20*/  @P5 SEL R15, R14, 0x1, !P3 ;  /* 0x000000010e0f5807 */ /* 0x000fe40005800000 */
[----:B------:R-:W-:-:S02]  /*1f30*/  @P3 SEL R11, R2, R11, P0 ;  /* 0x0000000b020b3207 */ /* 0x000fc40000000000 */
[----:B-1----:R-:W-:Y:S02]  /*1f40*/  ISETP.NE.AND P2, PT, R10, RZ, PT ;  /* 0x000000ff0a00720c */ /* 0x002fe40003f45270 */
[----:B------:R-:W-:Y:S02]  /*1f50*/  @P3 SEL R13, R3, R13, P0 ;  /* 0x0000000d030d3207 */ /* 0x000fe40000000000 */
[----:B------:R-:W-:Y:S02]  /*1f60*/  SEL R11, R2, R11, !P5 ;  /* 0x0000000b020b7207 */ /* 0x000fe40006800000 */
[----:B------:R-:W-:Y:S02]  /*1f70*/  LOP3.LUT P4, RZ, R15, 0xff, RZ, 0xc0, !PT ;  /* 0x000000ff0fff7812 */ /* 0x000fe4000788c0ff */
[----:B------:R-:W-:Y:S02]  /*1f80*/  SEL R13, R3, R13, !P5 ;  /* 0x0000000d030d7207 */ /* 0x000fe40006800000 */
[----:B------:R-:W-:-:S04]  /*1f90*/  ISETP.LT.U32.AND P0, PT, R4, R11, PT ;  /* 0x0000000b0400720c */ /* 0x000fc80003f01070 */
[----:B------:R-:W-:Y:S02]  /*1fa0*/  ISETP.LT.AND.EX P0, PT, R5, R13, PT, P0 ;  /* 0x0000000d0500720c */ /* 0x000fe40003f01300 */
[----:B--2---:R-:W-:Y:S02]  /*1fb0*/  ISETP.NE.AND P3, PT, R12, RZ, PT ;  /* 0x000000ff0c00720c */ /* 0x004fe40003f65270 */
[C---:B------:R-:W-:Y:S02]  /*1fc0*/  @P2 SEL R11, R4.reuse, R11, P0 ;  /* 0x0000000b040b2207 */ /* 0x040fe40000000000 */
[----:B------:R-:W-:Y:S02]  /*1fd0*/  @P4 SEL R10, R15, 0x1, !P2 ;  /* 0x000000010f0a4807 */ /* 0x000fe40005000000 */
[----:B------:R-:W-:Y:S02]  /*1fe0*/  @P2 SEL R13, R5, R13, P0 ;  /* 0x0000000d050d2207 */ /* 0x000fe40000000000 */
[----:B------:R-:W-:-:S02]  /*1ff0*/  SEL R3, R4, R11, !P4 ;  /* 0x0000000b04037207 */ /* 0x000fc40006000000 */
[----:B------:R-:W-:Y:S02]  /*2000*/  LOP3.LUT P5, RZ, R10, 0xff, RZ, 0xc0, !PT ;  /* 0x000000ff0aff7812 */ /* 0x000fe400078ac0ff */
[----:B------:R-:W-:Y:S02]  /*2010*/  SEL R5, R5, R13, !P4 ;  /* 0x0000000d05057207 */ /* 0x000fe40006000000 */
[----:B------:R-:W-:Y:S02]  /*2020*/  ISETP.LT.U32.AND P0, PT, R6, R3, PT ;  /* 0x000000030600720c */ /* 0x000fe40003f01070 */
        /* <DEDUP_REMOVED lines=16> */
.L_x_345:
        /* <DEDUP_REMOVED lines=36> */
.L_x_360:
[----:B------:R-:W-:Y:S05]  /*2370*/  BSYNC.RECONVERGENT B1 ;  /* 0x0000000000017941 */ /* 0x000fea0003800200 */
.L_x_359:
        /* <DEDUP_REMOVED lines=21> */
.L_x_362:
[----:B------:R-:W-:Y:S05]  /*24d0*/  BSYNC.RECONVERGENT B1 ;  /* 0x0000000000017941 */ /* 0x000fea0003800200 */
.L_x_361:
        /* <DEDUP_REMOVED lines=20> */
.L_x_364:
[----:B------:R-:W-:Y:S05]  /*2620*/  BSYNC.RECONVERGENT B1 ;  /* 0x0000000000017941 */ /* 0x000fea0003800200 */
.L_x_363:
        /* <DEDUP_REMOVED lines=20> */
.L_x_366:
[----:B------:R-:W-:Y:S05]  /*2770*/  BSYNC.RECONVERGENT B1 ;  /* 0x0000000000017941 */ /* 0x000fea0003800200 */
.L_x_365:
        /* <DEDUP_REMOVED lines=20> */
.L_x_368:
[----:B------:R-:W-:Y:S05]  /*28c0*/  BSYNC.RECONVERGENT B1 ;  /* 0x0000000000017941 */ /* 0x000fea0003800200 */
.L_x_367:
[----:B------:R-:W-:Y:S04]  /*28d0*/  BSSY.RECONVERGENT B1, `(.L_x_369) ;  /* 0x000000b000017945 */ /* 0x000fe80003800200 */
[----:B------:R-:W-:Y:S05]  /*28e0*/  @P1 BRA `(.L_x_370) ;  /* 0x0000000000241947 */ /* 0x000fea0003800000 */
[----:B0-----:R-:W0:Y:S01]  /*28f0*/  S2R R4, SR_CgaCtaId ;  /* 0x0000000000047919 */ /* 0x001e220000008800 */
[----:B------:R-:W-:Y:S01]  /*2900*/  MOV R3, 0x400 ;  /* 0x0000040000037802 */ /* 0x000fe20000000f00 */
[----:B------:R-:W-:Y:S01]  /*2910*/  IMAD.MOV.U32 R21, RZ, RZ, R27 ;  /* 0x000000ffff157224 */ /* 0x000fe200078e001b */
[----:B--234-:R-:W-:-:S04]  /*2920*/  SHF.R.U32.HI R2, RZ, 0x1, R11 ;  /* 0x00000001ff027819 */ /* 0x01cfc8000001160b */
[----:B------:R-:W-:Y:S02]  /*2930*/  LOP3.LUT R2, R2, 0x1f0, RZ, 0xc0, !PT ;  /* 0x000001f002027812 */ /* 0x000fe400078ec0ff */
[----:B0-----:R-:W-:-:S05]  /*2940*/  LEA R3, R4, R3, 0x18 ;  /* 0x0000000304037211 */ /* 0x001fca00078ec0ff */
[----:B------:R-:W-:-:S05]  /*2950*/  IMAD.IADD R3, R2, 0x1, R3 ;  /* 0x0000000102037824 */ /* 0x000fca00078e0203 */
[----:B------:R0:W-:Y:S04]  /*2960*/  STS.64 [R3+0x10], R20 ;  /* 0x0000101403007388 */ /* 0x0001e80000000a00 */
[----:B------:R0:W-:Y:S02]  /*2970*/  STS.U8 [R3+0x8], R28 ;  /* 0x0000081c03007388 */ /* 0x0001e40000000000 */
.L_x_370:
[----:B------:R-:W-:Y:S05]  /*2980*/  BSYNC.RECONVERGENT B1 ;  /* 0x0000000000017941 */ /* 0x000fea0003800200 */
.L_x_369:
[----:B------:R-:W-:Y:S01]  /*2990*/  BAR.SYNC.DEFER_BLOCKING 0x0 ;  /* 0x0000000000007b1d */ /* 0x000fe20000010000 */
[----:B------:R-:W-:-:S13]  /*29a0*/  ISETP.NE.AND P1, PT, R11, RZ, PT ;  /* 0x000000ff0b00720c */ /* 0x000fda0003f25270 */
[----:B------:R-:W-:Y:S05]  /*29b0*/  @P1 BRA `(.L_x_358) ;  /* 0x0000002c00f01947 */ /* 0x000fea0003800000 */
[----:B------:R-:W-:Y:S02]  /*29c0*/  UISETP.GE.U32.AND UP0, UPT, UR4, 0x21, UPT ;  /* 0x000000210400788c */ /* 0x000fe4000bf06070 */
[----:B------:R-:W-:Y:S02]  /*29d0*/  UISETP.GE.U32.AND UP1, UPT, UR4, 0x41, UPT ;  /* 0x000000410400788c */ /* 0x000fe4000bf26070 */
[----:B------:R-:W-:Y:S02]  /*29e0*/  UISETP.GE.U32.AND UP2, UPT, UR4, 0x61, UPT ;  /* 0x000000610400788c */ /* 0x000fe4000bf46070 */
[----:B------:R-:W-:Y:S02]  /*29f0*/  UISETP.GE.U32.AND UP3, UPT, UR4, 0x81, UPT ;  /* 0x000000810400788c */ /* 0x000fe4000bf66070 */
[----:B------:R-:W-:Y:S02]  /*2a00*/  UISETP.GE.U32.AND UP4, UPT, UR4, 0xa1, UPT ;  /* 0x000000a10400788c */ /* 0x000fe4000bf86070 */
[----:B------:R-:W-:-:S02]  /*2a10*/  UISETP.GE.U32.AND UP5, UPT, UR4, 0xc1, UPT ;  /* 0x000000c10400788c */ /* 0x000fc4000bfa6070 */
[----:B------:R-:W-:Y:S01]  /*2a20*/  UISETP.GE.U32.AND UP6, UPT, UR4, 0xe1, UPT ;  /* 0x000000e10400788c */ /* 0x000fe2000bfc6070 */
        /* <DEDUP_REMOVED lines=16> */
.L_x_371:
        /* <DEDUP_REMOVED lines=16> */
.L_x_372:
        /* <DEDUP_REMOVED lines=16> */
.L_x_373:
        /* <DEDUP_REMOVED lines=16> */
.L_x_374:
        /* <DEDUP_REMOVED lines=16> */
.L_x_375:
        /* <DEDUP_REMOVED lines=16> */
.L_x_376:
        /* <DEDUP_REMOVED lines=17> */
.L_x_335:
        /* <DEDUP_REMOVED lines=15> */
[----:B------:R-:W-:Y:S01]  /*3230*/  UIADD3 UR5, UPT, UPT, UR4, -0x400, URZ ;  /* 0xfffffc0004057890 */ /* 0x000fe2000fffe0ff */
[----:B------:R-:W-:-:S03]  /*3240*/  IMAD.MOV.U32 R22, RZ, RZ, 0x400 ;  /* 0x00000400ff167424 */ /* 0x000fc600078e00ff */
[----:B------:R-:W-:Y:S01]  /*3250*/  UISETP.GE.U32.AND UP0, UPT, UR5, 0x400, UPT ;  /* 0x000004000500788c */ /* 0x000fe2000bf06070 */
[----:B---3--:R-:W-:Y:S01]  /*3260*/  ISETP.NE.AND P0, PT, R6, R7, PT ;  /* 0x000000070600720c */ /* 0x008fe20003f05270 */
[----:B------:R-:W-:-:S03]  /*3270*/  VIADD R6, R21, 0x200 ;  /* 0x0000020015067836 */ /* 0x000fc60000000000 */
[----:B------:R-:W-:Y:S02]  /*3280*/  SEL R20, R21, R20, P0 ;  /* 0x0000001415147207 */ /* 0x000fe40000000000 */
[----:B--2---:R-:W-:Y:S02]  /*3290*/  IADD3 R15, P1, PT, R6, UR6, RZ ;  /* 0x00000006060f7c10 */ /* 0x004fe4000ff3e0ff */
[----:B------:R-:W-:Y:S02]  /*32a0*/  IADD3 R20, P3, PT, R20, UR6, RZ ;  /* 0x0000000614147c10 */ /* 0x000fe4000ff7e0ff */
[----:B----4-:R-:W-:Y:S01]  /*32b0*/  ISETP.NE.AND P2, PT, R10, R11, PT ;  /* 0x0000000b0a00720c */ /* 0x010fe20003f45270 */
[----:B------:R-:W-:Y:S01]  /*32c0*/  IMAD.X R6, RZ, RZ, UR7, P1 ;  /* 0x00000007ff067e24 */ /* 0x000fe200088e06ff */
[C---:B------:R-:W-:Y:S01]  /*32d0*/  ISETP.LT.U32.AND P1, PT, R15.reuse, R20, PT ;  /* 0x000000140f00720c */ /* 0x040fe20003f21070 */
[----:B------:R-:W-:Y:S01]  /*32e0*/  IMAD.X R27, RZ, RZ, UR7, P3 ;  /* 0x00000007ff1b7e24 */ /* 0x000fe200098e06ff */
[----:B------:R-:W-:-:S02]  /*32f0*/  IADD3 R7, P3, PT, R15, 0x100, RZ ;  /* 0x000001000f077810 */ /* 0x000fc40007f7e0ff */
[----:B-----5:R-:W-:Y:S02]  /*3300*/  ISETP.NE.OR P0, PT, R8, R9, P0 ;  /* 0x000000090800720c */ /* 0x020fe40000705670 */
[----:B------:R-:W-:-:S05]  /*3310*/  ISETP.LT.AND.EX P1, PT, R6, R27, PT, P1 ;  /* 0x0000001b0600720c */ /* 0x000fca0003f21310 */
        /* <DEDUP_REMOVED lines=8> */
[----:B------:R-:W-:Y:S02]  /*33a0*/  ISETP.LT.AND.EX P1, PT, R6, R27, PT, P1 ;  /* 0x0000001b0600720c */ /* 0x000fe40003f21310 */
[----:B------:R-:W-:Y:S02]  /*33b0*/  ISETP.NE.OR P3, PT, R12, R13, P0 ;  /* 0x0000000d0c00720c */ /* 0x000fe40000765670 */
[----:B------:R-:W-:Y:S02]  /*33c0*/  @P2 SEL R20, R7, R20, P1 ;  /* 0x0000001407142207 */ /* 0x000fe40000800000 */
[----:B------:R-:W-:Y:S02]  /*33d0*/  @P2 SEL R27, R6, R27, P1 ;  /* 0x0000001b061b2207 */ /* 0x000fe40000800000 */
[----:B------:R-:W-:-:S02]  /*33e0*/  SEL R28, RZ, 0x1, !P3 ;  /* 0x00000001ff1c7807 */ /* 0x000fc40005800000 */
[----:B------:R-:W-:Y:S02]  /*33f0*/  SEL R20, R20, R7, P0 ;  /* 0x0000000714147207 */ /* 0x000fe40000000000 */
[----:B------:R-:W-:Y:S01]  /*3400*/  SEL R27, R27, R6, P0 ;  /* 0x000000061b1b7207 */ /* 0x000fe20000000000 */
[----:B------:R-:W-:Y:S06]  /*3410*/  BRA.U !UP0, `(.L_x_377) ;  /* 0x0000000508107547 */ /* 0x000fec000b800000 */
[----:B------:R-:W-:Y:S01]  /*3420*/  IMAD.MOV.U32 R22, RZ, RZ, 0x400 ;  /* 0x00000400ff167424 */ /* 0x000fe200078e00ff */
[----:B------:R-:W0:Y:S01]  /*3430*/  LDCU UR4, c[0x0][0x3b0] ;  /* 0x00007600ff0477ac */ /* 0x000e220008000800 */
[----:B------:R-:W2:Y:S01]  /*3440*/  LDCU.64 UR6, c[0x0][0x3a0] ;  /* 0x00007400ff0677ac */ /* 0x000ea20008000a00 */
[----:B------:R-:W-:-:S04]  /*3450*/  NOP ;  /* 0x0000000000007918 */ /* 0x000fc80000000000 */
.L_x_379:
[----:B------:R-:W-:-:S04]  /*3460*/  IMAD.WIDE.U32 R6, R22, 0x4, R2 ;  /* 0x0000000416067825 */ /* 0x000fc800078e0002 */
[----:B------:R-:W-:Y:S01]  /*3470*/  IMAD.WIDE.U32 R8, R22, 0x4, R4 ;  /* 0x0000000416087825 */ /* 0x000fe200078e0004 */
        /* <DEDUP_REMOVED lines=8> */
[----:B------:R-:W-:-:S02]  /*3500*/  LOP3.LUT P2, RZ, R28, 0xff, RZ, 0xc0, !PT ;  /* 0x000000ff1cff7812 */ /* 0x000fc4000784c0ff */
[----:B---3--:R-:W-:Y:S02]  /*3510*/  ISETP.NE.AND P3, PT, R10, R11, PT ;  /* 0x0000000b0a00720c */ /* 0x008fe40003f65270 */
[----:B--2---:R-:W-:Y:S02]  /*3520*/  IADD3 R10, P1, P4, R21, UR6, R22 ;  /* 0x00000006150a7c10 */ /* 0x004fe4000fc3e016 */
[----:B-1----:R-:W-:Y:S02]  /*3530*/  SEL R6, RZ, 0x1, !P3 ;  /* 0x00000001ff067807 */ /* 0x002fe40005800000 */
[C---:B------:R-:W-:Y:S02]  /*3540*/  ISETP.LT.U32.AND P0, PT, R10.reuse, R20, PT ;  /* 0x000000140a00720c */ /* 0x040fe40003f01070 */
[----:B------:R-:W-:Y:S02]  /*3550*/  IADD3.X R11, PT, PT, RZ, UR7, RZ, P1, P4 ;  /* 0x00000007ff0b7c10 */ /* 0x000fe40008fe84ff */
[----:B------:R-:W-:-:S02]  /*3560*/  IADD3 R7, P4, PT, R10, 0x100, RZ ;  /* 0x000001000a077810 */ /* 0x000fc40007f9e0ff */
[C---:B------:R-:W-:Y:S02]  /*3570*/  ISETP.LT.AND.EX P0, PT, R11.reuse, R27, PT, P0 ;  /* 0x0000001b0b00720c */ /* 0x040fe40003f01300 */
[----:B----4-:R-:W-:Y:S01]  /*3580*/  ISETP.NE.AND P1, PT, R12, R13, PT ;  /* 0x0000000d0c00720c */ /* 0x010fe20003f25270 */
[----:B0-----:R-:W-:Y:S01]  /*3590*/  IMAD.X R8, RZ, RZ, R11, P4 ;  /* 0x000000ffff087224 */ /* 0x001fe200020e060b */
[C---:B------:R-:W-:Y:S02]  /*35a0*/  @P3 SEL R20, R10.reuse, R20, P0 ;  /* 0x000000140a143207 */ /* 0x040fe40000000000 */
[----:B------:R-:W-:Y:S02]  /*35b0*/  @P3 SEL R27, R11, R27, P0 ;  /* 0x0000001b0b1b3207 */ /* 0x000fe40000000000 */
[----:B------:R-:W-:Y:S02]  /*35c0*/  SEL R20, R10, R20, !P2 ;  /* 0x000000140a147207 */ /* 0x000fe40005000000 */
[----:B------:R-:W-:-:S02]  /*35d0*/  @P2 SEL R6, R28, 0x1, !P3 ;  /* 0x000000011c062807 */ /* 0x000fc40005800000 */
[----:B------:R-:W-:Y:S02]  /*35e0*/  SEL R27, R11, R27, !P2 ;  /* 0x0000001b0b1b7207 */ /* 0x000fe40005000000 */
[CC--:B------:R-:W-:Y:S02]  /*35f0*/  ISETP.LT.U32.AND P0, PT, R7.reuse, R20.reuse, PT ;  /* 0x000000140700720c */ /* 0x0c0fe40003f01070 */
[----:B------:R-:W-:Y:S02]  /*3600*/  LOP3.LUT P3, RZ, R6, 0xff, RZ, 0xc0, !PT ;  /* 0x000000ff06ff7812 */ /* 0x000fe4000786c0ff */
[----:B------:R-:W-:Y:S02]  /*3610*/  ISETP.LT.AND.EX P0, PT, R8, R27, PT, P0 ;  /* 0x0000001b0800720c */ /* 0x000fe40003f01300 */
[----:B-----5:R-:W-:Y:S02]  /*3620*/  ISETP.NE.AND P2, PT, R14, R15, PT ;  /* 0x0000000f0e00720c */ /* 0x020fe40003f45270 */
[----:B------:R-:W-:-:S02]  /*3630*/  @P1 SEL R20, R7, R20, P0 ;  /* 0x0000001407141207 */ /* 0x000fc40000000000 */
[----:B------:R-:W-:Y:S02]  /*3640*/  @P1 SEL R27, R8, R27, P0 ;  /* 0x0000001b081b1207 */ /* 0x000fe40000000000 */
[----:B------:R-:W-:Y:S02]  /*3650*/  IADD3 R9, P0, PT, R10, 0x200, RZ ;  /* 0x000002000a097810 */ /* 0x000fe40007f1e0ff */
[----:B------:R-:W-:Y:S02]  /*3660*/  SEL R20, R7, R20, !P3 ;  /* 0x0000001407147207 */ /* 0x000fe40005800000 */
[----:B------:R-:W-:Y:S02]  /*3670*/  SEL R12, RZ, 0x1, !P1 ;  /* 0x00000001ff0c7807 */ /* 0x000fe40004800000 */
[----:B------:R-:W-:Y:S01]  /*3680*/  @P3 SEL R12, R6, 0x1, !P1 ;  /* 0x00000001060c3807 */ /* 0x000fe20004800000 */
[----:B------:R-:W-:Y:S01]  /*3690*/  IMAD.X R6, RZ, RZ, R11, P0 ;  /* 0x000000ffff067224 */ /* 0x000fe200000e060b */
[----:B------:R-:W-:-:S02]  /*36a0*/  SEL R27, R8, R27, !P3 ;  /* 0x0000001b081b7207 */ /* 0x000fc40005800000 */
[CC--:B------:R-:W-:Y:S02]  /*36b0*/  ISETP.LT.U32.AND P0, PT, R9.reuse, R20.reuse, PT ;  /* 0x000000140900720c */ /* 0x0c0fe40003f01070 */
[----:B------:R-:W-:Y:S02]  /*36c0*/  LOP3.LUT P4, RZ, R12, 0xff, RZ, 0xc0, !PT ;  /* 0x000000ff0cff7812 */ /* 0x000fe4000788c0ff */
[CC--:B------:R-:W-:Y:S02]  /*36d0*/  ISETP.LT.AND.EX P0, PT, R6.reuse, R27.reuse, PT, P0 ;  /* 0x0000001b0600720c */ /* 0x0c0fe40003f01300 */
[----:B------:R-:W-:Y:S02]  /*36e0*/  SEL R8, RZ, 0x1, !P2 ;  /* 0x00000001ff087807 */ /* 0x000fe40005000000 */
[----:B------:R-:W-:Y:S02]  /*36f0*/  @P2 SEL R20, R9, R20, P0 ;  /* 0x0000001409142207 */ /* 0x000fe40000000000 */
[----:B------:R-:W-:-:S02]  /*3700*/  @P2 SEL R27, R6, R27, P0 ;  /* 0x0000001b061b2207 */ /* 0x000fc40000000000 */
[----:B------:R-:W-:Y:S02]  /*3710*/  SEL R20, R9, R20, !P4 ;  /* 0x0000001409147207 */ /* 0x000fe40006000000 */
[----:B------:R-:W-:Y:S02]  /*3720*/  IADD3 R9, PT, PT, -R22, UR4, RZ ;  /* 0x0000000416097c10 */ /* 0x000fe4000fffe1ff */
[----:B------:R-:W-:Y:S02]  /*3730*/  IADD3 R7, P0, PT, R10, 0x300, RZ ;  /* 0x000003000a077810 */ /* 0x000fe40007f1e0ff */
[----:B------:R-:W-:Y:S02]  /*3740*/  ISETP.NE.AND P1, PT, R16, R17, PT ;  /* 0x000000111000720c */ /* 0x000fe40003f25270 */
[----:B------:R-:W-:Y:S02]  /*3750*/  @P4 SEL R8, R12, 0x1, !P2 ;  /* 0x000000010c084807 */ /* 0x000fe40005000000 */
[----:B------:R-:W-:-:S02]  /*3760*/  ISETP.GE.U32.AND P3, PT, R9, 0x400, PT ;  /* 0x000004000900780c */ /* 0x000fc40003f66070 */
[----:B------:R-:W-:Y:S01]  /*3770*/  SEL R27, R6, R27, !P4 ;  /* 0x0000001b061b7207 */ /* 0x000fe20006000000 */
[----:B------:R-:W-:Y:S01]  /*3780*/  IMAD.X R6, RZ, RZ, R11, P0 ;  /* 0x000000ffff067224 */ /* 0x000fe200000e060b */
[----:B------:R-:W-:Y:S02]  /*3790*/  LOP3.LUT P2, RZ, R8, 0xff, RZ, 0xc0, !PT ;  /* 0x000000ff08ff7812 */ /* 0x000fe4000784c0ff */
[----:B------:R-:W-:Y:S02]  /*37a0*/  ISETP.LT.U32.AND P0, PT, R7, R20, PT ;  /* 0x000000140700720c */ /* 0x000fe40003f01070 */
[----:B------:R-:W-:Y:S02]  /*37b0*/  SEL R28, RZ, 0x1, !P1 ;  /* 0x00000001ff1c7807 */ /* 0x000fe40004800000 */
[----:B------:R-:W-:-:S04]  /*37c0*/  ISETP.LT.AND.EX P0, PT, R6, R27, PT, P0 ;  /* 0x0000001b0600720c */ /* 0x000fc80003f01300 */
[C---:B------:R-:W-:Y:S02]  /*37d0*/  @P1 SEL R20, R7.reuse, R20, P0 ;  /* 0x0000001407141207 */ /* 0x040fe40000000000 */
[----:B------:R-:W-:Y:S02]  /*37e0*/  @P1 SEL R27, R6, R27, P0 ;  /* 0x0000001b061b1207 */ /* 0x000fe40000000000 */
[----:B------:R-:W-:Y:S02]  /*37f0*/  @P2 SEL R28, R8, 0x1, !P1 ;  /* 0x00000001081c2807 */ /* 0x000fe40004800000 */
[----:B------:R-:W-:Y:S02]  /*3800*/  SEL R20, R7, R20, !P2 ;  /* 0x0000001407147207 */ /* 0x000fe40005000000 */
[----:B------:R-:W-:Y:S01]  /*3810*/  SEL R27, R6, R27, !P2 ;  /* 0x0000001b061b7207 */ /* 0x000fe20005000000 */
[----:B------:R-:W-:Y:S06]  /*3820*/  @!P3 BRA `(.L_x_378) ;  /* 0x000000140018b947 */ /* 0x000fec0003800000 */
[----:B------:R-:W-:-:S05]  /*3830*/  VIADD R22, R22, 0x400 ;  /* 0x0000040016167836 */ /* 0x000fca0000000000 */
[----:B------:R-:W-:-:S13]  /*3840*/  ISETP.GT.U32.AND P0, PT, R22, UR5, PT ;  /* 0x0000000516007c0c */ /* 0x000fda000bf04070 */
[----:B------:R-:W-:Y:S05]  /*3850*/  @!P0 BRA `(.L_x_379) ;  /* 0xfffffffc00008947 */ /* 0x000fea000383ffff */
.L_x_377:
[----:B------:R-:W-:Y:S01]  /*3860*/  IADD3 R2, PT, PT, -R22, UR4, RZ ;  /* 0x0000000416027c10 */ /* 0x000fe2000fffe1ff */
[----:B------:R-:W-:Y:S03]  /*3870*/  BSSY.RECONVERGENT B1, `(.L_x_378) ;  /* 0x0000141000017945 */ /* 0x000fe60003800200 */
[----:B------:R-:W-:-:S04]  /*3880*/  ISETP.GE.AND P0, PT, R21, R2, PT ;  /* 0x000000021500720c */ /* 0x000fc80003f06270 */
[----:B------:R-:W-:-:S13]  /*3890*/  ISETP.GE.U32.OR P0, PT, R22, UR4, P0 ;  /* 0x0000000416007c0c */ /* 0x000fda0008706470 */
[----:B------:R-:W-:Y:S05]  /*38a0*/  @P0 BRA `(.L_x_380) ;  /* 0x0000001000f40947 */ /* 0x000fea0003800000 */
[----:B------:R-:W-:Y:S01]  /*38b0*/  LOP3.LUT R23, RZ, R21, RZ, 0x33, !PT ;  /* 0x00000015ff177212 */ /* 0x000fe200078e33ff */
[----:B------:R-:W-:Y:S01]  /*38c0*/  BSSY.RECONVERGENT B2, `(.L_x_381) ;  /* 0x00000a5000027945 */ /* 0x000fe20003800200 */
[----:B------:R-:W-:Y:S02]  /*38d0*/  IMAD.MOV.U32 R3, RZ, RZ, R21 ;  /* 0x000000ffff037224 */ /* 0x000fe400078e0015 */
[----:B------:R-:W-:-:S04]  /*38e0*/  IADD3 R23, PT, PT, -R22, UR4, R23 ;  /* 0x0000000416177c10 */ /* 0x000fc8000fffe117 */
[C---:B------:R-:W-:Y:S02]  /*38f0*/  ISETP.GE.U32.AND P0, PT, R23.reuse, 0x700, PT ;  /* 0x000007001700780c */ /* 0x040fe40003f06070 */
[----:B------:R-:W-:-:S04]  /*3900*/  LEA.HI R24, R23, 0x1, RZ, 0x18 ;  /* 0x0000000117187811 */ /* 0x000fc800078fc0ff */
[----:B------:R-:W-:-:S07]  /*3910*/  LOP3.LUT R34, R24, 0x7, RZ, 0xc0, !PT ;  /* 0x0000000718227812 */ /* 0x000fce00078ec0ff */
[----:B------:R-:W-:Y:S05]  /*3920*/  @!P0 BRA `(.L_x_382) ;  /* 0x0000000800788947 */ /* 0x000fea0003800000 */
[----:B------:R-:W0:Y:S01]  /*3930*/  LDC.64 R4, c[0x0][0x380] ;  /* 0x0000e000ff047b82 */ /* 0x000e220000000a00 */
[----:B------:R-:W-:Y:S01]  /*3940*/  LOP3.LUT R29, R24, 0x1fffff8, RZ, 0xc0, !PT ;  /* 0x01fffff8181d7812 */ /* 0x000fe200078ec0ff */
[----:B------:R-:W-:Y:S01]  /*3950*/  BSSY.RECONVERGENT B3, `(.L_x_383) ;  /* 0x000009a000037945 */ /* 0x000fe20003800200 */
[C---:B------:R-:W-:Y:S01]  /*3960*/  LOP3.LUT R26, R21.reuse, 0x400, RZ, 0xfc, !PT ;  /* 0x00000400151a7812 */ /* 0x040fe200078efcff */
[----:B------:R-:W-:Y:S02]  /*3970*/  IMAD.IADD R25, R21, 0x1, R22 ;  /* 0x0000000115197824 */ /* 0x000fe400078e0216 */
[----:B------:R-:W-:Y:S02]  /*3980*/  IMAD.MOV R29, RZ, RZ, -R29 ;  /* 0x000000ffff1d7224 */ /* 0x000fe400078e0a1d */
[----:B------:R-:W2:Y:S05]  /*3990*/  LDC.64 R2, c[0x0][0x388] ;  /* 0x0000e200ff027b82 */ /* 0x000eaa0000000a00 */
.L_x_384:
[----:B0-----:R-:W-:-:S04]  /*39a0*/  IMAD.WIDE.U32 R6, R25, 0x4, R4 ;  /* 0x0000000419067825 */ /* 0x001fc800078e0004 */
[C---:B--2---:R-:W-:Y:S01]  /*39b0*/  IMAD.WIDE.U32 R8, R25.reuse, 0x4, R2 ;  /* 0x0000000419087825 */ /* 0x044fe200078e0002 */
[----:B------:R0:W2:Y:S04]  /*39c0*/  LDG.E R32, desc[UR8][R6.64] ;  /* 0x0000000806207981 */ /* 0x0000a8000c1e1900 */
[----:B------:R3:W2:Y:S01]  /*39d0*/  LDG.E R37, desc[UR8][R8.64] ;  /* 0x0000000808257981 */ /* 0x0006a2000c1e1900 */
[----:B------:R-:W-:-:S04]  /*39e0*/  VIADD R33, R25, 0x100 ;  /* 0x0000010019217836 */ /* 0x000fc80000000000 */
[----:B------:R-:W-:-:S04]  /*39f0*/  IMAD.WIDE.U32 R10, R33, 0x4, R4 ;  /* 0x00000004210a7825 */ /* 0x000fc800078e0004 */
[----:B------:R-:W-:Y:S01]  /*3a00*/  IMAD.WIDE.U32 R12, R33, 0x4, R2 ;  /* 0x00000004210c7825 */ /* 0x000fe200078e0002 */
[----:B------:R4:W5:Y:S04]  /*3a10*/  LDG.E R31, desc[UR8][R10.64] ;  /* 0x000000080a1f7981 */ /* 0x000968000c1e1900 */
[----:B------:R1:W5:Y:S01]  /*3a20*/  LDG.E R18, desc[UR8][R12.64] ;  /* 0x000000080c127981 */ /* 0x000362000c1e1900 */
[----:B------:R-:W-:-:S04]  /*3a30*/  VIADD R35, R25, 0x200 ;  /* 0x0000020019237836 */ /* 0x000fc80000000000 */
[----:B------:R-:W-:-:S04]  /*3a40*/  IMAD.WIDE.U32 R16, R35, 0x4, R4 ;  /* 0x0000000423107825 */ /* 0x000fc800078e0004 */
[----:B------:R-:W-:Y:S01]  /*3a50*/  IMAD.WIDE.U32 R14, R35, 0x4, R2 ;  /* 0x00000004230e7825 */ /* 0x000fe200078e0002 */
[----:B------:R-:W5:Y:S04]  /*3a60*/  LDG.E R30, desc[UR8][R16.64] ;  /* 0x00000008101e7981 */ /* 0x000f68000c1e1900 */
[----:B------:R1:W5:Y:S01]  /*3a70*/  LDG.E R39, desc[UR8][R14.64] ;  /* 0x000000080e277981 */ /* 0x000362000c1e1900 */
[----:B------:R-:W-:-:S04]  /*3a80*/  VIADD R19, R25, 0x300 ;  /* 0x0000030019137836 */ /* 0x000fc80000000000 */
[----:B0-----:R-:W-:-:S04]  /*3a90*/  IMAD.WIDE.U32 R6, R19, 0x4, R4 ;  /* 0x0000000413067825 */ /* 0x001fc800078e0004 */
[----:B---3--:R-:W-:Y:S01]  /*3aa0*/  IMAD.WIDE.U32 R8, R19, 0x4, R2 ;  /* 0x0000000413087825 */ /* 0x008fe200078e0002 */
[----:B------:R0:W3:Y:S04]  /*3ab0*/  LDG.E R36, desc[UR8][R6.64] ;  /* 0x0000000806247981 */ /* 0x0000e8000c1e1900 */
[----:B------:R0:W3:Y:S01]  /*3ac0*/  LDG.E R43, desc[UR8][R8.64] ;  /* 0x00000008082b7981 */ /* 0x0000e2000c1e1900 */
[----:B------:R-:W-:-:S04]  /*3ad0*/  VIADD R41, R25, 0x400 ;  /* 0x0000040019297836 */ /* 0x000fc80000000000 */
[----:B----4-:R-:W-:-:S04]  /*3ae0*/  IMAD.WIDE.U32 R10, R41, 0x4, R4 ;  /* 0x00000004290a7825 */ /* 0x010fc800078e0004 */
[----:B-1----:R-:W-:Y:S01]  /*3af0*/  IMAD.WIDE.U32 R12, R41, 0x4, R2 ;  /* 0x00000004290c7825 */ /* 0x002fe200078e0002 */
[----:B------:R1:W4:Y:S04]  /*3b00*/  LDG.E R38, desc[UR8][R10.64] ;  /* 0x000000080a267981 */ /* 0x000328000c1e1900 */
[----:B------:R1:W4:Y:S01]  /*3b10*/  LDG.E R45, desc[UR8][R12.64] ;  /* 0x000000080c2d7981 */ /* 0x000322000c1e1900 */
[----:B------:R-:W-:-:S04]  /*3b20*/  VIADD R40, R25, 0x500 ;  /* 0x0000050019287836 */ /* 0x000fc80000000000 */
[----:B------:R-:W-:-:S04]  /*3b30*/  IMAD.WIDE.U32 R14, R40, 0x4, R4 ;  /* 0x00000004280e7825 */ /* 0x000fc800078e0004 */
[----:B------:R-:W-:Y:S02]  /*3b40*/  IMAD.WIDE.U32 R16, R40, 0x4, R2 ;  /* 0x0000000428107825 */ /* 0x000fe400078e0002 */
[----:B------:R1:W4:Y:S04]  /*3b50*/  LDG.E R14, desc[UR8][R14.64] ;  /* 0x000000080e0e7981 */ /* 0x000328000c1e1900 */
[----:B------:R-:W4:Y:S01]  /*3b60*/  LDG.E R17, desc[UR8][R16.64] ;  /* 0x0000000810117981 */ /* 0x000f22000c1e1900 */
[----:B------:R-:W-:-:S04]  /*3b70*/  VIADD R42, R25, 0x600 ;  /* 0x00000600192a7836 */ /* 0x000fc80000000000 */
[----:B0-----:R-:W-:-:S04]  /*3b80*/  IMAD.WIDE.U32 R6, R42, 0x4, R4 ;  /* 0x000000042a067825 */ /* 0x001fc800078e0004 */
[----:B------:R-:W-:Y:S02]  /*3b90*/  IMAD.WIDE.U32 R8, R42, 0x4, R2 ;  /* 0x000000042a087825 */ /* 0x000fe400078e0002 */
[----:B------:R-:W4:Y:S04]  /*3ba0*/  LDG.E R6, desc[UR8][R6.64] ;  /* 0x0000000806067981 */ /* 0x000f28000c1e1900 */
[----:B------:R0:W4:Y:S01]  /*3bb0*/  LDG.E R9, desc[UR8][R8.64] ;  /* 0x0000000808097981 */ /* 0x000122000c1e1900 */
[----:B------:R-:W-:-:S04]  /*3bc0*/  VIADD R44, R25, 0x700 ;  /* 0x00000700192c7836 */ /* 0x000fc80000000000 */
[----:B-1----:R-:W-:-:S04]  /*3bd0*/  IMAD.WIDE.U32 R10, R44, 0x4, R4 ;  /* 0x000000042c0a7825 */ /* 0x002fc800078e0004 */
[----:B------:R-:W-:Y:S02]  /*3be0*/  IMAD.WIDE.U32 R12, R44, 0x4, R2 ;  /* 0x000000042c0c7825 */ /* 0x000fe400078e0002 */
[----:B------:R1:W4:Y:S04]  /*3bf0*/  LDG.E R10, desc[UR8][R10.64] ;  /* 0x000000080a0a7981 */ /* 0x000328000c1e1900 */
[----:B------:R1:W4:Y:S01]  /*3c00*/  LDG.E R13, desc[UR8][R12.64] ;  /* 0x000000080c0d7981 */ /* 0x000322000c1e1900 */
[----:B------:R-:W-:Y:S01]  /*3c10*/  LOP3.LUT P3, RZ, R28, 0xff, RZ, 0xc0, !PT ;  /* 0x000000ff1cff7812 */ /* 0x000fe2000786c0ff */
[----:B------:R-:W-:Y:S01]  /*3c20*/  VIADD R29, R29, 0x8 ;  /* 0x000000081d1d7836 */ /* 0x000fe20000000000 */
[----:B------:R-:W-:Y:S01]  /*3c30*/  IADD3 R15, P2, PT, R25, UR6, RZ ;  /* 0x00000006190f7c10 */ /* 0x000fe2000ff5e0ff */
[----:B------:R-:W-:-:S02]  /*3c40*/  VIADD R26, R26, 0x800 ;  /* 0x000008001a1a7836 */ /* 0x000fc40000000000 */
[----:B------:R-:W-:Y:S02]  /*3c50*/  VIADD R25, R25, 0x800 ;  /* 0x0000080019197836 */ /* 0x000fe40000000000 */
[----:B0-----:R-:W-:Y:S01]  /*3c60*/  IMAD.X R8, RZ, RZ, UR7, P2 ;  /* 0x00000007ff087e24 */ /* 0x001fe200090e06ff */
[CC--:B--2---:R-:W-:Y:S02]  /*3c70*/  ISETP.NE.AND P0, PT, R32.reuse, R37.reuse, PT ;  /* 0x000000252000720c */ /* 0x0c4fe40003f05270 */
[----:B------:R-:W-:-:S03]  /*3c80*/  ISETP.NE.AND P1, PT, R32, R37, P3 ;  /* 0x000000252000720c */ /* 0x000fc60001f25270 */
[----:B------:R-:W-:Y:S02]  /*3c90*/  @!P3 SEL R28, RZ, 0x1, !P0 ;  /* 0x00000001ff1cb807 */ /* 0x000fe40004000000 */
[----:B------:R-:W-:Y:S02]  /*3ca0*/  ISETP.LT.U32.AND P0, PT, R15, R20, PT ;  /* 0x000000140f00720c */ /* 0x000fe40003f01070 */
[----:B------:R-:W-:Y:S02]  /*3cb0*/  SEL R7, R28, 0x1, !P1 ;  /* 0x000000011c077807 */ /* 0x000fe40004800000 */
[----:B------:R-:W-:Y:S02]  /*3cc0*/  ISETP.LT.AND.EX P0, PT, R8, R27, PT, P0 ;  /* 0x0000001b0800720c */ /* 0x000fe40003f01300 */
[----:B------:R-:W-:Y:S02]  /*3cd0*/  LOP3.LUT P2, RZ, R7, 0xff, RZ, 0xc0, !PT ;  /* 0x000000ff07ff7812 */ /* 0x000fe4000784c0ff */
[----:B-----5:R-:W-:-:S02]  /*3ce0*/  ISETP.NE.AND P5, PT, R31, R18, PT ;  /* 0x000000121f00720c */ /* 0x020fc40003fa5270 */
[----:B------:R-:W-:Y:S02]  /*3cf0*/  ISETP.NE.AND P4, PT, R31, R18, P2 ;  /* 0x000000121f00720c */ /* 0x000fe40001785270 */
[CC--:B------:R-:W-:Y:S02]  /*3d00*/  SEL R16, R15.reuse, R20.reuse, P0 ;  /* 0x000000140f107207 */ /* 0x0c0fe40000000000 */
[CC--:B-1----:R-:W-:Y:S02]  /*3d10*/  SEL R11, R8.reuse, R27.reuse, P0 ;  /* 0x0000001b080b7207 */ /* 0x0c2fe40000000000 */
[----:B------:R-:W-:Y:S02]  /*3d20*/  @!P1 SEL R16, R15, R20, !P3 ;  /* 0x000000140f109207 */ /* 0x000fe40005800000 */
[----:B------:R-:W-:Y:S02]  /*3d30*/  @!P1 SEL R11, R8, R27, !P3 ;  /* 0x0000001b080b9207 */ /* 0x000fe40005800000 */
[----:B------:R-:W-:-:S02]  /*3d40*/  @!P2 SEL R7, RZ, 0x1, !P5 ;  /* 0x00000001ff07a807 */ /* 0x000fc40006800000 */
[----:B------:R-:W-:Y:S02]  /*3d50*/  IADD3 R33, P0, PT, R33, UR6, RZ ;  /* 0x0000000621217c10 */ /* 0x000fe4000ff1e0ff */
[----:B------:R-:W-:Y:S02]  /*3d60*/  SEL R7, R7, 0x1, !P4 ;  /* 0x0000000107077807 */ /* 0x000fe40006000000 */
[CC--:B------:R-:W-:Y:S01]  /*3d70*/  ISETP.NE.AND P5, PT, R30.reuse, R39.reuse, PT ;  /* 0x000000271e00720c */ /* 0x0c0fe20003fa5270 */
[----:B------:R-:W-:Y:S01]  /*3d80*/  IMAD.X R8, RZ, RZ, UR7, P0 ;  /* 0x00000007ff087e24 */ /* 0x000fe200080e06ff */
        /* <DEDUP_REMOVED lines=11> */
[----:B------:R-:W-:Y:S02]  /*3e40*/  IADD3 R35, P0, PT, R35, UR6, RZ ;  /* 0x0000000623237c10 */ /* 0x000fe4000ff1e0ff */
[CC--:B---3--:R-:W-:Y:S02]  /*3e50*/  ISETP.NE.AND P5, PT, R36.reuse, R43.reuse, PT ;  /* 0x0000002b2400720c */ /* 0x0c8fe40003fa5270 */
[----:B------:R-:W-:Y:S01]  /*3e60*/  ISETP.NE.AND P4, PT, R36, R43, P2 ;  /* 0x0000002b2400720c */ /* 0x000fe20001785270 */
[----:B------:R-:W-:Y:S01]  /*3e70*/  IMAD.X R8, RZ, RZ, UR7, P0 ;  /* 0x00000007ff087e24 */ /* 0x000fe200080e06ff */
[----:B------:R-:W-:-:S04]  /*3e80*/  ISETP.LT.U32.AND P0, PT, R35, R12, PT ;  /* 0x0000000c2300720c */ /* 0x000fc80003f01070 */
[CC--:B------:R-:W-:Y:S02]  /*3e90*/  ISETP.LT.AND.EX P0, PT, R8.reuse, R15.reuse, PT, P0 ;  /* 0x0000000f0800720c */ /* 0x0c0fe40003f01300 */
[----:B------:R-:W-:Y:S02]  /*3ea0*/  @!P2 SEL R7, RZ, 0x1, !P5 ;  /* 0x00000001ff07a807 */ /* 0x000fe40006800000 */
[-C--:B------:R-:W-:Y:S02]  /*3eb0*/  SEL R16, R35, R12.reuse, P0 ;  /* 0x0000000c23107207 */ /* 0x080fe40000000000 */
[----:B------:R-:W-:Y:S02]  /*3ec0*/  SEL R7, R7, 0x1, !P4 ;  /* 0x0000000107077807 */ /* 0x000fe40006000000 */
[----:B------:R-:W-:Y:S02]  /*3ed0*/  SEL R11, R8, R15, P0 ;  /* 0x0000000f080b7207 */ /* 0x000fe40000000000 */
[----:B------:R-:W-:-:S02]  /*3ee0*/  @!P3 SEL R16, R35, R12, !P1 ;  /* 0x0000000c2310b207 */ /* 0x000fc40004800000 */
[----:B------:R-:W-:Y:S02]  /*3ef0*/  @!P3 SEL R11, R8, R15, !P1 ;  /* 0x0000000f080bb207 */ /* 0x000fe40004800000 */
[----:B------:R-:W-:Y:S02]  /*3f00*/  IADD3 R19, P0, PT, R19, UR6, RZ ;  /* 0x0000000613137c10 */ /* 0x000fe4000ff1e0ff */
[----:B------:R-:W-:Y:S02]  /*3f10*/  LOP3.LUT P1, RZ, R7, 0xff, RZ, 0xc0, !PT ;  /* 0x000000ff07ff7812 */ /* 0x000fe4000782c0ff */
[CC--:B----4-:R-:W-:Y:S01]  /*3f20*/  ISETP.NE.AND P5, PT, R38.reuse, R45.reuse, PT ;  /* 0x0000002d2600720c */ /* 0x0d0fe20003fa5270 */
[----:B------:R-:W-:Y:S01]  /*3f30*/  IMAD.X R8, RZ, RZ, UR7, P0 ;  /* 0x00000007ff087e24 */ /* 0x000fe200080e06ff */
[----:B------:R-:W-:Y:S02]  /*3f40*/  ISETP.LT.U32.AND P0, PT, R19, R16, PT ;  /* 0x000000101300720c */ /* 0x000fe40003f01070 */
[----:B------:R-:W-:-:S02]  /*3f50*/  ISETP.NE.AND P3, PT, R38, R45, P1 ;  /* 0x0000002d2600720c */ /* 0x000fc40000f65270 */
[----:B------:R-:W-:-:S04]  /*3f60*/  ISETP.LT.AND.EX P0, PT, R8, R11, PT, P0 ;  /* 0x0000000b0800720c */ /* 0x000fc80003f01300 */
[-C--:B------:R-:W-:Y:S02]  /*3f70*/  SEL R12, R19, R16.reuse, P0 ;  /* 0x00000010130c7207 */ /* 0x080fe40000000000 */
[----:B------:R-:W-:Y:S02]  /*3f80*/  @!P1 SEL R7, RZ, 0x1, !P5 ;  /* 0x00000001ff079807 */ /* 0x000fe40006800000 */
[----:B------:R-:W-:Y:S02]  /*3f90*/  SEL R15, R8, R11, P0 ;  /* 0x0000000b080f7207 */ /* 0x000fe40000000000 */
[----:B------:R-:W-:Y:S02]  /*3fa0*/  IADD3 R41, P0, PT, R41, UR6, RZ ;  /* 0x0000000629297c10 */ /* 0x000fe4000ff1e0ff */
[----:B------:R-:W-:Y:S02]  /*3fb0*/  @!P4 SEL R12, R19, R16, !P2 ;  /* 0x00000010130cc207 */ /* 0x000fe40005000000 */
[----:B------:R-:W-:-:S02]  /*3fc0*/  SEL R7, R7, 0x1, !P3 ;  /* 0x0000000107077807 */ /* 0x000fc40005800000 */
[----:B------:R-:W-:Y:S01]  /*3fd0*/  @!P4 SEL R15, R8, R11, !P2 ;  /* 0x0000000b080fc207 */ /* 0x000fe20005000000 */
[----:B------:R-:W-:Y:S01]  /*3fe0*/  IMAD.X R8, RZ, RZ, UR7, P0 ;  /* 0x00000007ff087e24 */ /* 0x000fe200080e06ff */
[-C--:B------:R-:W-:Y:S02]  /*3ff0*/  ISETP.LT.U32.AND P0, PT, R41, R12.reuse, PT ;  /* 0x0000000c2900720c */ /* 0x080fe40003f01070 */
[----:B------:R-:W-:Y:S02]  /*4000*/  LOP3.LUT P2, RZ, R7, 0xff, RZ, 0xc0, !PT ;  /* 0x000000ff07ff7812 */ /* 0x000fe4000784c0ff */
[----:B------:R-:W-:Y:S02]  /*4010*/  ISETP.LT.AND.EX P0, PT, R8, R15, PT, P0 ;  /* 0x0000000f0800720c */ /* 0x000fe40003f01300 */
[----:B------:R-:W-:Y:S02]  /*4020*/  IADD3 R40, P4, PT, R40, UR6, RZ ;  /* 0x0000000628287c10 */ /* 0x000fe4000ff9e0ff */
[----:B------:R-:W-:-:S02]  /*4030*/  SEL R11, R41, R12, P0 ;  /* 0x0000000c290b7207 */ /* 0x000fc40000000000 */
[----:B------:R-:W-:Y:S02]  /*4040*/  SEL R19, R8, R15, P0 ;  /* 0x0000000f08137207 */ /* 0x000fe40000000000 */
[----:B------:R-:W-:Y:S02]  /*4050*/  ISETP.NE.AND P0, PT, R14, R17, PT ;  /* 0x000000110e00720c */ /* 0x000fe40003f05270 */
[----:B------:R-:W-:Y:S02]  /*4060*/  @!P3 SEL R11, R41, R12, !P1 ;  /* 0x0000000c290bb207 */ /* 0x000fe40004800000 */
[----:B------:R-:W-:Y:S01]  /*4070*/  @!P3 SEL R19, R8, R15, !P1 ;  /* 0x0000000f0813b207 */ /* 0x000fe20004800000 */
[----:B------:R-:W-:Y:S01]  /*4080*/  IMAD.X R8, RZ, RZ, UR7, P4 ;  /* 0x00000007ff087e24 */ /* 0x000fe2000a0e06ff */
[----:B------:R-:W-:Y:S02]  /*4090*/  ISETP.NE.AND P3, PT, R14, R17, P2 ;  /* 0x000000110e00720c */ /* 0x000fe40001765270 */
[----:B------:R-:W-:-:S02]  /*40a0*/  @!P2 SEL R7, RZ, 0x1, !P0 ;  /* 0x00000001ff07a807 */ /* 0x000fc40004000000 */
[----:B------:R-:W-:Y:S02]  /*40b0*/  ISETP.LT.U32.AND P0, PT, R40, R11, PT ;  /* 0x0000000b2800720c */ /* 0x000fe40003f01070 */
[----:B------:R-:W-:Y:S02]  /*40c0*/  SEL R7, R7, 0x1, !P3 ;  /* 0x0000000107077807 */ /* 0x000fe40005800000 */
[----:B------:R-:W-:Y:S02]  /*40d0*/  ISETP.LT.AND.EX P0, PT, R8, R19, PT, P0 ;  /* 0x000000130800720c */ /* 0x000fe40003f01300 */
[----:B------:R-:W-:Y:S02]  /*40e0*/  LOP3.LUT P1, RZ, R7, 0xff, RZ, 0xc0, !PT ;  /* 0x000000ff07ff7812 */ /* 0x000fe4000782c0ff */
[----:B------:R-:W-:Y:S02]  /*40f0*/  SEL R15, R40, R11, P0 ;  /* 0x0000000b280f7207 */ /* 0x000fe40000000000 */
[----:B------:R-:W-:-:S02]  /*4100*/  SEL R17, R8, R19, P0 ;  /* 0x0000001308117207 */ /* 0x000fc40000000000 */
[----:B------:R-:W-:Y:S02]  /*4110*/  IADD3 R42, P0, PT, R42, UR6, RZ ;  /* 0x000000062a2a7c10 */ /* 0x000fe4000ff1e0ff */
[----:B------:R-:W-:Y:S02]  /*4120*/  @!P3 SEL R15, R40, R11, !P2 ;  /* 0x0000000b280fb207 */ /* 0x000fe40005000000 */
[----:B------:R-:W-:Y:S02]  /*4130*/  @!P3 SEL R17, R8, R19, !P2 ;  /* 0x000000130811b207 */ /* 0x000fe40005000000 */
[CC--:B------:R-:W-:Y:S02]  /*4140*/  ISETP.NE.AND P2, PT, R6.reuse, R9.reuse, PT ;  /* 0x000000090600720c */ /* 0x0c0fe40003f45270 */
[----:B------:R-:W-:Y:S01]  /*4150*/  ISETP.NE.AND P3, PT, R6, R9, P1 ;  /* 0x000000090600720c */ /* 0x000fe20000f65270 */
[----:B------:R-:W-:Y:S01]  /*4160*/  IMAD.X R6, RZ, RZ, UR7, P0 ;  /* 0x00000007ff067e24 */ /* 0x000fe200080e06ff */
[----:B------:R-:W-:-:S02]  /*4170*/  ISETP.LT.U32.AND P0, PT, R42, R15, PT ;  /* 0x0000000f2a00720c */ /* 0x000fc40003f01070 */
[----:B------:R-:W-:Y:S02]  /*4180*/  @!P1 SEL R7, RZ, 0x1, !P2 ;  /* 0x00000001ff079807 */ /* 0x000fe40005000000 */
[----:B------:R-:W-:Y:S02]  /*4190*/  ISETP.LT.AND.EX P0, PT, R6, R17, PT, P0 ;  /* 0x000000110600720c */ /* 0x000fe40003f01300 */
[----:B------:R-:W-:Y:S02]  /*41a0*/  SEL R7, R7, 0x1, !P3 ;  /* 0x0000000107077807 */ /* 0x000fe40005800000 */
[----:B------:R-:W-:Y:S02]  /*41b0*/  SEL R9, R42, R15, P0 ;  /* 0x0000000f2a097207 */ /* 0x000fe40000000000 */
[----:B------:R-:W-:Y:S02]  /*41c0*/  SEL R11, R6, R17, P0 ;  /* 0x00000011060b7207 */ /* 0x000fe40000000000 */
[----:B------:R-:W-:-:S02]  /*41d0*/  IADD3 R44, P0, PT, R44, UR6, RZ ;  /* 0x000000062c2c7c10 */ /* 0x000fc4000ff1e0ff */
[----:B------:R-:W-:Y:S02]  /*41e0*/  @!P3 SEL R9, R42, R15, !P1 ;  /* 0x0000000f2a09b207 */ /* 0x000fe40004800000 */
[----:B------:R-:W-:Y:S01]  /*41f0*/  @!P3 SEL R11, R6, R17, !P1 ;  /* 0x00000011060bb207 */ /* 0x000fe20004800000 */
[----:B------:R-:W-:Y:S01]  /*4200*/  IMAD.X R6, RZ, RZ, UR7, P0 ;  /* 0x00000007ff067e24 */ /* 0x000fe200080e06ff */
[----:B------:R-:W-:Y:S02]  /*4210*/  ISETP.LT.U32.AND P0, PT, R44, R9, PT ;  /* 0x000000092c00720c */ /* 0x000fe40003f01070 */
[----:B------:R-:W-:Y:S02]  /*4220*/  LOP3.LUT P2, RZ, R7, 0xff, RZ, 0xc0, !PT ;  /* 0x000000ff07ff7812 */ /* 0x000fe4000784c0ff */
[----:B------:R-:W-:Y:S02]  /*4230*/  ISETP.LT.AND.EX P0, PT, R6, R11, PT, P0 ;  /* 0x0000000b0600720c */ /* 0x000fe40003f01300 */
[----:B------:R-:W-:-:S02]  /*4240*/  ISETP.NE.AND P3, PT, R10, R13, P2 ;  /* 0x0000000d0a00720c */ /* 0x000fc40001765270 */
[----:B------:R-:W-:Y:S02]  /*4250*/  SEL R20, R44, R9, P0 ;  /* 0x000000092c147207 */ /* 0x000fe40000000000 */
[----:B------:R-:W-:Y:S02]  /*4260*/  SEL R27, R6, R11, P0 ;  /* 0x0000000b061b7207 */ /* 0x000fe40000000000 */
[----:B------:R-:W-:Y:S02]  /*4270*/  ISETP.NE.AND P0, PT, R29, RZ, PT ;  /* 0x000000ff1d00720c */ /* 0x000fe40003f05270 */
[----:B------:R-:W-:-:S04]  /*4280*/  ISETP.NE.AND P1, PT, R10, R13, PT ;  /* 0x0000000d0a00720c */ /* 0x000fc80003f25270 */
[----:B------:R-:W-:Y:S02]  /*4290*/  @!P2 SEL R7, RZ, 0x1, !P1 ;  /* 0x00000001ff07a807 */ /* 0x000fe40004800000 */
[----:B------:R-:W-:Y:S02]  /*42a0*/  @!P3 SEL R20, R44, R9, !P2 ;  /* 0x000000092c14b207 */ /* 0x000fe40005000000 */
[----:B------:R-:W-:Y:S02]  /*42b0*/  SEL R7, R7, 0x1, !P3 ;  /* 0x0000000107077807 */ /* 0x000fe40005800000 */
[----:B------:R-:W-:Y:S02]  /*42c0*/  @!P3 SEL R27, R6, R11, !P2 ;  /* 0x0000000b061bb207 */ /* 0x000fe40005000000 */
[----:B------:R-:W-:Y:S01]  /*42d0*/  PRMT R28, R7, 0x7610, R28 ;  /* 0x00007610071c7816 */ /* 0x000fe2000000001c */
[----:B------:R-:W-:Y:S06]  /*42e0*/  @P0 BRA `(.L_x_384) ;  /* 0xfffffff400ac0947 */ /* 0x000fec000383ffff */
[----:B------:R-:W-:Y:S05]  /*42f0*/  BSYNC.RECONVERGENT B3 ;  /* 0x0000000000037941 */ /* 0x000fea0003800200 */
.L_x_383:
[----:B------:R-:W-:-:S07]  /*4300*/  VIADD R3, R26, 0xfffffc00 ;  /* 0xfffffc001a037836 */ /* 0x000fce0000000000 */
.L_x_382:
[----:B------:R-:W-:Y:S05]  /*4310*/  BSYNC.RECONVERGENT B2 ;  /* 0x0000000000027941 */ /* 0x000fea0003800200 */
.L_x_381:
        /* <DEDUP_REMOVED lines=8> */
[----:B------:R-:W2:Y:S01]  /*43a0*/  LDC.64 R4, c[0x0][0x388] ;  /* 0x0000e200ff047b82 */ /* 0x000ea20000000a00 */
[----:B0-----:R-:W-:-:S06]  /*43b0*/  IMAD.WIDE.U32 R8, R25, 0x4, R6 ;  /* 0x0000000419087825 */ /* 0x001fcc00078e0006 */
[----:B------:R0:W3:Y:S01]  /*43c0*/  LDG.E R8, desc[UR8][R8.64] ;  /* 0x0000000808087981 */ /* 0x0000e2000c1e1900 */
[----:B--2---:R-:W-:-:S06]  /*43d0*/  IMAD.WIDE.U32 R10, R25, 0x4, R4 ;  /* 0x00000004190a7825 */ /* 0x004fcc00078e0004 */
[----:B------:R-:W3:Y:S01]  /*43e0*/  LDG.E R11, desc[UR8][R10.64] ;  /* 0x000000080a0b7981 */ /* 0x000ee2000c1e1900 */
[----:B------:R-:W-:-:S04]  /*43f0*/  VIADD R29, R25, 0x100 ;  /* 0x00000100191d7836 */ /* 0x000fc80000000000 */
[----:B------:R-:W-:-:S04]  /*4400*/  IMAD.WIDE.U32 R12, R29, 0x4, R6 ;  /* 0x000000041d0c7825 */ /* 0x000fc800078e0006 */
[----:B------:R-:W-:Y:S02]  /*4410*/  IMAD.WIDE.U32 R14, R29, 0x4, R4 ;  /* 0x000000041d0e7825 */ /* 0x000fe400078e0004 */
[----:B------:R-:W2:Y:S04]  /*4420*/  LDG.E R12, desc[UR8][R12.64] ;  /* 0x000000080c0c7981 */ /* 0x000ea8000c1e1900 */
[----:B------:R-:W2:Y:S01]  /*4430*/  LDG.E R15, desc[UR8][R14.64] ;  /* 0x000000080e0f7981 */ /* 0x000ea2000c1e1900 */
[----:B------:R-:W-:-:S04]  /*4440*/  VIADD R31, R25, 0x200 ;  /* 0x00000200191f7836 */ /* 0x000fc80000000000 */
[----:B------:R-:W-:-:S04]  /*4450*/  IMAD.WIDE.U32 R16, R31, 0x4, R6 ;  /* 0x000000041f107825 */ /* 0x000fc800078e0006 */
[----:B------:R-:W-:Y:S02]  /*4460*/  IMAD.WIDE.U32 R18, R31, 0x4, R4 ;  /* 0x000000041f127825 */ /* 0x000fe400078e0004 */
[----:B------:R-:W4:Y:S04]  /*4470*/  LDG.E R16, desc[UR8][R16.64] ;  /* 0x0000000810107981 */ /* 0x000f28000c1e1900 */
[----:B------:R-:W4:Y:S01]  /*4480*/  LDG.E R19, desc[UR8][R18.64] ;  /* 0x0000000812137981 */ /* 0x000f22000c1e1900 */
[----:B0-----:R-:W-:-:S04]  /*4490*/  VIADD R9, R25, 0x300 ;  /* 0x0000030019097836 */ /* 0x001fc80000000000 */
[----:B------:R-:W-:-:S04]  /*44a0*/  IMAD.WIDE.U32 R6, R9, 0x4, R6 ;  /* 0x0000000409067825 */ /* 0x000fc800078e0006 */
[----:B------:R-:W-:Y:S02]  /*44b0*/  IMAD.WIDE.U32 R4, R9, 0x4, R4 ;  /* 0x0000000409047825 */ /* 0x000fe400078e0004 */
[----:B------:R-:W5:Y:S04]  /*44c0*/  LDG.E R6, desc[UR8][R6.64] ;  /* 0x0000000806067981 */ /* 0x000f68000c1e1900 */
[----:B------:R0:W5:Y:S01]  /*44d0*/  LDG.E R5, desc[UR8][R4.64] ;  /* 0x0000000804057981 */ /* 0x000162000c1e1900 */
[----:B------:R-:W-:Y:S02]  /*44e0*/  LOP3.LUT P3, RZ, R28, 0xff, RZ, 0xc0, !PT ;  /* 0x000000ff1cff7812 */ /* 0x000fe4000786c0ff */
[----:B------:R-:W-:-:S05]  /*44f0*/  IADD3 R25, P2, PT, R25, UR6, RZ ;  /* 0x0000000619197c10 */ /* 0x000fca000ff5e0ff */
[----:B------:R-:W-:Y:S01]  /*4500*/  IMAD.X R2, RZ, RZ, UR7, P2 ;  /* 0x00000007ff027e24 */ /* 0x000fe200090e06ff */
        /* <DEDUP_REMOVED lines=9> */
[CC--:B0-----:R-:W-:Y:S02]  /*45a0*/  SEL R4, R25.reuse, R20.reuse, P0 ;  /* 0x0000001419047207 */ /* 0x0c1fe40000000000 */
[----:B------:R-:W-:Y:S02]  /*45b0*/  SEL R7, R2, R27, P0 ;  /* 0x0000001b02077207 */ /* 0x000fe40000000000 */
        /* <DEDUP_REMOVED lines=28> */
[----:B-----5:R-:W-:Y:S01]  /*4780*/  ISETP.NE.AND P4, PT, R6, R5, P2 ;  /* 0x000000050600720c */ /* 0x020fe20001785270 */
[----:B------:R-:W-:Y:S01]  /*4790*/  IMAD.X R2, RZ, RZ, UR7, P5 ;  /* 0x00000007ff027e24 */ /* 0x000fe2000a8e06ff */
        /* <DEDUP_REMOVED lines=9> */
.L_x_386:
[----:B------:R-:W-:Y:S05]  /*4830*/  BSYNC.RECONVERGENT B2 ;  /* 0x0000000000027941 */ /* 0x000fea0003800200 */
.L_x_385:
[----:B------:R-:W-:Y:S05]  /*4840*/  @!P1 BRA `(.L_x_380) ;  /* 0x00000004000c9947 */ /* 0x000fea0003800000 */
[----:B------:R-:W-:Y:S01]  /*4850*/  ISETP.NE.AND P0, PT, R24, 0x1, PT ;  /* 0x000000011800780c */ /* 0x000fe20003f05270 */
[----:B------:R-:W-:Y:S01]  /*4860*/  BSSY.RECONVERGENT B2, `(.L_x_387) ;  /* 0x000002a000027945 */ /* 0x000fe20003800200 */
[----:B------:R-:W-:-:S11]  /*4870*/  LOP3.LUT P1, RZ, R23, 0x100, RZ, 0xc0, !PT ;  /* 0x0000010017ff7812 */ /* 0x000fd6000782c0ff */
[----:B------:R-:W-:Y:S05]  /*4880*/  @!P0 BRA `(.L_x_388) ;  /* 0x00000000009c8947 */ /* 0x000fea0003800000 */
[----:B------:R-:W0:Y:S01]  /*4890*/  LDC.64 R4, c[0x0][0x380] ;  /* 0x0000e000ff047b82 */ /* 0x000e220000000a00 */
[----:B------:R-:W-:-:S07]  /*48a0*/  IMAD.IADD R13, R3, 0x1, R22 ;  /* 0x00000001030d7824 */ /* 0x000fce00078e0216 */
        /* <DEDUP_REMOVED lines=11> */
[----:B------:R-:W-:-:S04]  /*4960*/  IADD3 R13, P4, PT, R13, UR6, RZ ;  /* 0x000000060d0d7c10 */ /* 0x000fc8000ff9e0ff */
        /* <DEDUP_REMOVED lines=25> */
.L_x_388:
[----:B------:R-:W-:Y:S05]  /*4b00*/  BSYNC.RECONVERGENT B2 ;  /* 0x0000000000027941 */ /* 0x000fea0003800200 */
.L_x_387:
[----:B------:R-:W-:Y:S05]  /*4b10*/  @P1 BRA `(.L_x_380) ;  /* 0x0000000000581947 */ /* 0x000fea0003800000 */
[----:B------:R-:W0:Y:S01]  /*4b20*/  LDC.64 R4, c[0x0][0x380] ;  /* 0x0000e000ff047b82 */ /* 0x000e220000000a00 */
[----:B------:R-:W-:-:S07]  /*4b30*/  IMAD.IADD R9, R3, 0x1, R22 ;  /* 0x0000000103097824 */ /* 0x000fce00078e0216 */
[----:B------:R-:W2:Y:S01]  /*4b40*/  LDC.64 R6, c[0x0][0x388] ;  /* 0x0000e200ff067b82 */ /* 0x000ea20000000a00 */
[----:B0-----:R-:W-:-:S06]  /*4b50*/  IMAD.WIDE.U32 R2, R9, 0x4, R4 ;  /* 0x0000000409027825 */ /* 0x001fcc00078e0004 */
[----:B------:R-:W3:Y:S01]  /*4b60*/  LDG.E R2, desc[UR8][R2.64] ;  /* 0x0000000802027981 */ /* 0x000ee2000c1e1900 */
[----:B--2---:R-:W-:-:S06]  /*4b70*/  IMAD.WIDE.U32 R4, R9, 0x4, R6 ;  /* 0x0000000409047825 */ /* 0x004fcc00078e0006 */
[----:B------:R-:W3:Y:S01]  /*4b80*/  LDG.E R5, desc[UR8][R4.64] ;  /* 0x0000000804057981 */ /* 0x000ee2000c1e1900 */
[----:B------:R-:W-:Y:S02]  /*4b90*/  LOP3.LUT P3, RZ, R28, 0xff, RZ, 0xc0, !PT ;  /* 0x000000ff1cff7812 */ /* 0x000fe4000786c0ff */
[----:B------:R-:W-:-:S04]  /*4ba0*/  IADD3 R9, P1, PT, R9, UR6, RZ ;  /* 0x0000000609097c10 */ /* 0x000fc8000ff3e0ff */
[----:B------:R-:W-:Y:S01]  /*4bb0*/  ISETP.LT.U32.AND P0, PT, R9, R20, PT ;  /* 0x000000140900720c */ /* 0x000fe20003f01070 */
[----:B------:R-:W-:-:S05]  /*4bc0*/  IMAD.X R8, RZ, RZ, UR7, P1 ;  /* 0x00000007ff087e24 */ /* 0x000fca00088e06ff */
        /* <DEDUP_REMOVED lines=11> */
.L_x_380:
[----:B------:R-:W-:Y:S05]  /*4c80*/  BSYNC.RECONVERGENT B1 ;  /* 0x0000000000017941 */ /* 0x000fea0003800200 */
.L_x_378:
        /* <DEDUP_REMOVED lines=24> */
.L_x_390:
[----:B------:R-:W-:Y:S05]  /*4e10*/  BSYNC.RECONVERGENT B1 ;  /* 0x0000000000017941 */ /* 0x000fea0003800200 */
.L_x_389:
        /* <DEDUP_REMOVED lines=23> */
.L_x_392:
[----:B------:R-:W-:Y:S05]  /*4f90*/  BSYNC.RECONVERGENT B1 ;  /* 0x0000000000017941 */ /* 0x000fea0003800200 */
.L_x_391:
        /* <DEDUP_REMOVED lines=20> */
.L_x_394:
[----:B------:R-:W-:Y:S05]  /*50e0*/  BSYNC.RECONVERGENT B1 ;  /* 0x0000000000017941 */ /* 0x000fea0003800200 */
.L_x_393:
        /* <DEDUP_REMOVED lines=20> */
.L_x_396:
[----:B------:R-:W-:Y:S05]  /*5230*/  BSYNC.RECONVERGENT B1 ;  /* 0x0000000000017941 */ /* 0x000fea0003800200 */
.L_x_395:
        /* <DEDUP_REMOVED lines=20> */
.L_x_398:
[----:B------:R-:W-:Y:S05]  /*5380*/  BSYNC.RECONVERGENT B1 ;  /* 0x0000000000017941 */ /* 0x000fea0003800200 */
.L_x_397:
        /* <DEDUP_REMOVED lines=11> */
.L_x_400:
[----:B------:R-:W-:Y:S05]  /*5440*/  BSYNC.RECONVERGENT B1 ;  /* 0x0000000000017941 */ /* 0x000fea0003800200 */
.L_x_399:
        /* <DEDUP_REMOVED lines=83> */
.L_x_358:
[----:B------:R-:W-:Y:S05]  /*5980*/  BSYNC.RECONVERGENT B0 ;  /* 0x0000000000007941 */ /* 0x000fea0003800200 */
.L_x_334:
        /* <DEDUP_REMOVED lines=16> */
.L_x_401:
        /* <DEDUP_REMOVED lines=15> */
.L_x_640:


//--------------------- .text._ZN3cub18CUB_300001_SM_10006detail10radix_sort29DeviceRadixSortOnesweepKernelINS1_5radix10policy_hubIjNS0_8NullTypeEyE10Policy1000ELNS0_9SortOrderE0EjS6_yiiNS1_21identity_decomposer_tEEEvPT5_SC_PT3_PKSD_PT1_PKSH_PT2_PKSL_T4_iiT6_ --------------------------
	.section	.text._ZN3cub18CUB_300001_SM_10006detail10radix_sort29DeviceRadixSortOnesweepKernelINS1_5radix10policy_hubIjNS0_8NullTypeEyE10Policy1000ELNS0_9SortOrderE0EjS6_yiiNS1_21identity_decomposer_tEEEvPT5_SC_PT3_PKSD_PT1_PKSH_PT2_PKSL_T4_iiT6_,"ax",@progbits
	.align	128
        .global         _ZN3cub18CUB_300001_SM_10006detail10radix_sort29DeviceRadixSortOnesweepKernelINS1_5radix10policy_hubIjNS0_8NullTypeEyE10Policy1000ELNS0_9SortOrderE0EjS6_yiiNS1_21identity_decomposer_tEEEvPT5_SC_PT3_PKSD_PT1_PKSH_PT2_PKSL_T4_iiT6_
        .type           _ZN3cub18CUB_300001_SM_10006detail10radix_sort29DeviceRadixSortOnesweepKernelINS1_5radix10policy_hubIjNS0_8NullTypeEyE10Policy1000ELNS0_9SortOrderE0EjS6_yiiNS1_21identity_decomposer_tEEEvPT5_SC_PT3_PKSD_PT1_PKSH_PT2_PKSL_T4_iiT6_,@function
        .size           _ZN3cub18CUB_300001_SM_10006detail10radix_sort29DeviceRadixSortOnesweepKernelINS1_5radix10policy_hubIjNS0_8NullTypeEyE10Policy1000ELNS0_9SortOrderE0EjS6_yiiNS1_21identity_decomposer_tEEEvPT5_SC_PT3_PKSD_PT1_PKSH_PT2_PKSL_T4_iiT6_,(.L_x_641 - _ZN3cub18CUB_300001_SM_10006detail10radix_sort29DeviceRadixSortOnesweepKernelINS1_5radix10policy_hubIjNS0_8NullTypeEyE10Policy1000ELNS0_9SortOrderE0EjS6_yiiNS1_21identity_decomposer_tEEEvPT5_SC_PT3_PKSD_PT1_PKSH_PT2_PKSL_T4_iiT6_)
        .other          _ZN3cub18CUB_300001_SM_10006detail10radix_sort29DeviceRadixSortOnesweepKernelINS1_5radix10policy_hubIjNS0_8NullTypeEyE10Policy1000ELNS0_9SortOrderE0EjS6_yiiNS1_21identity_decomposer_tEEEvPT5_SC_PT3_PKSD_PT1_PKSH_PT2_PKSL_T4_iiT6_,@"STO_CUDA_ENTRY STV_DEFAULT"
_ZN3cub18CUB_300001_SM_10006detail10radix_sort29DeviceRadixSortOnesweepKernelINS1_5radix10policy_hubIjNS0_8NullTypeEyE10Policy1000ELNS0_9SortOrderE0EjS6_yiiNS1_21identity_decomposer_tEEEvPT5_SC_PT3_PKSD_PT1_PKSH_PT2_PKSL_T4_iiT6_:
.text._ZN3cub18CUB_300001_SM_10006detail10radix_sort29DeviceRadixSortOnesweepKernelINS1_5radix10policy_hubIjNS0_8NullTypeEyE10Policy1000ELNS0_9SortOrderE0EjS6_yiiNS1_21identity_decomposer_tEEEvPT5_SC_PT3_PKSD_PT1_PKSH_PT2_PKSL_T4_iiT6_:
[----:B------:R-:W0:Y:S01]  /*0000*/  LDC R1, c[0x0][0x37c] ;  /* 0x0000df00ff017b82 */ /* 0x000e220000000800 */
[----:B------:R-:W1:Y:S01]  /*0010*/  S2R R39, SR_TID.X ;  /* 0x0000000000277919 */ /* 0x000e620000002100 */
[----:B------:R-:W-:Y:S01]  /*0020*/  MOV R73, 0x400 ;  /* 0x0000040000497802 */ /* 0x000fe20000000f00 */
[----:B------:R-:W2:Y:S01]  /*0030*/  LDCU.64 UR6, c[0x0][0x358] ;  /* 0x00006b00ff0677ac */ /* 0x000ea20008000a00 */
[----:B------:R-:W-:Y:S01]  /*0040*/  BSSY.RECONVERGENT B0, `(.L_x_402) ;  /* 0x000000d000007945 */ /* 0x000fe20003800200 */
[----:B------:R-:W3:Y:S01]  /*0050*/  S2R R0, SR_CgaCtaId ;  /* 0x0000000000007919 */ /* 0x000ee20000008800 */
[----:B0-----:R-:W-:Y:S01]  /*0060*/  VIADD R1, R1, 0xfffffff0 ;  /* 0xfffffff001017836 */ /* 0x001fe20000000000 */
[----:B-1----:R-:W-:Y:S02]  /*0070*/  ISETP.NE.AND P0, PT, R39, RZ, PT ;  /* 0x000000ff2700720c */ /* 0x002fe40003f05270 */
[----:B---3--:R-:W-:-:S11]  /*0080*/  LEA R73, R0, R73, 0x18 ;  /* 0x0000004900497211 */ /* 0x008fd600078ec0ff */
[----:B--2---:R-:W-:Y:S05]  /*0090*/  @P0 BRA `(.L_x_403) ;  /* 0x00000000001c0947 */ /* 0x004fea0003800000 */
[----:B------:R-:W0:Y:S01]  /*00a0*/  LDC.64 R2, c[0x0][0x388] ;  /* 0x0000e200ff027b82 */ /* 0x000e220000000a00 */
[----:B------:R-:W-:-:S05]  /*00b0*/  IMAD.MOV.U32 R5, RZ, RZ, 0x1 ;  /* 0x00000001ff057424 */ /* 0x000fca00078e00ff */
[----:B0-----:R-:W2:Y:S02]  /*00c0*/  ATOMG.E.ADD.STRONG.GPU PT, R2, desc[UR6][R2.64], R5 ;  /* 0x80000005020279a8 */ /* 0x001ea400081ef106 */
[----:B------:R-:W0:Y:S01]  /*00d0*/  S2UR UR5, SR_CgaCtaId ;  /* 0x00000000000579c3 */ /* 0x000e220000008800 */
[----:B------:R-:W-:Y:S02]  /*00e0*/  UMOV UR4, 0x400 ;  /* 0x0000040000047882 */ /* 0x000fe40000000000 */
[----:B0-----:R-:W-:-:S09]  /*00f0*/  ULEA UR4, UR5, UR4, 0x18 ;  /* 0x0000000405047291 */ /* 0x001fd2000f8ec0ff */
[----:B--2---:R0:W-:Y:S03]  /*0100*/  STS [UR4+0x7200], R2 ;  /* 0x00720002ff007988 */ /* 0x0041e60008000804 */
.L_x_403:
[----:B------:R-:W-:Y:S05]  /*0110*/  BSYNC.RECONVERGENT B0 ;  /* 0x0000000000007941 */ /* 0x000fea0003800200 */
.L_x_402:
[----:B------:R-:W-:Y:S06]  /*0120*/  BAR.SYNC.DEFER_BLOCKING 0x0 ;  /* 0x0000000000007b1d */ /* 0x000fec0000010000 */
[----:B------:R-:W1:Y:S01]  /*0130*/  LDCU UR4, c[0x0][0x3c0] ;  /* 0x00007800ff0477ac */ /* 0x000e620008000800 */
[----:B------:R-:W2:Y:S01]  /*0140*/  S2R R9, SR_LANEID ;  /* 0x0000000000097919 */ /* 0x000ea20000000000 */
[----:B------:R-:W0:Y:S02]  /*0150*/  LDS R72, [R73+0x7200] ;  /* 0x0072000049487984 */ /* 0x000e240000000800 */
[----:B0-----:R-:W-:-:S04]  /*0160*/  IMAD R2, R72, 0x1c80, RZ ;  /* 0x00001c8048027824 */ /* 0x001fc800078e02ff */
[----:B------:R-:W-:Y:S01]  /*0170*/  VIADD R0, R2, 0x1c80 ;  /* 0x00001c8002007836 */ /* 0x000fe20000000000 */
[----:B------:R-:W-:-:S04]  /*0180*/  SHF.R.S32.HI R6, RZ, 0x1f, R2 ;  /* 0x0000001fff067819 */ /* 0x000fc80000011402 */
[----:B-1----:R-:W-:Y:S02]  /*0190*/  ISETP.GT.AND P0, PT, R0, UR4, PT ;  /* 0x0000000400007c0c */ /* 0x002fe4000bf04270 */
[----:B------:R-:W-:-:S11]  /*01a0*/  SHF.R.U32.HI R0, RZ, 0x5, R39 ;  /* 0x00000005ff007819 */ /* 0x000fd60000011627 */
[----:B--2---:R-:W-:Y:S05]  /*01b0*/  @P0 BRA `(.L_x_404) ;  /* 0x0000000000700947 */ /* 0x004fea0003800000 */
[----:B------:R-:W0:Y:S01]  /*01c0*/  LDCU.64 UR4, c[0x0][0x3a8] ;  /* 0x00007500ff0477ac */ /* 0x000e220008000a00 */
[C---:B------:R-:W-:Y:S02]  /*01d0*/  LOP3.LUT R3, R39.reuse, 0x1f, RZ, 0xc0, !PT ;  /* 0x0000001f27037812 */ /* 0x040fe400078ec0ff */
[----:B------:R-:W-:-:S05]  /*01e0*/  LOP3.LUT R4, R39, 0x3e0, RZ, 0xc0, !PT ;  /* 0x000003e027047812 */ /* 0x000fca00078ec0ff */
[----:B------:R-:W-:-:S05]  /*01f0*/  IMAD R3, R4, 0x13, R3 ;  /* 0x0000001304037824 */ /* 0x000fca00078e0203 */
[----:B------:R-:W-:-:S05]  /*0200*/  IADD3 R3, P0, PT, R2, R3, RZ ;  /* 0x0000000302037210 */ /* 0x000fca0007f1e0ff */
[----:B------:R-:W-:Y:S01]  /*0210*/  IMAD.X R6, RZ, RZ, R6, P0 ;  /* 0x000000ffff067224 */ /* 0x000fe200000e0606 */
[----:B0-----:R-:W-:-:S04]  /*0220*/  LEA R2, P0, R3, UR4, 0x2 ;  /* 0x0000000403027c11 */ /* 0x001fc8000f8010ff */
[----:B------:R-:W-:-:S05]  /*0230*/  LEA.HI.X R3, R3, UR5, R6, 0x2, P0 ;  /* 0x0000000503037c11 */ /* 0x000fca00080f1406 */
[----:B------:R0:W5:Y:S04]  /*0240*/  LDG.E R71, desc[UR6][R2.64] ;  /* 0x0000000602477981 */ /* 0x000168000c1e1900 */
        /* <DEDUP_REMOVED lines=17> */
[----:B------:R0:W5:Y:S01]  /*0360*/  LDG.E R53, desc[UR6][R2.64+0x900] ;  /* 0x0009000602357981 */ /* 0x000162000c1e1900 */
[----:B------:R-:W-:Y:S05]  /*0370*/  BRA `(.L_x_405) ;  /* 0x0000000400507947 */ /* 0x000fea0003800000 */
.L_x_404:
[----:B------:R-:W0:Y:S01]  /*0380*/  LDCU.64 UR8, c[0x0][0x3a8] ;  /* 0x00007500ff0877ac */ /* 0x000e220008000a00 */
[C---:B------:R-:W-:Y:S01]  /*0390*/  LOP3.LUT R3, R39.reuse, 0x1f, RZ, 0xc0, !PT ;  /* 0x0000001f27037812 */ /* 0x040fe200078ec0ff */
[----:B------:R-:W-:Y:S01]  /*03a0*/  IMAD.MOV.U32 R71, RZ, RZ, -0x1 ;  /* 0xffffffffff477424 */ /* 0x000fe200078e00ff */
[----:B------:R-:W-:Y:S01]  /*03b0*/  LOP3.LUT R4, R39, 0x3e0, RZ, 0xc0, !PT ;  /* 0x000003e027047812 */ /* 0x000fe200078ec0ff */
[----:B------:R-:W-:Y:S02]  /*03c0*/  IMAD.MOV.U32 R69, RZ, RZ, -0x1 ;  /* 0xffffffffff457424 */ /* 0x000fe400078e00ff */
[----:B------:R-:W-:Y:S02]  /*03d0*/  IMAD.MOV.U32 R70, RZ, RZ, -0x1 ;  /* 0xffffffffff467424 */ /* 0x000fe400078e00ff */
[----:B------:R-:W-:Y:S01]  /*03e0*/  IMAD R11, R4, 0x13, R3 ;  /* 0x00000013040b7824 */ /* 0x000fe200078e0203 */
[----:B------:R-:W-:-:S03]  /*03f0*/  IADD3 R4, PT, PT, -R2, UR4, RZ ;  /* 0x0000000402047c10 */ /* 0x000fc6000fffe1ff */
[C---:B------:R-:W-:Y:S01]  /*0400*/  VIADD R3, R11.reuse, 0x20 ;  /* 0x000000200b037836 */ /* 0x040fe20000000000 */
[----:B------:R-:W-:Y:S01]  /*0410*/  IADD3 R8, P0, PT, R2, R11, RZ ;  /* 0x0000000b02087210 */ /* 0x000fe20007f1e0ff */
[C---:B------:R-:W-:Y:S01]  /*0420*/  VIADD R5, R11.reuse, 0x40 ;  /* 0x000000400b057836 */ /* 0x040fe20000000000 */
[CC--:B------:R-:W-:Y:S01]  /*0430*/  ISETP.GE.AND P1, PT, R11.reuse, R4.reuse, PT ;  /* 0x000000040b00720c */ /* 0x0c0fe20003f26270 */
[----:B------:R-:W-:Y:S01]  /*0440*/  VIADD R7, R11, 0x60 ;  /* 0x000000600b077836 */ /* 0x000fe20000000000 */
[-C--:B------:R-:W-:Y:S01]  /*0450*/  ISETP.GE.AND P2, PT, R3, R4.reuse, PT ;  /* 0x000000040300720c */ /* 0x080fe20003f46270 */
[----:B------:R-:W-:Y:S01]  /*0460*/  VIADD R3, R11, 0x80 ;  /* 0x000000800b037836 */ /* 0x000fe20000000000 */
[-C--:B------:R-:W-:Y:S01]  /*0470*/  ISETP.GE.AND P3, PT, R5, R4.reuse, PT ;  /* 0x000000040500720c */ /* 0x080fe20003f66270 */
[----:B------:R-:W-:Y:S01]  /*0480*/  VIADD R5, R11, 0xa0 ;  /* 0x000000a00b057836 */ /* 0x000fe20000000000 */
[-C--:B------:R-:W-:Y:S01]  /*0490*/  ISETP.GE.AND P4, PT, R7, R4.reuse, PT ;  /* 0x000000040700720c */ /* 0x080fe20003f86270 */
[----:B------:R-:W-:Y:S01]  /*04a0*/  IMAD.X R13, RZ, RZ, R6, P0 ;  /* 0x000000ffff0d7224 */ /* 0x000fe200000e0606 */
[----:B0-----:R-:W-:Y:S01]  /*04b0*/  LEA R2, P0, R8, UR8, 0x2 ;  /* 0x0000000808027c11 */ /* 0x001fe2000f8010ff */
[----:B------:R-:W-:Y:S01]  /*04c0*/  VIADD R7, R11, 0xc0 ;  /* 0x000000c00b077836 */ /* 0x000fe20000000000 */
[----:B------:R-:W-:-:S02]  /*04d0*/  ISETP.GE.AND P5, PT, R3, R4, PT ;  /* 0x000000040300720c */ /* 0x000fc40003fa6270 */
[-C--:B------:R-:W-:Y:S01]  /*04e0*/  ISETP.GE.AND P6, PT, R5, R4.reuse, PT ;  /* 0x000000040500720c */ /* 0x080fe20003fc6270 */
[----:B------:R-:W-:Y:S01]  /*04f0*/  VIADD R5, R11, 0xe0 ;  /* 0x000000e00b057836 */ /* 0x000fe20000000000 */
[----:B------:R-:W-:Y:S01]  /*0500*/  LEA.HI.X R3, R8, UR9, R13, 0x2, P0 ;  /* 0x0000000908037c11 */ /* 0x000fe200080f140d */
[----:B------:R-:W-:Y:S01]  /*0510*/  IMAD.MOV.U32 R68, RZ, RZ, -0x1 ;  /* 0xffffffffff447424 */ /* 0x000fe200078e00ff */
[-C--:B------:R-:W-:Y:S01]  /*0520*/  ISETP.GE.AND P0, PT, R7, R4.reuse, PT ;  /* 0x000000040700720c */ /* 0x080fe20003f06270 */
[----:B------:R-:W-:Y:S02]  /*0530*/  VIADD R7, R11, 0x100 ;  /* 0x000001000b077836 */ /* 0x000fe40000000000 */
[----:B------:R1:W5:Y:S01]  /*0540*/  @!P1 LDG.E R71, desc[UR6][R2.64] ;  /* 0x0000000602479981 */ /* 0x000362000c1e1900 */
[-C--:B------:R-:W-:Y:S01]  /*0550*/  ISETP.GE.AND P1, PT, R5, R4.reuse, PT ;  /* 0x000000040500720c */ /* 0x080fe20003f26270 */
[----:B------:R-:W-:Y:S02]  /*0560*/  VIADD R5, R11, 0x120 ;  /* 0x000001200b057836 */ /* 0x000fe40000000000 */
[----:B------:R1:W5:Y:S03]  /*0570*/  @!P3 LDG.E R69, desc[UR6][R2.64+0x100] ;  /* 0x000100060245b981 */ /* 0x000366000c1e1900 */
[----:B------:R-:W-:Y:S01]  /*0580*/  ISETP.GE.AND P3, PT, R5, R4, PT ;  /* 0x000000040500720c */ /* 0x000fe20003f66270 */
[----:B------:R-:W-:Y:S01]  /*0590*/  VIADD R5, R11, 0x140 ;  /* 0x000001400b057836 */ /* 0x000fe20000000000 */
[----:B------:R1:W5:Y:S01]  /*05a0*/  @!P4 LDG.E R68, desc[UR6][R2.64+0x180] ;  /* 0x000180060244c981 */ /* 0x000362000c1e1900 */
[----:B------:R-:W-:-:S03]  /*05b0*/  IMAD.MOV.U32 R66, RZ, RZ, -0x1 ;  /* 0xffffffffff427424 */ /* 0x000fc600078e00ff */
[-C--:B------:R-:W-:Y:S01]  /*05c0*/  ISETP.GE.AND P4, PT, R5, R4.reuse, PT ;  /* 0x000000040500720c */ /* 0x080fe20003f86270 */
[----:B------:R-:W-:Y:S01]  /*05d0*/  VIADD R5, R11, 0x180 ;  /* 0x000001800b057836 */ /* 0x000fe20000000000 */
[----:B------:R1:W5:Y:S01]  /*05e0*/  @!P2 LDG.E R70, desc[UR6][R2.64+0x80] ;  /* 0x000080060246a981 */ /* 0x000362000c1e1900 */
[-C--:B------:R-:W-:Y:S01]  /*05f0*/  ISETP.GE.AND P2, PT, R7, R4.reuse, PT ;  /* 0x000000040700720c */ /* 0x080fe20003f46270 */
[----:B------:R-:W-:Y:S02]  /*0600*/  IMAD.MOV.U32 R65, RZ, RZ, -0x1 ;  /* 0xffffffffff417424 */ /* 0x000fe400078e00ff */
[----:B------:R1:W5:Y:S01]  /*0610*/  @!P6 LDG.E R66, desc[UR6][R2.64+0x280] ;  /* 0x000280060242e981 */ /* 0x000362000c1e1900 */
[-C--:B------:R-:W-:Y:S01]  /*0620*/  ISETP.GE.AND P6, PT, R5, R4.reuse, PT ;  /* 0x000000040500720c */ /* 0x080fe20003fc6270 */
[C---:B------:R-:W-:Y:S02]  /*0630*/  VIADD R5, R11.reuse, 0x1a0 ;  /* 0x000001a00b057836 */ /* 0x040fe40000000000 */
[----:B------:R-:W-:Y:S01]  /*0640*/  IMAD.MOV.U32 R67, RZ, RZ, -0x1 ;  /* 0xffffffffff437424 */ /* 0x000fe200078e00ff */
[----:B------:R1:W5:Y:S01]  /*0650*/  @!P0 LDG.E R65, desc[UR6][R2.64+0x300] ;  /* 0x0003000602418981 */ /* 0x000362000c1e1900 */
[----:B------:R-:W-:Y:S01]  /*0660*/  VIADD R7, R11, 0x160 ;  /* 0x000001600b077836 */ /* 0x000fe20000000000 */
[----:B------:R-:W-:Y:S01]  /*0670*/  ISETP.GE.AND P0, PT, R5, R4, PT ;  /* 0x000000040500720c */ /* 0x000fe20003f06270 */
[----:B------:R-:W-:-:S02]  /*0680*/  IMAD.MOV.U32 R63, RZ, RZ, -0x1 ;  /* 0xffffffffff3f7424 */ /* 0x000fc400078e00ff */
[----:B------:R-:W-:Y:S01]  /*0690*/  VIADD R5, R11, 0x1e0 ;  /* 0x000001e00b057836 */ /* 0x000fe20000000000 */
[----:B------:R1:W5:Y:S01]  /*06a0*/  @!P5 LDG.E R67, desc[UR6][R2.64+0x200] ;  /* 0x000200060243d981 */ /* 0x000362000c1e1900 */
[-C--:B------:R-:W-:Y:S01]  /*06b0*/  ISETP.GE.AND P5, PT, R7, R4.reuse, PT ;  /* 0x000000040700720c */ /* 0x080fe20003fa6270 */
[----:B------:R-:W-:Y:S02]  /*06c0*/  IMAD.MOV.U32 R64, RZ, RZ, -0x1 ;  /* 0xffffffffff407424 */ /* 0x000fe400078e00ff */
[----:B------:R1:W5:Y:S01]  /*06d0*/  @!P2 LDG.E R63, desc[UR6][R2.64+0x400] ;  /* 0x00040006023fa981 */ /* 0x000362000c1e1900 */
[----:B------:R-:W-:Y:S01]  /*06e0*/  IMAD.MOV.U32 R62, RZ, RZ, -0x1 ;  /* 0xffffffffff3e7424 */ /* 0x000fe200078e00ff */
[----:B------:R-:W-:Y:S01]  /*06f0*/  ISETP.GE.AND P2, PT, R5, R4, PT ;  /* 0x000000040500720c */ /* 0x000fe20003f46270 */
[C---:B------:R-:W-:Y:S01]  /*0700*/  VIADD R7, R11.reuse, 0x1c0 ;  /* 0x000001c00b077836 */ /* 0x040fe20000000000 */
[----:B------:R1:W5:Y:S01]  /*0710*/  @!P1 LDG.E R64, desc[UR6][R2.64+0x380] ;  /* 0x0003800602409981 */ /* 0x000362000c1e1900 */
[----:B------:R-:W-:-:S02]  /*0720*/  VIADD R5, R11, 0x200 ;  /* 0x000002000b057836 */ /* 0x000fc40000000000 */
[----:B------:R-:W-:Y:S01]  /*0730*/  IMAD.MOV.U32 R61, RZ, RZ, -0x1 ;  /* 0xffffffffff3d7424 */ /* 0x000fe200078e00ff */
[----:B------:R1:W5:Y:S01]  /*0740*/  @!P3 LDG.E R62, desc[UR6][R2.64+0x480] ;  /* 0x00048006023eb981 */ /* 0x000362000c1e1900 */
[----:B------:R-:W-:Y:S01]  /*0750*/  IMAD.MOV.U32 R60, RZ, RZ, -0x1 ;  /* 0xffffffffff3c7424 */ /* 0x000fe200078e00ff */
[-C--:B------:R-:W-:Y:S01]  /*0760*/  ISETP.GE.AND P1, PT, R7, R4.reuse, PT ;  /* 0x000000040700720c */ /* 0x080fe20003f26270 */
[----:B------:R-:W-:Y:S01]  /*0770*/  VIADD R7, R11, 0x220 ;  /* 0x000002200b077836 */ /* 0x000fe20000000000 */
[-C--:B------:R-:W-:Y:S01]  /*0780*/  ISETP.GE.AND P3, PT, R5, R4.reuse, PT ;  /* 0x000000040500720c */ /* 0x080fe20003f66270 */
[----:B------:R-:W-:Y:S01]  /*0790*/  VIADD R5, R11, 0x240 ;  /* 0x000002400b057836 */ /* 0x000fe20000000000 */
[----:B------:R1:W5:Y:S02]  /*07a0*/  @!P4 LDG.E R61, desc[UR6][R2.64+0x500] ;  /* 0x00050006023dc981 */ /* 0x000364000c1e1900 */
[-C--:B------:R-:W-:Y:S02]  /*07b0*/  ISETP.GE.AND P4, PT, R7, R4.reuse, PT ;  /* 0x000000040700720c */ /* 0x080fe40003f86270 */
[----:B------:R1:W5:Y:S01]  /*07c0*/  @!P5 LDG.E R60, desc[UR6][R2.64+0x580] ;  /* 0x00058006023cd981 */ /* 0x000362000c1e1900 */
[----:B------:R-:W-:Y:S01]  /*07d0*/  ISETP.GE.AND P5, PT, R5, R4, PT ;  /* 0x000000040500720c */ /* 0x000fe20003fa6270 */
[----:B------:R-:W-:-:S02]  /*07e0*/  IMAD.MOV.U32 R59, RZ, RZ, -0x1 ;  /* 0xffffffffff3b7424 */ /* 0x000fc400078e00ff */
[----:B------:R-:W-:Y:S02]  /*07f0*/  IMAD.MOV.U32 R58, RZ, RZ, -0x1 ;  /* 0xffffffffff3a7424 */ /* 0x000fe400078e00ff */
[----:B------:R-:W-:Y:S02]  /*0800*/  IMAD.MOV.U32 R57, RZ, RZ, -0x1 ;  /* 0xffffffffff397424 */ /* 0x000fe400078e00ff */
[----:B------:R-:W-:Y:S01]  /*0810*/  IMAD.MOV.U32 R56, RZ, RZ, -0x1 ;  /* 0xffffffffff387424 */ /* 0x000fe200078e00ff */
[----:B------:R1:W5:Y:S01]  /*0820*/  @!P6 LDG.E R59, desc[UR6][R2.64+0x600] ;  /* 0x00060006023be981 */ /* 0x000362000c1e1900 */
[----:B------:R-:W-:Y:S02]  /*0830*/  IMAD.MOV.U32 R55, RZ, RZ, -0x1 ;  /* 0xffffffffff377424 */ /* 0x000fe400078e00ff */
[----:B------:R-:W-:Y:S01]  /*0840*/  IMAD.MOV.U32 R54, RZ, RZ, -0x1 ;  /* 0xffffffffff367424 */ /* 0x000fe200078e00ff */
[----:B------:R1:W5:Y:S01]  /*0850*/  @!P0 LDG.E R58, desc[UR6][R2.64+0x680] ;  /* 0x00068006023a8981 */ /* 0x000362000c1e1900 */
[----:B------:R-:W-:-:S03]  /*0860*/  IMAD.MOV.U32 R53, RZ, RZ, -0x1 ;  /* 0xffffffffff357424 */ /* 0x000fc600078e00ff */
[----:B------:R1:W5:Y:S04]  /*0870*/  @!P1 LDG.E R57, desc[UR6][R2.64+0x700] ;  /* 0x0007000602399981 */ /* 0x000368000c1e1900 */
[----:B------:R1:W5:Y:S04]  /*0880*/  @!P2 LDG.E R56, desc[UR6][R2.64+0x780] ;  /* 0x000780060238a981 */ /* 0x000368000c1e1900 */
[----:B------:R1:W5:Y:S04]  /*0890*/  @!P3 LDG.E R55, desc[UR6][R2.64+0x800] ;  /* 0x000800060237b981 */ /* 0x000368000c1e1900 */
[----:B------:R1:W5:Y:S04]  /*08a0*/  @!P4 LDG.E R54, desc[UR6][R2.64+0x880] ;  /* 0x000880060236c981 */ /* 0x000368000c1e1900 */
[----:B------:R1:W5:Y:S02]  /*08b0*/  @!P5 LDG.E R53, desc[UR6][R2.64+0x900] ;  /* 0x000900060235d981 */ /* 0x000364000c1e1900 */
.L_x_405:
[----:B01----:R-:W-:Y:S01]  /*08c0*/  VIMNMX R2, PT, PT, R9, 0xe0, !PT ;  /* 0x000000e009027848 */ /* 0x003fe20007fe0100 */
[----:B------:R-:W0:Y:S01]  /*08d0*/  LDCU UR4, c[0x0][0x3c8] ;  /* 0x00007900ff0477ac */ /* 0x000e220008000800 */
[----:B------:R-:W-:Y:S01]  /*08e0*/  BSSY.RECONVERGENT B0, `(.L_x_406) ;  /* 0x0000025000007945 */ /* 0x000fe20003800200 */
[----:B------:R-:W-:Y:S01]  /*08f0*/  IMAD.SHL.U32 R0, R0, 0x400, RZ ;  /* 0x0000040000007824 */ /* 0x000fe200078e00ff */
[--C-:B------:R-:W-:Y:S01]  /*0900*/  IADD3 R2, PT, PT, R2, 0x1f, -R9.reuse ;  /* 0x0000001f02027810 */ /* 0x100fe20007ffe809 */
[----:B------:R-:W-:Y:S01]  /*0910*/  UMOV UR5, 0xffffffff ;  /* 0xffffffff00057882 */ /* 0x000fe20000000000 */
[----:B------:R-:W-:Y:S02]  /*0920*/  IMAD.MOV.U32 R5, RZ, RZ, R9 ;  /* 0x000000ffff057224 */ /* 0x000fe400078e0009 */
[C---:B------:R-:W-:Y:S02]  /*0930*/  ISETP.GE.U32.AND P0, PT, R2.reuse, 0x1e0, PT ;  /* 0x000001e00200780c */ /* 0x040fe40003f06070 */
[----:B------:R-:W-:-:S04]  /*0940*/  LEA.HI R3, R2, 0x1, RZ, 0x1b ;  /* 0x0000000102037811 */ /* 0x000fc800078fd8ff */
[----:B------:R-:W-:-:S04]  /*0950*/  LOP3.LUT R6, R3, 0xf, RZ, 0xc0, !PT ;  /* 0x0000000f03067812 */ /* 0x000fc800078ec0ff */
[----:B------:R-:W-:Y:S01]  /*0960*/  ISETP.NE.AND P1, PT, R6, RZ, PT ;  /* 0x000000ff0600720c */ /* 0x000fe20003f25270 */
[----:B0-----:R-:W-:Y:S02]  /*0970*/  USHF.L.U32 UR4, UR5, UR4, URZ ;  /* 0x0000000405047299 */ /* 0x001fe400080006ff */
[----:B------:R-:W-:Y:S10]  /*0980*/  @!P0 BRA `(.L_x_407) ;  /* 0x0000000000688947 */ /* 0x000ff40003800000 */
[----:B------:R-:W-:Y:S01]  /*0990*/  IMAD R4, R9, 0x4, R0 ;  /* 0x0000000409047824 */ /* 0x000fe200078e0200 */
[----:B------:R-:W-:Y:S01]  /*09a0*/  LOP3.LUT R2, R3, 0xffffff0, RZ, 0xc0, !PT ;  /* 0x0ffffff003027812 */ /* 0x000fe200078ec0ff */
[----:B------:R-:W-:-:S03]  /*09b0*/  IMAD.MOV.U32 R5, RZ, RZ, R9 ;  /* 0x000000ffff057224 */ /* 0x000fc600078e0009 */
[----:B------:R-:W-:Y:S01]  /*09c0*/  IADD3 R4, PT, PT, R4, 0x400, R73 ;  /* 0x0000040004047810 */ /* 0x000fe20007ffe049 */
[----:B------:R-:W-:-:S07]  /*09d0*/  IMAD.MOV R2, RZ, RZ, -R2 ;  /* 0x000000ffff027224 */ /* 0x000fce00078e0a02 */
.L_x_408:
[----:B------:R-:W-:Y:S01]  /*09e0*/  VIADD R2, R2, 0x10 ;  /* 0x0000001002027836 */ /* 0x000fe20000000000 */
[----:B------:R-:W-:Y:S01]  /*09f0*/  STS [R4+-0x400], RZ ;  /* 0xfffc00ff04007388 */ /* 0x000fe20000000800 */
[----:B------:R-:W-:-:S03]  /*0a00*/  VIADD R5, R5, 0x200 ;  /* 0x0000020005057836 */ /* 0x000fc60000000000 */
[----:B------:R-:W-:Y:S01]  /*0a10*/  ISETP.NE.AND P0, PT, R2, RZ, PT ;  /* 0x000000ff0200720c */ /* 0x000fe20003f05270 */
[----:B------:R-:W-:Y:S04]  /*0a20*/  STS [R4+-0x380], RZ ;  /* 0xfffc80ff04007388 */ /* 0x000fe80000000800 */
[----:B------:R-:W-:Y:S04]  /*0a30*/  STS [R4+-0x300], RZ ;  /* 0xfffd00ff04007388 */ /* 0x000fe80000000800 */
[----:B------:R-:W-:Y:S04]  /*0a40*/  STS [R4+-0x280], RZ ;  /* 0xfffd80ff04007388 */ /* 0x000fe80000000800 */
[----:B------:R-:W-:Y:S04]  /*0a50*/  STS [R4+-0x200], RZ ;  /* 0xfffe00ff04007388 */ /* 0x000fe80000000800 */
[----:B------:R-:W-:Y:S04]  /*0a60*/  STS [R4+-0x180], RZ ;  /* 0xfffe80ff04007388 */ /* 0x000fe80000000800 */
[----:B------:R-:W-:Y:S04]  /*0a70*/  STS [R4+-0x100], RZ ;  /* 0xffff00ff04007388 */ /* 0x000fe80000000800 */
[----:B------:R-:W-:Y:S04]  /*0a80*/  STS [R4+-0x80], RZ ;  /* 0xffff80ff04007388 */ /* 0x000fe80000000800 */
[----:B------:R-:W-:Y:S04]  /*0a90*/  STS [R4], RZ ;  /* 0x000000ff04007388 */ /* 0x000fe80000000800 */
[----:B------:R-:W-:Y:S04]  /*0aa0*/  STS [R4+0x80], RZ ;  /* 0x000080ff04007388 */ /* 0x000fe80000000800 */
[----:B------:R-:W-:Y:S04]  /*0ab0*/  STS [R4+0x100], RZ ;  /* 0x000100ff04007388 */ /* 0x000fe80000000800 */
[----:B------:R-:W-:Y:S04]  /*0ac0*/  STS [R4+0x180], RZ ;  /* 0x000180ff04007388 */ /* 0x000fe80000000800 */
[----:B------:R-:W-:Y:S04]  /*0ad0*/  STS [R4+0x200], RZ ;  /* 0x000200ff04007388 */ /* 0x000fe80000000800 */
[----:B------:R-:W-:Y:S04]  /*0ae0*/  STS [R4+0x280], RZ ;  /* 0x000280ff04007388 */ /* 0x000fe80000000800 */
[----:B------:R-:W-:Y:S04]  /*0af0*/  STS [R4+0x300], RZ ;  /* 0x000300ff04007388 */ /* 0x000fe80000000800 */
[----:B------:R0:W-:Y:S02]  /*0b00*/  STS [R4+0x380], RZ ;  /* 0x000380ff04007388 */ /* 0x0001e40000000800 */
[----:B0-----:R-:W-:Y:S01]  /*0b10*/  VIADD R4, R4, 0x800 ;  /* 0x0000080004047836 */ /* 0x001fe20000000000 */
[----:B------:R-:W-:Y:S06]  /*0b20*/  @P0 BRA `(.L_x_408) ;  /* 0xfffffffc00ac0947 */ /* 0x000fec000383ffff */
.L_x_407:
[----:B------:R-:W-:Y:S05]  /*0b30*/  BSYNC.RECONVERGENT B0 ;  /* 0x0000000000007941 */ /* 0x000fea0003800200 */
.L_x_406:
[----:B------:R-:W-:Y:S01]  /*0b40*/  BSSY.RECONVERGENT B0, `(.L_x_409) ;  /* 0x0000026000007945 */ /* 0x000fe20003800200 */
[----:B------:R-:W-:-:S03]  /*0b50*/  IMAD.IADD R2, R73, 0x1, R0 ;  /* 0x0000000149027824 */ /* 0x000fc600078e0200 */
[----:B------:R-:W-:Y:S05]  /*0b60*/  @!P1 BRA `(.L_x_410) ;  /* 0x00000000008c9947 */ /* 0x000fea0003800000 */
[----:B------:R-:W-:Y:S01]  /*0b70*/  ISETP.GE.U32.AND P0, PT, R6, 0x8, PT ;  /* 0x000000080600780c */ /* 0x000fe20003f06070 */
[----:B------:R-:W-:Y:S01]  /*0b80*/  BSSY.RECONVERGENT B1, `(.L_x_411) ;  /* 0x000000e000017945 */ /* 0x000fe20003800200 */
[----:B------:R-:W-:-:S04]  /*0b90*/  LOP3.LUT R7, R3, 0x7, RZ, 0xc0, !PT ;  /* 0x0000000703077812 */ /* 0x000fc800078ec0ff */
[----:B------:R-:W-:-:S07]  /*0ba0*/  ISETP.NE.AND P1, PT, R7, RZ, PT ;  /* 0x000000ff0700720c */ /* 0x000fce0003f25270 */
[----:B------:R-:W-:Y:S06]  /*0bb0*/  @!P0 BRA `(.L_x_412) ;  /* 0x0000000000288947 */ /* 0x000fec0003800000 */
[C---:B------:R-:W-:Y:S02]  /*0bc0*/  IMAD R4, R5.reuse, 0x4, R2 ;  /* 0x0000000405047824 */ /* 0x040fe400078e0202 */
[----:B------:R-:W-:-:S03]  /*0bd0*/  VIADD R5, R5, 0x100 ;  /* 0x0000010005057836 */ /* 0x000fc60000000000 */
[----:B------:R0:W-:Y:S04]  /*0be0*/  STS [R4], RZ ;  /* 0x000000ff04007388 */ /* 0x0001e80000000800 */
[----:B------:R0:W-:Y:S04]  /*0bf0*/  STS [R4+0x80], RZ ;  /* 0x000080ff04007388 */ /* 0x0001e80000000800 */
[----:B------:R0:W-:Y:S04]  /*0c00*/  STS [R4+0x100], RZ ;  /* 0x000100ff04007388 */ /* 0x0001e80000000800 */
[----:B------:R0:W-:Y:S04]  /*0c10*/  STS [R4+0x180], RZ ;  /* 0x000180ff04007388 */ /* 0x0001e80000000800 */
[----:B------:R0:W-:Y:S04]  /*0c20*/  STS [R4+0x200], RZ ;  /* 0x000200ff04007388 */ /* 0x0001e80000000800 */
[----:B------:R0:W-:Y:S04]  /*0c30*/  STS [R4+0x280], RZ ;  /* 0x000280ff04007388 */ /* 0x0001e80000000800 */
[----:B------:R0:W-:Y:S04]  /*0c40*/  STS [R4+0x300], RZ ;  /* 0x000300ff04007388 */ /* 0x0001e80000000800 */
[----:B------:R0:W-:Y:S02]  /*0c50*/  STS [R4+0x380], RZ ;  /* 0x000380ff04007388 */ /* 0x0001e40000000800 */
.L_x_412:
[----:B------:R-:W-:Y:S05]  /*0c60*/  BSYNC.RECONVERGENT B1 ;  /* 0x0000000000017941 */ /* 0x000fea0003800200 */
.L_x_411:
[----:B------:R-:W-:Y:S05]  /*0c70*/  @!P1 BRA `(.L_x_410) ;  /* 0x0000000000489947 */ /* 0x000fea0003800000 */
[----:B------:R-:W-:Y:S02]  /*0c80*/  ISETP.GE.U32.AND P0, PT, R7, 0x4, PT ;  /* 0x000000040700780c */ /* 0x000fe40003f06070 */
[----:B------:R-:W-:-:S04]  /*0c90*/  LOP3.LUT R3, R3, 0x3, RZ, 0xc0, !PT ;  /* 0x0000000303037812 */ /* 0x000fc800078ec0ff */
[----:B------:R-:W-:-:S07]  /*0ca0*/  ISETP.NE.AND P1, PT, R3, RZ, PT ;  /* 0x000000ff0300720c */ /* 0x000fce0003f25270 */
[C---:B------:R-:W-:Y:S02]  /*0cb0*/  @P0 IMAD R2, R5.reuse, 0x4, R2 ;  /* 0x0000000405020824 */ /* 0x040fe400078e0202 */
[----:B------:R-:W-:-:S03]  /*0cc0*/  @P0 VIADD R5, R5, 0x80 ;  /* 0x0000008005050836 */ /* 0x000fc60000000000 */
[----:B------:R1:W-:Y:S04]  /*0cd0*/  @P0 STS [R2], RZ ;  /* 0x000000ff02000388 */ /* 0x0003e80000000800 */
[----:B------:R1:W-:Y:S04]  /*0ce0*/  @P0 STS [R2+0x80], RZ ;  /* 0x000080ff02000388 */ /* 0x0003e80000000800 */
[----:B------:R1:W-:Y:S04]  /*0cf0*/  @P0 STS [R2+0x100], RZ ;  /* 0x000100ff02000388 */ /* 0x0003e80000000800 */
[----:B------:R1:W-:Y:S01]  /*0d00*/  @P0 STS [R2+0x180], RZ ;  /* 0x000180ff02000388 */ /* 0x0003e20000000800 */
[----:B------:R-:W-:Y:S05]  /*0d10*/  @!P1 BRA `(.L_x_410) ;  /* 0x0000000000209947 */ /* 0x000fea0003800000 */
[----:B------:R-:W-:Y:S02]  /*0d20*/  IMAD R0, R5, 0x4, R0 ;  /* 0x0000000405007824 */ /* 0x000fe400078e0200 */
[----:B------:R-:W-:Y:S02]  /*0d30*/  IMAD.MOV R3, RZ, RZ, -R3 ;  /* 0x000000ffff037224 */ /* 0x000fe400078e0a03 */
[----:B------:R-:W-:-:S07]  /*0d40*/  IMAD.IADD R0, R73, 0x1, R0 ;  /* 0x0000000149007824 */ /* 0x000fce00078e0200 */
.L_x_413:
[----:B------:R-:W-:Y:S01]  /*0d50*/  VIADD R3, R3, 0x1 ;  /* 0x0000000103037836 */ /* 0x000fe20000000000 */
[----:B------:R2:W-:Y:S04]  /*0d60*/  STS [R0], RZ ;  /* 0x000000ff00007388 */ /* 0x0005e80000000800 */
[----:B------:R-:W-:Y:S01]  /*0d70*/  ISETP.NE.AND P0, PT, R3, RZ, PT ;  /* 0x000000ff0300720c */ /* 0x000fe20003f05270 */
[----:B--2---:R-:W-:-:S12]  /*0d80*/  VIADD R0, R0, 0x80 ;  /* 0x0000008000007836 */ /* 0x004fd80000000000 */
[----:B------:R-:W-:Y:S05]  /*0d90*/  @P0 BRA `(.L_x_413) ;  /* 0xfffffffc00ec0947 */ /* 0x000fea000383ffff */
.L_x_410:
[----:B------:R-:W-:Y:S05]  /*0da0*/  BSYNC.RECONVERGENT B0 ;  /* 0x0000000000007941 */ /* 0x000fea0003800200 */
.L_x_409:
[----:B------:R-:W2:Y:S01]  /*0db0*/  LDCU UR5, c[0x0][0x3c4] ;  /* 0x00007880ff0577ac */ /* 0x000ea20008000800 */
[C---:B-1----:R-:W-:Y:S01]  /*0dc0*/  IMAD.SHL.U32 R2, R39.reuse, 0x20, RZ ;  /* 0x0000002027027824 */ /* 0x042fe200078e00ff */
[C---:B------:R-:W-:Y:S01]  /*0dd0*/  ISETP.GT.U32.AND P1, PT, R39.reuse, 0xff, PT ;  /* 0x000000ff2700780c */ /* 0x040fe20003f24070 */
[----:B------:R-:W-:Y:S01]  /*0de0*/  BSSY.RECONVERGENT B0, `(.L_x_414) ;  /* 0x000007c000007945 */ /* 0x000fe20003800200 */
[----:B------:R-:W-:Y:S02]  /*0df0*/  IMAD R0, R39, 0x4, R73 ;  /* 0x0000000427007824 */ /* 0x000fe400078e0249 */
[----:B0-----:R-:W-:Y:S01]  /*0e00*/  LOP3.LUT R4, R2, 0x7c00, RZ, 0xc0, !PT ;  /* 0x00007c0002047812 */ /* 0x001fe200078ec0ff */
[----:B------:R-:W-:Y:S01]  /*0e10*/  IMAD.MOV.U32 R52, RZ, RZ, RZ ;  /* 0x000000ffff347224 */ /* 0x000fe200078e00ff */
[----:B------:R-:W-:-:S03]  /*0e20*/  P2R R2, PR, RZ, 0x2 ;  /* 0x00000002ff027803 */ /* 0x000fc60000000000 */
[----:B------:R-:W-:Y:S02]  /*0e30*/  IMAD.IADD R15, R73, 0x1, R4 ;  /* 0x00000001490f7824 */ /* 0x000fe400078e0204 */
[----:B------:R0:W-:Y:S01]  /*0e40*/  STL [R1+0x8], R2 ;  /* 0x0000080201007387 */ /* 0x0001e20000100800 */
[----:B--2--5:R-:W-:Y:S02]  /*0e50*/  SHF.R.U32.HI R51, RZ, UR5, R71 ;  /* 0x00000005ff337c19 */ /* 0x024fe40008011647 */
[----:B------:R-:W-:Y:S02]  /*0e60*/  SHF.R.U32.HI R5, RZ, UR5, R70 ;  /* 0x00000005ff057c19 */ /* 0x000fe40008011646 */
[----:B------:R-:W-:Y:S01]  /*0e70*/  SHF.R.U32.HI R45, RZ, UR5, R64 ;  /* 0x00000005ff2d7c19 */ /* 0x000fe20008011640 */
[----:B0-----:R-:W0:Y:S01]  /*0e80*/  @!P1 LDC.64 R2, c[0x0][0x380] ;  /* 0x0000e000ff029b82 */ /* 0x001e220000000a00 */
[----:B------:R-:W-:Y:S02]  /*0e90*/  SHF.R.U32.HI R50, RZ, UR5, R69 ;  /* 0x00000005ff327c19 */ /* 0x000fe40008011645 */
[----:B------:R-:W-:-:S02]  /*0ea0*/  SHF.R.U32.HI R44, RZ, UR5, R63 ;  /* 0x00000005ff2c7c19 */ /* 0x000fc4000801163f */
[----:B------:R-:W-:Y:S02]  /*0eb0*/  SHF.R.U32.HI R49, RZ, UR5, R68 ;  /* 0x00000005ff317c19 */ /* 0x000fe40008011644 */
[----:B------:R-:W-:Y:S02]  /*0ec0*/  SHF.R.U32.HI R48, RZ, UR5, R67 ;  /* 0x00000005ff307c19 */ /* 0x000fe40008011643 */
[----:B------:R-:W-:Y:S02]  /*0ed0*/  LOP3.LUT R51, R51, UR4, RZ, 0x30, !PT ;  /* 0x0000000433337c12 */ /* 0x000fe4000f8e30ff */
[----:B------:R-:W-:Y:S02]  /*0ee0*/  SHF.R.U32.HI R47, RZ, UR5, R66 ;  /* 0x00000005ff2f7c19 */ /* 0x000fe40008011642 */
[----:B------:R-:W-:Y:S01]  /*0ef0*/  LOP3.LUT R4, R5, UR4, RZ, 0x30, !PT ;  /* 0x0000000405047c12 */ /* 0x000fe2000f8e30ff */
[----:B------:R-:W-:Y:S01]  /*0f00*/  IMAD R30, R51, 0x4, R15 ;  /* 0x00000004331e7824 */ /* 0x000fe200078e020f */
[----:B------:R-:W-:Y:S01]  /*0f10*/  LOP3.LUT R45, R45, UR4, RZ, 0x30, !PT ;  /* 0x000000042d2d7c12 */ /* 0x000fe2000f8e30ff */
[----:B------:R-:W-:Y:S01]  /*0f20*/  NOP ;  /* 0x0000000000007918 */ /* 0x000fe20000000000 */
[----:B------:R-:W-:Y:S01]  /*0f30*/  SHF.R.U32.HI R46, RZ, UR5, R65 ;  /* 0x00000005ff2e7c19 */ /* 0x000fe20008011641 */
[--C-:B------:R-:W-:Y:S01]  /*0f40*/  IMAD R31, R4, 0x4, R15.reuse ;  /* 0x00000004041f7824 */ /* 0x100fe200078e020f */
[----:B------:R-:W-:Y:S01]  /*0f50*/  LOP3.LUT R50, R50, UR4, RZ, 0x30, !PT ;  /* 0x0000000432327c12 */ /* 0x000fe2000f8e30ff */
[--C-:B------:R-:W-:Y:S01]  /*0f60*/  IMAD R7, R45, 0x4, R15.reuse ;  /* 0x000000042d077824 */ /* 0x100fe200078e020f */
[----:B------:R-:W-:Y:S01]  /*0f70*/  LOP3.LUT R44, R44, UR4, RZ, 0x30, !PT ;  /* 0x000000042c2c7c12 */ /* 0x000fe2000f8e30ff */
[----:B------:R1:W-:Y:S01]  /*0f80*/  ATOMS.POPC.INC.32 RZ, [R30+URZ] ;  /* 0x000000001eff7f8c */ /* 0x0003e2000d8000ff */
[----:B------:R-:W-:Y:S01]  /*0f90*/  LOP3.LUT R49, R49, UR4, RZ, 0x30, !PT ;  /* 0x0000000431317c12 */ /* 0x000fe2000f8e30ff */
[--C-:B------:R-:W-:Y:S01]  /*0fa0*/  IMAD R29, R50, 0x4, R15.reuse ;  /* 0x00000004321d7824 */ /* 0x100fe200078e020f */
[----:B------:R-:W-:Y:S01]  /*0fb0*/  LOP3.LUT R48, R48, UR4, RZ, 0x30, !PT ;  /* 0x0000000430307c12 */ /* 0x000fe2000f8e30ff */
[--C-:B------:R-:W-:Y:S01]  /*0fc0*/  IMAD R6, R44, 0x4, R15.reuse ;  /* 0x000000042c067824 */ /* 0x100fe200078e020f */
[----:B------:R-:W-:Y:S01]  /*0fd0*/  SHF.R.U32.HI R43, RZ, UR5, R62 ;  /* 0x00000005ff2b7c19 */ /* 0x000fe2000801163e */
[--C-:B------:R-:W-:Y:S01]  /*0fe0*/  IMAD R28, R49, 0x4, R15.reuse ;  /* 0x00000004311c7824 */ /* 0x100fe200078e020f */
[----:B------:R-:W-:Y:S01]  /*0ff0*/  LOP3.LUT R47, R47, UR4, RZ, 0x30, !PT ;  /* 0x000000042f2f7c12 */ /* 0x000fe2000f8e30ff */
[----:B------:R-:W-:Y:S01]  /*1000*/  IMAD R27, R48, 0x4, R15 ;  /* 0x00000004301b7824 */ /* 0x000fe200078e020f */
[----:B------:R-:W-:Y:S01]  /*1010*/  SHF.R.U32.HI R42, RZ, UR5, R61 ;  /* 0x00000005ff2a7c19 */ /* 0x000fe2000801163d */
[----:B------:R1:W-:Y:S01]  /*1020*/  STL [R1+0x4], R7 ;  /* 0x0000040701007387 */ /* 0x0003e20000100800 */
[----:B------:R-:W-:Y:S01]  /*1030*/  LOP3.LUT R46, R46, UR4, RZ, 0x30, !PT ;  /* 0x000000042e2e7c12 */ /* 0x000fe2000f8e30ff */
[----:B------:R-:W-:Y:S01]  /*1040*/  IMAD R26, R47, 0x4, R15 ;  /* 0x000000042f1a7824 */ /* 0x000fe200078e020f */
[----:B------:R-:W-:Y:S01]  /*1050*/  SHF.R.U32.HI R41, RZ, UR5, R60 ;  /* 0x00000005ff297c19 */ /* 0x000fe2000801163c */
[----:B------:R1:W-:Y:S01]  /*1060*/  ATOMS.POPC.INC.32 RZ, [R31+URZ] ;  /* 0x000000001fff7f8c */ /* 0x0003e2000d8000ff */
[----:B------:R-:W-:Y:S01]  /*1070*/  SHF.R.U32.HI R40, RZ, UR5, R59 ;  /* 0x00000005ff287c19 */ /* 0x000fe2000801163b */
[----:B------:R-:W-:Y:S01]  /*1080*/  IMAD R25, R46, 0x4, R15 ;  /* 0x000000042e197824 */ /* 0x000fe200078e020f */
[----:B------:R-:W-:Y:S01]  /*1090*/  SHF.R.U32.HI R37, RZ, UR5, R58 ;  /* 0x00000005ff257c19 */ /* 0x000fe2000801163a */
[----:B------:R1:W-:Y:S01]  /*10a0*/  STL [R1], R6 ;  /* 0x0000000601007387 */ /* 0x0003e20000100800 */
[----:B------:R-:W-:-:S02]  /*10b0*/  LOP3.LUT R43, R43, UR4, RZ, 0x30, !PT ;  /* 0x000000042b2b7c12 */ /* 0x000fc4000f8e30ff */
[----:B------:R-:W-:Y:S01]  /*10c0*/  SHF.R.U32.HI R36, RZ, UR5, R57 ;  /* 0x00000005ff247c19 */ /* 0x000fe20008011639 */
[----:B------:R1:W-:Y:S01]  /*10d0*/  ATOMS.POPC.INC.32 RZ, [R29+URZ] ;  /* 0x000000001dff7f8c */ /* 0x0003e2000d8000ff */
[----:B------:R-:W-:Y:S01]  /*10e0*/  LOP3.LUT R42, R42, UR4, RZ, 0x30, !PT ;  /* 0x000000042a2a7c12 */ /* 0x000fe2000f8e30ff */
[--C-:B------:R-:W-:Y:S01]  /*10f0*/  IMAD R24, R43, 0x4, R15.reuse ;  /* 0x000000042b187824 */ /* 0x100fe200078e020f */
[----:B------:R-:W-:Y:S01]  /*1100*/  SHF.R.U32.HI R35, RZ, UR5, R56 ;  /* 0x00000005ff237c19 */ /* 0x000fe20008011638 */
[----:B------:R1:W-:Y:S01]  /*1110*/  ATOMS.POPC.INC.32 RZ, [R28+URZ] ;  /* 0x000000001cff7f8c */ /* 0x0003e2000d8000ff */
[----:B------:R-:W-:Y:S01]  /*1120*/  LOP3.LUT R41, R41, UR4, RZ, 0x30, !PT ;  /* 0x0000000429297c12 */ /* 0x000fe2000f8e30ff */
[----:B------:R-:W-:Y:S01]  /*1130*/  IMAD R23, R42, 0x4, R15 ;  /* 0x000000042a177824 */ /* 0x000fe200078e020f */
        /* <DEDUP_REMOVED lines=12> */
[----:B------:R-:W-:Y:S01]  /*1200*/  LOP3.LUT R35, R35, UR4, RZ, 0x30, !PT ;  /* 0x0000000423237c12 */ /* 0x000fe2000f8e30ff */
[----:B------:R1:W-:Y:S01]  /*1210*/  ATOMS.POPC.INC.32 RZ, [R7+URZ] ;  /* 0x0000000007ff7f8c */ /* 0x0003e2000d8000ff */
[----:B------:R-:W-:Y:S01]  /*1220*/  LOP3.LUT R34, R34, UR4, RZ, 0x30, !PT ;  /* 0x0000000422227c12 */ /* 0x000fe2000f8e30ff */
[--C-:B------:R-:W-:Y:S01]  /*1230*/  IMAD R19, R36, 0x4, R15.reuse ;  /* 0x0000000424137824 */ /* 0x100fe200078e020f */
[----:B------:R-:W-:Y:S01]  /*1240*/  LOP3.LUT R33, R33, UR4, RZ, 0x30, !PT ;  /* 0x0000000421217c12 */ /* 0x000fe2000f8e30ff */
[----:B------:R1:W-:Y:S01]  /*1250*/  ATOMS.POPC.INC.32 RZ, [R6+URZ] ;  /* 0x0000000006ff7f8c */ /* 0x0003e2000d8000ff */
[----:B------:R-:W-:Y:S01]  /*1260*/  LOP3.LUT R32, R32, UR4, RZ, 0x30, !PT ;  /* 0x0000000420207c12 */ /* 0x000fe2000f8e30ff */
[----:B------:R-:W-:-:S02]  /*1270*/  IMAD R18, R35, 0x4, R15 ;  /* 0x0000000423127824 */ /* 0x000fc400078e020f */
[----:B------:R1:W-:Y:S01]  /*1280*/  ATOMS.POPC.INC.32 RZ, [R24+URZ] ;  /* 0x0000000018ff7f8c */ /* 0x0003e2000d8000ff */
[--C-:B------:R-:W-:Y:S02]  /*1290*/  IMAD R17, R34, 0x4, R15.reuse ;  /* 0x0000000422117824 */ /* 0x100fe400078e020f */
[--C-:B------:R-:W-:Y:S01]  /*12a0*/  IMAD R16, R33, 0x4, R15.reuse ;  /* 0x0000000421107824 */ /* 0x100fe200078e020f */
[----:B------:R1:W-:Y:S01]  /*12b0*/  ATOMS.POPC.INC.32 RZ, [R23+URZ] ;  /* 0x0000000017ff7f8c */ /* 0x0003e2000d8000ff */
[----:B------:R-:W-:-:S03]  /*12c0*/  IMAD R15, R32, 0x4, R15 ;  /* 0x00000004200f7824 */ /* 0x000fc600078e020f */
[----:B------:R1:W-:Y:S04]  /*12d0*/  ATOMS.POPC.INC.32 RZ, [R22+URZ] ;  /* 0x0000000016ff7f8c */ /* 0x0003e8000d8000ff */
[----:B------:R1:W-:Y:S04]  /*12e0*/  ATOMS.POPC.INC.32 RZ, [R21+URZ] ;  /* 0x0000000015ff7f8c */ /* 0x0003e8000d8000ff */
[----:B------:R1:W-:Y:S04]  /*12f0*/  ATOMS.POPC.INC.32 RZ, [R20+URZ] ;  /* 0x0000000014ff7f8c */ /* 0x0003e8000d8000ff */
[----:B------:R1:W-:Y:S04]  /*1300*/  ATOMS.POPC.INC.32 RZ, [R19+URZ] ;  /* 0x0000000013ff7f8c */ /* 0x0003e8000d8000ff */
[----:B------:R1:W-:Y:S04]  /*1310*/  ATOMS.POPC.INC.32 RZ, [R18+URZ] ;  /* 0x0000000012ff7f8c */ /* 0x0003e8000d8000ff */
[----:B------:R1:W-:Y:S04]  /*1320*/  ATOMS.POPC.INC.32 RZ, [R17+URZ] ;  /* 0x0000000011ff7f8c */ /* 0x0003e8000d8000ff */
[----:B------:R1:W-:Y:S04]  /*1330*/  ATOMS.POPC.INC.32 RZ, [R16+URZ] ;  /* 0x0000000010ff7f8c */ /* 0x0003e8000d8000ff */
[----:B------:R1:W-:Y:S01]  /*1340*/  ATOMS.POPC.INC.32 RZ, [R15+URZ] ;  /* 0x000000000fff7f8c */ /* 0x0003e2000d8000ff */
[----:B------:R-:W-:Y:S06]  /*1350*/  BAR.SYNC.DEFER_BLOCKING 0x0 ;  /* 0x0000000000007b1d */ /* 0x000fec0000010000 */
[----:B0-----:R-:W-:Y:S05]  /*1360*/  @P1 BRA `(.L_x_415) ;  /* 0x00000000008c1947 */ /* 0x001fea0003800000 */
[----:B------:R-:W-:Y:S04]  /*1370*/  LDS R13, [R0] ;  /* 0x00000000000d7984 */ /* 0x000fe80000000800 */
[----:B------:R-:W0:Y:S04]  /*1380*/  LDS R14, [R0+0x400] ;  /* 0x00040000000e7984 */ /* 0x000e280000000800 */
[----:B------:R-:W2:Y:S04]  /*1390*/  LDS R52, [R0+0x800] ;  /* 0x0008000000347984 */ /* 0x000ea80000000800 */
[----:B------:R-:W3:Y:S04]  /*13a0*/  LDS R74, [R0+0xc00] ;  /* 0x000c0000004a7984 */ /* 0x000ee80000000800 */
[----:B------:R-:W4:Y:S04]  /*13b0*/  LDS R12, [R0+0x1000] ;  /* 0x00100000000c7984 */ /* 0x000f280000000800 */
[----:B------:R-:W5:Y:S04]  /*13c0*/  LDS R11, [R0+0x1400] ;  /* 0x00140000000b7984 */ /* 0x000f680000000800 */
[----:B------:R-:W5:Y:S04]  /*13d0*/  LDS R4, [R0+0x1800] ;  /* 0x0018000000047984 */ /* 0x000f680000000800 */
[----:B------:R-:W5:Y:S04]  /*13e0*/  LDS R10, [R0+0x1c00] ;  /* 0x001c0000000a7984 */ /* 0x000f680000000800 */
[----:B------:R-:W5:Y:S04]  /*13f0*/  LDS R9, [R0+0x2000] ;  /* 0x0020000000097984 */ /* 0x000f680000000800 */
[----:B------:R-:W5:Y:S04]  /*1400*/  LDS R8, [R0+0x2400] ;  /* 0x0024000000087984 */ /* 0x000f680000000800 */
[----:B-1----:R-:W1:Y:S01]  /*1410*/  LDS R6, [R0+0x2800] ;  /* 0x0028000000067984 */ /* 0x002e620000000800 */
[----:B0-----:R-:W-:-:S03]  /*1420*/  IMAD.IADD R75, R13, 0x1, R14 ;  /* 0x000000010d4b7824 */ /* 0x001fc600078e020e */
[----:B------:R0:W-:Y:S01]  /*1430*/  STS [R0+0x400], R13 ;  /* 0x0004000d00007388 */ /* 0x0001e20000000800 */
[----:B--2---:R-:W-:-:S03]  /*1440*/  IMAD.IADD R7, R75, 0x1, R52 ;  /* 0x000000014b077824 */ /* 0x004fc600078e0234 */
[----:B------:R1:W-:Y:S01]  /*1450*/  STS [R0+0x800], R75 ;  /* 0x0008004b00007388 */ /* 0x0003e20000000800 */
[----:B---3--:R-:W-:-:S03]  /*1460*/  IMAD.IADD R5, R7, 0x1, R74 ;  /* 0x0000000107057824 */ /* 0x008fc600078e024a */
[----:B------:R-:W2:Y:S01]  /*1470*/  LDS R52, [R0+0x2c00] ;  /* 0x002c000000347984 */ /* 0x000ea20000000800 */
[----:B----4-:R-:W-:-:S03]  /*1480*/  IMAD.IADD R12, R5, 0x1, R12 ;  /* 0x00000001050c7824 */ /* 0x010fc600078e020c */
[----:B------:R3:W-:Y:S01]  /*1490*/  STS [R0+0xc00], R7 ;  /* 0x000c000700007388 */ /* 0x0007e20000000800 */
[----:B-----5:R-:W-:-:S03]  /*14a0*/  IMAD.IADD R11, R12, 0x1, R11 ;  /* 0x000000010c0b7824 */ /* 0x020fc600078e020b */
[----:B------:R3:W-:Y:S01]  /*14b0*/  STS [R0+0x1000], R5 ;  /* 0x0010000500007388 */ /* 0x0007e20000000800 */
[----:B------:R-:W-:-:S03]  /*14c0*/  IMAD.IADD R77, R11, 0x1, R4 ;  /* 0x000000010b4d7824 */ /* 0x000fc600078e0204 */
[----:B------:R3:W-:Y:S01]  /*14d0*/  STS [R0+0x1400], R12 ;  /* 0x0014000c00007388 */ /* 0x0007e20000000800 */
[----:B------:R-:W-:-:S03]  /*14e0*/  IMAD.IADD R10, R77, 0x1, R10 ;  /* 0x000000014d0a7824 */ /* 0x000fc600078e020a */
[----:B------:R3:W-:Y:S01]  /*14f0*/  STS [R0+0x1800], R11 ;  /* 0x0018000b00007388 */ /* 0x0007e20000000800 */
[----:B------:R-:W-:-:S03]  /*1500*/  IMAD.IADD R9, R10, 0x1, R9 ;  /* 0x000000010a097824 */ /* 0x000fc600078e0209 */
[----:B------:R3:W-:Y:S01]  /*1510*/  STS [R0+0x1c00], R77 ;  /* 0x001c004d00007388 */ /* 0x0007e20000000800 */
[----:B0-----:R-:W-:-:S03]  /*1520*/  IMAD.IADD R13, R9, 0x1, R8 ;  /* 0x00000001090d7824 */ /* 0x001fc600078e0208 */
[----:B------:R3:W-:Y:S01]  /*1530*/  STS [R0+0x2000], R10 ;  /* 0x0020000a00007388 */ /* 0x0007e20000000800 */
[----:B-1----:R-:W-:-:S03]  /*1540*/  IMAD.IADD R75, R13, 0x1, R6 ;  /* 0x000000010d4b7824 */ /* 0x002fc600078e0206 */
[----:B------:R3:W-:Y:S04]  /*1550*/  STS [R0+0x2400], R9 ;  /* 0x0024000900007388 */ /* 0x0007e80000000800 */
[----:B------:R3:W-:Y:S04]  /*1560*/  STS [R0+0x2800], R13 ;  /* 0x0028000d00007388 */ /* 0x0007e80000000800 */
[----:B------:R3:W-:Y:S04]  /*1570*/  STS [R0], RZ ;  /* 0x000000ff00007388 */ /* 0x0007e80000000800 */
[----:B------:R3:W-:Y:S01]  /*1580*/  STS [R0+0x2c00], R75 ;  /* 0x002c004b00007388 */ /* 0x0007e20000000800 */
[----:B--2---:R-:W-:-:S07]  /*1590*/  IMAD.IADD R52, R75, 0x1, R52 ;  /* 0x000000014b347824 */ /* 0x004fce00078e0234 */
.L_x_415:
[----:B------:R-:W-:Y:S05]  /*15a0*/  BSYNC.RECONVERGENT B0 ;  /* 0x0000000000007941 */ /* 0x000fea0003800200 */
.L_x_414:
[----:B------:R-:W-:Y:S01]  /*15b0*/  ISETP.NE.AND P0, PT, R52, 0x1c80, PT ;  /* 0x00001c803400780c */ /* 0x000fe20003f05270 */
[----:B---3--:R-:W-:-:S03]  /*15c0*/  @!P1 IMAD R5, R72, 0x100, R39 ;  /* 0x0000010048059824 */ /* 0x008fc600078e0227 */
[----:B------:R-:W-:Y:S01]  /*15d0*/  ISETP.LT.U32.AND P0, PT, R39, 0x100, !P0 ;  /* 0x000001002700780c */ /* 0x000fe20004701070 */
[----:B------:R-:W-:Y:S01]  /*15e0*/  @!P1 IMAD.WIDE R2, R5, 0x4, R2 ;  /* 0x0000000405029825 */ /* 0x000fe200078e0202 */
[----:B------:R-:W-:-:S05]  /*15f0*/  @!P1 LOP3.LUT R5, R52, 0x40000000, RZ, 0xfc, !PT ;  /* 0x4000000034059812 */ /* 0x000fca00078efcff */
[----:B------:R0:W-:Y:S06]  /*1600*/  @!P1 STG.E.STRONG.SYS desc[UR6][R2.64], R5 ;  /* 0x0000000502009986 */ /* 0x0001ec000c115906 */
[----:B------:R-:W-:Y:S06]  /*1610*/  BAR.RED.OR.DEFER_BLOCKING 0x0, P0 ;  /* 0x0000000000007b1d */ /* 0x000fec0000014800 */
[----:B------:R-:W2:Y:S02]  /*1620*/  B2R.RESULT RZ, P0 ;  /* 0x0000000000ff731c */ /* 0x000ea40000004000 */
[----:B0-2---:R-:W-:Y:S05]  /*1630*/  @!P0 BRA `(.L_x_416) ;  /* 0x0000000800ac8947 */ /* 0x005fea0003800000 */
[----:B------:R-:W-:Y:S01]  /*1640*/  BSSY B1, `(.L_x_417) ;  /* 0x0000033000017945 */ /* 0x000fe20003800000 */
[----:B-1----:R-:W-:-:S03]  /*1650*/  IMAD R7, R39, 0x8, R73 ;  /* 0x0000000827077824 */ /* 0x002fc600078e0249 */
[----:B------:R-:W-:Y:S05]  /*1660*/  @P1 BRA `(.L_x_418) ;  /* 0x0000000000c01947 */ /* 0x000fea0003800000 */
[----:B------:R-:W0:Y:S02]  /*1670*/  LDCU.64 UR8, c[0x0][0x398] ;  /* 0x00007300ff0877ac */ /* 0x000e240008000a00 */
[----:B0-----:R-:W-:-:S04]  /*1680*/  LEA R4, P0, R39, UR8, 0x3 ;  /* 0x0000000827047c11 */ /* 0x001fc8000f8018ff */
[----:B------:R-:W-:-:S05]  /*1690*/  LEA.HI.X R5, R39, UR9, RZ, 0x3, P0 ;  /* 0x0000000927057c11 */ /* 0x000fca00080f1cff */
[----:B------:R-:W2:Y:S01]  /*16a0*/  LDG.E.64 R2, desc[UR6][R4.64] ;  /* 0x0000000604027981 */ /* 0x000ea2000c1e1b00 */
[----:B------:R-:W-:-:S04]  /*16b0*/  ISETP.GT.U32.AND P0, PT, R39, R51, PT ;  /* 0x000000332700720c */ /* 0x000fc80003f04070 */
[----:B------:R-:W-:-:S04]  /*16c0*/  SEL R9, RZ, 0x1c80, !P0 ;  /* 0x00001c80ff097807 */ /* 0x000fc80004000000 */
[----:B--2---:R-:W-:Y:S01]  /*16d0*/  IADD3 R2, P0, PT, R2, -R9, RZ ;  /* 0x8000000902027210 */ /* 0x004fe20007f1e0ff */
[----:B------:R-:W-:-:S03]  /*16e0*/  IMAD.MOV.U32 R9, RZ, RZ, R52 ;  /* 0x000000ffff097224 */ /* 0x000fc600078e0034 */
[----:B------:R-:W-:Y:S02]  /*16f0*/  IADD3.X R3, PT, PT, R3, -0x1, RZ, P0, !PT ;  /* 0xffffffff03037810 */ /* 0x000fe400007fe4ff */
[----:B------:R-:W-:-:S03]  /*1700*/  ISETP.GE.AND P0, PT, R72, 0x1, PT ;  /* 0x000000014800780c */ /* 0x000fc60003f06270 */
[----:B------:R0:W-:Y:S10]  /*1710*/  STS.64 [R7+0x7200], R2 ;  /* 0x0072000207007388 */ /* 0x0001f40000000a00 */
[----:B------:R-:W-:Y:S05]  /*1720*/  @!P0 BRA `(.L_x_419) ;  /* 0x00000000006c8947 */ /* 0x000fea0003800000 */
[----:B------:R-:W-:Y:S01]  /*1730*/  BSSY B0, `(.L_x_420) ;  /* 0x0000019000007945 */ /* 0x000fe20003800000 */
[----:B------:R-:W-:Y:S02]  /*1740*/  IMAD.MOV.U32 R0, RZ, RZ, -0x1 ;  /* 0xffffffffff007424 */ /* 0x000fe400078e00ff */
[----:B------:R-:W-:Y:S02]  /*1750*/  IMAD.MOV.U32 R4, RZ, RZ, R72 ;  /* 0x000000ffff047224 */ /* 0x000fe400078e0048 */
[----:B------:R-:W-:-:S07]  /*1760*/  IMAD.MOV.U32 R9, RZ, RZ, R52 ;  /* 0x000000ffff097224 */ /* 0x000fce00078e0034 */
.L_x_424:
[----:B0-----:R-:W0:Y:S01]  /*1770*/  LDC.64 R2, c[0x0][0x380] ;  /* 0x0000e000ff027b82 */ /* 0x001e220000000a00 */
[----:B------:R-:W-:Y:S01]  /*1780*/  VIADD R11, R4, 0xffffffff ;  /* 0xffffffff040b7836 */ /* 0x000fe20000000000 */
[----:B------:R-:W-:Y:S03]  /*1790*/  BSSY B2, `(.L_x_421) ;  /* 0x0000008000027945 */ /* 0x000fe60003800000 */
[----:B------:R-:W-:-:S04]  /*17a0*/  IMAD R5, R11, 0x100, R39 ;  /* 0x000001000b057824 */ /* 0x000fc800078e0227 */
[----:B0-----:R-:W-:-:S07]  /*17b0*/  IMAD.WIDE R2, R5, 0x4, R2 ;  /* 0x0000000405027825 */ /* 0x001fce00078e0202 */
.L_x_422:
[----:B------:R-:W-:Y:S05]  /*17c0*/  YIELD ;  /* 0x0000000000007946 */ /* 0x000fea0003800000 */
[----:B------:R0:W-:Y:S06]  /*17d0*/  MEMBAR.SC.CTA ;  /* 0x0000000000007992 */ /* 0x0001ec0000000000 */
[----:B0-----:R-:W2:Y:S02]  /*17e0*/  LDG.E.STRONG.SYS R5, desc[UR6][R2.64] ;  /* 0x0000000602057981 */ /* 0x001ea4000c1f5900 */
[----:B--2---:R-:W-:-:S13]  /*17f0*/  ISETP.NE.AND P0, PT, R5, RZ, PT ;  /* 0x000000ff0500720c */ /* 0x004fda0003f05270 */
[----:B------:R-:W-:Y:S05]  /*1800*/  @!P0 BRA `(.L_x_422) ;  /* 0xfffffffc00ec8947 */ /* 0x000fea000383ffff */
[----:B------:R-:W-:Y:S05]  /*1810*/  BSYNC B2 ;  /* 0x0000000000027941 */ /* 0x000fea0003800000 */
.L_x_421:
[----:B------:R-:W-:Y:S01]  /*1820*/  BSSY.RECONVERGENT B2, `(.L_x_423) ;  /* 0x0000006000027945 */ /* 0x000fe20003800200 */
[C---:B------:R-:W-:Y:S02]  /*1830*/  ISETP.GT.AND P0, PT, R5.reuse, -0x1, PT ;  /* 0xffffffff0500780c */ /* 0x040fe40003f04270 */
[----:B------:R-:W-:Y:S01]  /*1840*/  LOP3.LUT R2, R5, 0x3fffffff, RZ, 0xc0, !PT ;  /* 0x3fffffff05027812 */ /* 0x000fe200078ec0ff */
[----:B------:R-:W-:Y:S05]  /*1850*/  WARPSYNC.EXCLUSIVE R0 ;  /* 0x0000000000007348 */ /* 0x000fea0003a00000 */
[----:B------:R-:W-:-:S05]  /*1860*/  IMAD.IADD R9, R2, 0x1, R9 ;  /* 0x0000000102097824 */ /* 0x000fca00078e0209 */
[----:B------:R-:W-:-:S07]  /*1870*/  VOTE.ANY R0, PT, P0 ;  /* 0x0000000000007806 */ /* 0x000fce00000e0100 */
[----:B------:R-:W-:Y:S05]  /*1880*/  BSYNC.RECONVERGENT B2 ;  /* 0x0000000000027941 */ /* 0x000fea0003800200 */
.L_x_423:
[----:B------:R-:W-:Y:S01]  /*1890*/  ISETP.GT.U32.AND P1, PT, R4, 0x1, PT ;  /* 0x000000010400780c */ /* 0x000fe20003f24070 */
[----:B------:R-:W-:-:S12]  /*18a0*/  IMAD.MOV.U32 R4, RZ, RZ, R11 ;  /* 0x000000ffff047224 */ /* 0x000fd800078e000b */
[----:B------:R-:W-:Y:S05]  /*18b0*/  @P0 BRA P1, `(.L_x_424) ;  /* 0xfffffffc00ac0947 */ /* 0x000fea000083ffff */
[----:B------:R-:W-:Y:S05]  /*18c0*/  BSYNC B0 ;  /* 0x0000000000007941 */ /* 0x000fea0003800000 */
.L_x_420:
[----:B------:R1:W2:Y:S02]  /*18d0*/  LDS.64 R2, [R7+0x7200] ;  /* 0x0072000007027984 */ /* 0x0002a40000000a00 */
.L_x_419:
[----:B------:R-:W3:Y:S01]  /*18e0*/  LDC.64 R4, c[0x0][0x380] ;  /* 0x0000e000ff047b82 */ /* 0x000ee20000000a00 */
[C---:B------:R-:W-:Y:S01]  /*18f0*/  IMAD.IADD R11, R9.reuse, 0x1, -R52 ;  /* 0x00000001090b7824 */ /* 0x040fe200078e0a34 */
[----:B------:R-:W-:Y:S01]  /*1900*/  LOP3.LUT R9, R9, 0x80000000, RZ, 0xfc, !PT ;  /* 0x8000000009097812 */ /* 0x000fe200078efcff */
[----:B------:R-:W-:-:S03]  /*1910*/  IMAD R13, R72, 0x100, R39 ;  /* 0x00000100480d7824 */ /* 0x000fc600078e0227 */
[----:B0-2---:R-:W-:-:S04]  /*1920*/  IADD3 R2, P0, PT, R11, R2, RZ ;  /* 0x000000020b027210 */ /* 0x005fc80007f1e0ff */
[----:B------:R-:W-:-:S05]  /*1930*/  LEA.HI.X.SX32 R3, R11, R3, 0x1, P0 ;  /* 0x000000030b037211 */ /* 0x000fca00000f0eff */
[----:B------:R0:W-:Y:S01]  /*1940*/  STS.64 [R7+0x7200], R2 ;  /* 0x0072000207007388 */ /* 0x0001e20000000a00 */
[----:B---3--:R-:W-:-:S05]  /*1950*/  IMAD.WIDE R4, R13, 0x4, R4 ;  /* 0x000000040d047825 */ /* 0x008fca00078e0204 */
[----:B------:R0:W-:Y:S02]  /*1960*/  STG.E.STRONG.SYS desc[UR6][R4.64], R9 ;  /* 0x0000000904007986 */ /* 0x0001e4000c115906 */
.L_x_418:
[----:B------:R-:W-:Y:S05]  /*1970*/  BSYNC B1 ;  /* 0x0000000000017941 */ /* 0x000fea0003800000 */
.L_x_417:
[----:B0-----:R-:W0:Y:S01]  /*1980*/  LDC.64 R4, c[0x0][0x390] ;  /* 0x0000e400ff047b82 */ /* 0x001e220000000a00 */
[----:B------:R-:W-:Y:S02]  /*1990*/  IMAD.MOV.U32 R3, RZ, RZ, 0x1c80 ;  /* 0x00001c80ff037424 */ /* 0x000fe400078e00ff */
[----:B------:R-:W-:Y:S02]  /*19a0*/  IMAD R73, R51, 0x8, R73 ;  /* 0x0000000833497824 */ /* 0x000fe400078e0249 */
[----:B------:R-:W-:-:S03]  /*19b0*/  IMAD R0, R72, R3, 0x1c80 ;  /* 0x00001c8048007424 */ /* 0x000fc600078e0203 */
[----:B------:R-:W2:Y:S01]  /*19c0*/  LDC R11, c[0x0][0x3c0] ;  /* 0x0000f000ff0b7b82 */ /* 0x000ea20000000800 */
[----:B0-----:R-:W-:Y:S02]  /*19d0*/  ISETP.EQ.U32.AND P1, PT, R4, RZ, PT ;  /* 0x000000ff0400720c */ /* 0x001fe40003f22070 */
[----:B--2---:R-:W-:-:S04]  /*19e0*/  ISETP.GE.AND P0, PT, R0, R11, PT ;  /* 0x0000000b0000720c */ /* 0x004fc80003f06270 */
[----:B------:R-:W-:-:S04]  /*19f0*/  ISETP.EQ.OR.EX P0, PT, R5, RZ, !P0, P1 ;  /* 0x000000ff0500720c */ /* 0x000fc80004702710 */
[----:B------:R-:W-:-:S13]  /*1a00*/  ISETP.GT.U32.OR P0, PT, R39, 0xff, P0 ;  /* 0x000000ff2700780c */ /* 0x000fda0000704470 */
[----:B------:R-:W-:Y:S05]  /*1a10*/  @P0 BRA `(.L_x_425) ;  /* 0x0000000000240947 */ /* 0x000fea0003800000 */
[----:B------:R-:W0:Y:S01]  /*1a20*/  LDS.64 R2, [R7+0x7200] ;  /* 0x0072000007027984 */ /* 0x000e220000000a00 */
[C---:B------:R-:W-:Y:S02]  /*1a30*/  ISETP.GT.U32.AND P0, PT, R39.reuse, R51, PT ;  /* 0x000000332700720c */ /* 0x040fe40003f04070 */
[C---:B------:R-:W-:Y:S02]  /*1a40*/  LEA R4, P2, R39.reuse, R4, 0x3 ;  /* 0x0000000427047211 */ /* 0x040fe400078418ff */
[----:B------:R-:W-:Y:S02]  /*1a50*/  SEL R13, RZ, 0x1c80, !P0 ;  /* 0x00001c80ff0d7807 */ /* 0x000fe40004000000 */
[--C-:B------:R-:W-:Y:S02]  /*1a60*/  SHF.R.S32.HI R9, RZ, 0x1f, R52.reuse ;  /* 0x0000001fff097819 */ /* 0x100fe40000011434 */
[----:B------:R-:W-:Y:S02]  /*1a70*/  LEA.HI.X R5, R39, R5, RZ, 0x3, P2 ;  /* 0x0000000527057211 */ /* 0x000fe400010f1cff */
[----:B0-----:R-:W-:-:S04]  /*1a80*/  IADD3 R2, P0, P1, R2, R13, R52 ;  /* 0x0000000d02027210 */ /* 0x001fc8000791e034 */
[----:B------:R-:W-:-:S05]  /*1a90*/  IADD3.X R3, PT, PT, R3, RZ, R9, P0, P1 ;  /* 0x000000ff03037210 */ /* 0x000fca00007e2409 */
[----:B------:R0:W-:Y:S04]  /*1aa0*/  STG.E.64 desc[UR6][R4.64], R2 ;  /* 0x0000000204007986 */ /* 0x0001e8000c101b06 */
.L_x_425:
[----:B------:R-:W-:Y:S05]  /*1ab0*/  WARPSYNC.ALL ;  /* 0x0000000000007948 */ /* 0x000fea0003800000 */
[----:B------:R-:W-:Y:S01]  /*1ac0*/  BAR.SYNC.DEFER_BLOCKING 0x0 ;  /* 0x0000000000007b1d */ /* 0x000fe20000010000 */
[----:B------:R-:W-:-:S05]  /*1ad0*/  ISETP.GT.AND P0, PT, R0, R11, PT ;  /* 0x0000000b0000720c */ /* 0x000fca0003f04270 */
[----:B0-----:R0:W2:Y:S08]  /*1ae0*/  LDS.64 R2, [R73+0x7200] ;  /* 0x0072000049027984 */ /* 0x0010b00000000a00 */
[----:B0-----:R-:W-:Y:S05]  /*1af0*/  @P0 BRA `(.L_x_426) ;  /* 0x0000000000700947 */ /* 0x001fea0003800000 */
[----:B------:R-:W0:Y:S01]  /*1b00*/  LDCU.64 UR8, c[0x0][0x3a0] ;  /* 0x00007400ff0877ac */ /* 0x000e220008000a00 */
[C---:B------:R-:W-:Y:S02]  /*1b10*/  LOP3.LUT R5, R39.reuse, 0x3e0, RZ, 0xc0, !PT ;  /* 0x000003e027057812 */ /* 0x040fe400078ec0ff */
[----:B------:R-:W-:-:S05]  /*1b20*/  LOP3.LUT R38, R39, 0x1f, RZ, 0xc0, !PT ;  /* 0x0000001f27267812 */ /* 0x000fca00078ec0ff */
[----:B------:R-:W-:-:S05]  /*1b30*/  IMAD R5, R5, 0x13, R38 ;  /* 0x0000001305057824 */ /* 0x000fca00078e0226 */
[----:B--2---:R-:W-:-:S05]  /*1b40*/  IADD3 R0, P0, PT, R5, R2, RZ ;  /* 0x0000000205007210 */ /* 0x004fca0007f1e0ff */
[----:B------:R-:W-:Y:S01]  /*1b50*/  IMAD.X R3, RZ, RZ, R3, P0 ;  /* 0x000000ffff037224 */ /* 0x000fe200000e0603 */
[----:B0-----:R-:W-:-:S04]  /*1b60*/  LEA R2, P0, R0, UR8, 0x2 ;  /* 0x0000000800027c11 */ /* 0x001fc8000f8010ff */
[----:B------:R-:W-:-:S05]  /*1b70*/  LEA.HI.X R3, R0, UR9, R3, 0x2, P0 ;  /* 0x0000000900037c11 */ /* 0x000fca00080f1403 */
[----:B------:R-:W-:Y:S04]  /*1b80*/  STG.E desc[UR6][R2.64], R71 ;  /* 0x0000004702007986 */ /* 0x000fe8000c101906 */
        /* <DEDUP_REMOVED lines=17> */
[----:B------:R-:W-:Y:S01]  /*1ca0*/  STG.E desc[UR6][R2.64+0x900], R53 ;  /* 0x0009003502007986 */ /* 0x000fe2000c101906 */
[----:B------:R-:W-:Y:S05]  /*1cb0*/  EXIT ;  /* 0x000000000000794d */ /* 0x000fea0003800000 */
.L_x_426:
[----:B------:R-:W0:Y:S01]  /*1cc0*/  LDCU.64 UR8, c[0x0][0x3a0] ;  /* 0x00007400ff0877ac */ /* 0x000e220008000a00 */
[C---:B------:R-:W-:Y:S01]  /*1cd0*/  LOP3.LUT R5, R39.reuse, 0x3e0, RZ, 0xc0, !PT ;  /* 0x000003e027057812 */ /* 0x040fe200078ec0ff */
[----:B------:R-:W-:Y:S01]  /*1ce0*/  IMAD R72, R72, -0x1c80, R11 ;  /* 0xffffe38048487824 */ /* 0x000fe200078e020b */
[----:B------:R-:W-:-:S05]  /*1cf0*/  LOP3.LUT R38, R39, 0x1f, RZ, 0xc0, !PT ;  /* 0x0000001f27267812 */ /* 0x000fca00078ec0ff */
[----:B------:R-:W-:-:S04]  /*1d00*/  IMAD R5, R5, 0x13, R38 ;  /* 0x0000001305057824 */ /* 0x000fc800078e0226 */
[C---:B-1----:R-:W-:Y:S01]  /*1d10*/  VIADD R7, R5.reuse, 0x20 ;  /* 0x0000002005077836 */ /* 0x042fe20000000000 */
[C---:B--2---:R-:W-:Y:S01]  /*1d20*/  IADD3 R0, P0, PT, R5.reuse, R2, RZ ;  /* 0x0000000205007210 */ /* 0x044fe20007f1e0ff */
[C---:B------:R-:W-:Y:S01]  /*1d30*/  VIADD R9, R5.reuse, 0x40 ;  /* 0x0000004005097836 */ /* 0x040fe20000000000 */
[CC--:B------:R-:W-:Y:S01]  /*1d40*/  ISETP.GE.AND P1, PT, R5.reuse, R72.reuse, PT ;  /* 0x000000480500720c */ /* 0x0c0fe20003f26270 */
[----:B------:R-:W-:Y:S01]  /*1d50*/  VIADD R11, R5, 0x60 ;  /* 0x00000060050b7836 */ /* 0x000fe20000000000 */
[-C--:B------:R-:W-:Y:S01]  /*1d60*/  ISETP.GE.AND P2, PT, R7, R72.reuse, PT ;  /* 0x000000480700720c */ /* 0x080fe20003f46270 */
[----:B------:R-:W-:Y:S01]  /*1d70*/  IMAD.X R3, RZ, RZ, R3, P0 ;  /* 0x000000ffff037224 */ /* 0x000fe200000e0603 */
[C---:B0-----:R-:W-:Y:S01]  /*1d80*/  LEA R2, P0, R0.reuse, UR8, 0x2 ;  /* 0x0000000800027c11 */ /* 0x041fe2000f8010ff */
[----:B------:R-:W-:Y:S01]  /*1d90*/  VIADD R7, R5, 0x80 ;  /* 0x0000008005077836 */ /* 0x000fe20000000000 */
[----:B------:R-:W-:Y:S01]  /*1da0*/  ISETP.GE.AND P3, PT, R9, R72, PT ;  /* 0x000000480900720c */ /* 0x000fe20003f66270 */
[----:B------:R-:W-:Y:S01]  /*1db0*/  VIADD R9, R5, 0xa0 ;  /* 0x000000a005097836 */ /* 0x000fe20000000000 */
[----:B------:R-:W-:-:S02]  /*1dc0*/  LEA.HI.X R3, R0, UR9, R3, 0x2, P0 ;  /* 0x0000000900037c11 */ /* 0x000fc400080f1403 */
[-C--:B------:R-:W-:Y:S01]  /*1dd0*/  ISETP.GE.AND P5, PT, R7, R72.reuse, PT ;  /* 0x000000480700720c */ /* 0x080fe20003fa6270 */
[----:B------:R-:W-:Y:S01]  /*1de0*/  VIADD R7, R5, 0xe0 ;  /* 0x000000e005077836 */ /* 0x000fe20000000000 */
[-C--:B------:R-:W-:Y:S01]  /*1df0*/  ISETP.GE.AND P4, PT, R11, R72.reuse, PT ;  /* 0x000000480b00720c */ /* 0x080fe20003f86270 */
[----:B------:R-:W-:Y:S01]  /*1e00*/  VIADD R11, R5, 0xc0 ;  /* 0x000000c0050b7836 */ /* 0x000fe20000000000 */
[----:B------:R0:W-:Y:S01]  /*1e10*/  @!P1 STG.E desc[UR6][R2.64], R71 ;  /* 0x0000004702009986 */ /* 0x0001e2000c101906 */
[-C--:B------:R-:W-:Y:S01]  /*1e20*/  ISETP.GE.AND P6, PT, R9, R72.reuse, PT ;  /* 0x000000480900720c */ /* 0x080fe20003fc6270 */
[----:B------:R-:W-:Y:S01]  /*1e30*/  VIADD R9, R5, 0x100 ;  /* 0x0000010005097836 */ /* 0x000fe20000000000 */
[-C--:B------:R-:W-:Y:S01]  /*1e40*/  ISETP.GE.AND P1, PT, R7, R72.reuse, PT ;  /* 0x000000480700720c */ /* 0x080fe20003f26270 */
[----:B------:R-:W-:Y:S01]  /*1e50*/  VIADD R7, R5, 0x120 ;  /* 0x0000012005077836 */ /* 0x000fe20000000000 */
[-C--:B------:R-:W-:Y:S01]  /*1e60*/  ISETP.GE.AND P0, PT, R11, R72.reuse, PT ;  /* 0x000000480b00720c */ /* 0x080fe20003f06270 */
[----:B------:R0:W-:Y:S01]  /*1e70*/  @!P2 STG.E desc[UR6][R2.64+0x80], R70 ;  /* 0x000080460200a986 */ /* 0x0001e2000c101906 */
[----:B------:R-:W-:Y:S01]  /*1e80*/  ISETP.GE.AND P2, PT, R9, R72, PT ;  /* 0x000000480900720c */ /* 0x000fe20003f46270 */
[----:B------:R-:W-:-:S02]  /*1e90*/  VIADD R9, R5, 0x140 ;  /* 0x0000014005097836 */ /* 0x000fc40000000000 */
[----:B------:R0:W-:Y:S01]  /*1ea0*/  @!P3 STG.E desc[UR6][R2.64+0x100], R69 ;  /* 0x000100450200b986 */ /* 0x0001e2000c101906 */
[-C--:B------:R-:W-:Y:S01]  /*1eb0*/  ISETP.GE.AND P3, PT, R7, R72.reuse, PT ;  /* 0x000000480700720c */ /* 0x080fe20003f66270 */
[----:B------:R-:W-:Y:S02]  /*1ec0*/  VIADD R7, R5, 0x160 ;  /* 0x0000016005077836 */ /* 0x000fe40000000000 */
[----:B------:R0:W-:Y:S01]  /*1ed0*/  @!P4 STG.E desc[UR6][R2.64+0x180], R68 ;  /* 0x000180440200c986 */ /* 0x0001e2000c101906 */
[-C--:B------:R-:W-:Y:S01]  /*1ee0*/  ISETP.GE.AND P4, PT, R9, R72.reuse, PT ;  /* 0x000000480900720c */ /* 0x080fe20003f86270 */
[----:B------:R-:W-:Y:S02]  /*1ef0*/  VIADD R9, R5, 0x180 ;  /* 0x0000018005097836 */ /* 0x000fe40000000000 */
        /* <DEDUP_REMOVED lines=14> */
[C---:B------:R-:W-:Y:S02]  /*1fe0*/  VIADD R7, R5.reuse, 0x220 ;  /* 0x0000022005077836 */ /* 0x040fe40000000000 */
[----:B------:R-:W-:Y:S01]  /*1ff0*/  VIADD R5, R5, 0x240 ;  /* 0x0000024005057836 */ /* 0x000fe20000000000 */
[----:B------:R0:W-:Y:S01]  /*2000*/  @!P3 STG.E desc[UR6][R2.64+0x480], R62 ;  /* 0x0004803e0200b986 */ /* 0x0001e2000c101906 */
[----:B------:R-:W-:-:S03]  /*2010*/  ISETP.GE.AND P3, PT, R9, R72, PT ;  /* 0x000000480900720c */ /* 0x000fc60003f66270 */
[----:B------:R0:W-:Y:S01]  /*2020*/  @!P4 STG.E desc[UR6][R2.64+0x500], R61 ;  /* 0x0005003d0200c986 */ /* 0x0001e2000c101906 */
[----:B------:R-:W-:-:S03]  /*2030*/  ISETP.GE.AND P4, PT, R7, R72, PT ;  /* 0x000000480700720c */ /* 0x000fc60003f86270 */
[----:B------:R0:W-:Y:S01]  /*2040*/  @!P5 STG.E desc[UR6][R2.64+0x580], R60 ;  /* 0x0005803c0200d986 */ /* 0x0001e2000c101906 */
[----:B------:R-:W-:-:S03]  /*2050*/  ISETP.GE.AND P5, PT, R5, R72, PT ;  /* 0x000000480500720c */ /* 0x000fc60003fa6270 */
[----:B------:R0:W-:Y:S04]  /*2060*/  @!P6 STG.E desc[UR6][R2.64+0x600], R59 ;  /* 0x0006003b0200e986 */ /* 0x0001e8000c101906 */
[----:B------:R0:W-:Y:S04]  /*2070*/  @!P0 STG.E desc[UR6][R2.64+0x680], R58 ;  /* 0x0006803a02008986 */ /* 0x0001e8000c101906 */
[----:B------:R0:W-:Y:S04]  /*2080*/  @!P1 STG.E desc[UR6][R2.64+0x700], R57 ;  /* 0x0007003902009986 */ /* 0x0001e8000c101906 */
[----:B------:R0:W-:Y:S04]  /*2090*/  @!P2 STG.E desc[UR6][R2.64+0x780], R56 ;  /* 0x000780380200a986 */ /* 0x0001e8000c101906 */
[----:B------:R0:W-:Y:S04]  /*20a0*/  @!P3 STG.E desc[UR6][R2.64+0x800], R55 ;  /* 0x000800370200b986 */ /* 0x0001e8000c101906 */
[----:B------:R0:W-:Y:S01]  /*20b0*/  @!P4 STG.E desc[UR6][R2.64+0x880], R54 ;  /* 0x000880360200c986 */ /* 0x0001e2000c101906 */
[----:B------:R-:W-:Y:S05]  /*20c0*/  @P5 EXIT ;  /* 0x000000000000594d */ /* 0x000fea0003800000 */
[----:B------:R-:W-:Y:S01]  /*20d0*/  STG.E desc[UR6][R2.64+0x900], R53 ;  /* 0x0009003502007986 */ /* 0x000fe2000c101906 */
[----:B------:R-:W-:Y:S05]  /*20e0*/  EXIT ;  /* 0x000000000000794d */ /* 0x000fea0003800000 */
.L_x_416:
[----:B------:R-:W-:Y:S01]  /*20f0*/  IMAD.MOV.U32 R38, RZ, RZ, RZ ;  /* 0x000000ffff267224 */ /* 0x000fe200078e00ff */
[C---:B------:R-:W-:Y:S01]  /*2100*/  ISETP.GT.U32.AND P0, PT, R39.reuse, 0x1f, PT ;  /* 0x0000001f2700780c */ /* 0x040fe20003f04070 */
[----:B------:R-:W-:Y:S05]  /*2110*/  WARPSYNC.ALL ;  /* 0x0000000000007948 */ /* 0x000fea0003800000 */
[----:B------:R-:W-:-:S04]  /*2120*/  IMAD.HI.U32 R0, R39, 0x15555556, R38 ;  /* 0x1555555627007827 */ /* 0x000fc800078e0026 */
[----:B------:R-:W-:-:S05]  /*2130*/  IMAD R3, R0, 0x4, R73 ;  /* 0x0000000400037824 */ /* 0x000fca00078e0249 */
[----:B------:R0:W-:Y:S01]  /*2140*/  STS [R3+0x3410], R52 ;  /* 0x0034103403007388 */ /* 0x0001e20000000800 */
[----:B------:R-:W-:Y:S06]  /*2150*/  BAR.SYNC.DEFER_BLOCKING 0x0 ;  /* 0x0000000000007b1d */ /* 0x000fec0000010000 */
[----:B------:R-:W-:Y:S05]  /*2160*/  @P0 BRA `(.L_x_427) ;  /* 0x0000000000e40947 */ /* 0x000fea0003800000 */
[C-C-:B------:R-:W-:Y:S01]  /*2170*/  IMAD R0, R39.reuse, 0x34, R73.reuse ;  /* 0x0000003427007824 */ /* 0x140fe200078e0249 */
[----:B------:R-:W-:Y:S01]  /*2180*/  UMOV UR5, 0xffffffff ;  /* 0xffffffff00057882 */ /* 0x000fe20000000000 */
[C-C-:B------:R-:W-:Y:S02]  /*2190*/  IMAD R4, R39.reuse, 0x34, R73.reuse ;  /* 0x0000003427047824 */ /* 0x140fe400078e0249 */
[----:B0-----:R-:W-:Y:S01]  /*21a0*/  IMAD R3, R39, 0x34, R73 ;  /* 0x0000003427037824 */ /* 0x001fe200078e0249 */
[----:B------:R-:W-:Y:S04]  /*21b0*/  LDS R14, [R0+0x3410] ;  /* 0x00341000000e7984 */ /* 0x000fe80000000800 */
[----:B------:R-:W-:Y:S04]  /*21c0*/  LDS R13, [R0+0x3414] ;  /* 0x00341400000d7984 */ /* 0x000fe80000000800 */
[----:B------:R-:W0:Y:S04]  /*21d0*/  LDS R12, [R0+0x3418] ;  /* 0x00341800000c7984 */ /* 0x000e280000000800 */
[----:B------:R-:W-:Y:S04]  /*21e0*/  LDS R11, [R0+0x341c] ;  /* 0x00341c00000b7984 */ /* 0x000fe80000000800 */
[----:B------:R-:W2:Y:S04]  /*21f0*/  LDS R10, [R0+0x3420] ;  /* 0x00342000000a7984 */ /* 0x000ea80000000800 */
[----:B------:R-:W-:Y:S04]  /*2200*/  LDS R9, [R0+0x3424] ;  /* 0x0034240000097984 */ /* 0x000fe80000000800 */
[----:B------:R-:W3:Y:S04]  /*2210*/  LDS R8, [R0+0x3428] ;  /* 0x0034280000087984 */ /* 0x000ee80000000800 */
[----:B-1----:R-:W-:Y:S04]  /*2220*/  LDS R7, [R0+0x342c] ;  /* 0x00342c0000077984 */ /* 0x002fe80000000800 */
[----:B------:R-:W1:Y:S04]  /*2230*/  LDS R6, [R0+0x3430] ;  /* 0x0034300000067984 */ /* 0x000e680000000800 */
[----:B------:R-:W-:Y:S04]  /*2240*/  LDS R5, [R0+0x3434] ;  /* 0x0034340000057984 */ /* 0x000fe80000000800 */
[----:B------:R-:W4:Y:S04]  /*2250*/  LDS R4, [R4+0x3438] ;  /* 0x0034380004047984 */ /* 0x000f280000000800 */
[----:B------:R-:W5:Y:S01]  /*2260*/  LDS R2, [R3+0x343c] ;  /* 0x00343c0003027984 */ /* 0x000f620000000800 */
[----:B0-----:R-:W-:-:S04]  /*2270*/  IADD3 R74, PT, PT, R12, R13, R14 ;  /* 0x0000000d0c4a7210 */ /* 0x001fc80007ffe00e */
[----:B--2---:R-:W-:-:S04]  /*2280*/  IADD3 R74, PT, PT, R10, R74, R11 ;  /* 0x0000004a0a4a7210 */ /* 0x004fc80007ffe00b */
[----:B---3--:R-:W-:-:S04]  /*2290*/  IADD3 R74, PT, PT, R8, R74, R9 ;  /* 0x0000004a084a7210 */ /* 0x008fc80007ffe009 */
[----:B-1----:R-:W-:-:S04]  /*22a0*/  IADD3 R74, PT, PT, R6, R74, R7 ;  /* 0x0000004a064a7210 */ /* 0x002fc80007ffe007 */
[----:B----4-:R-:W-:-:S05]  /*22b0*/  IADD3 R75, PT, PT, R4, R74, R5 ;  /* 0x0000004a044b7210 */ /* 0x010fca0007ffe005 */
[----:B-----5:R-:W-:Y:S01]  /*22c0*/  IMAD.IADD R2, R2, 0x1, R75 ;  /* 0x0000000102027824 */ /* 0x020fe200078e024b */
[----:B------:R-:W-:Y:S06]  /*22d0*/  BRA.DIV UR5, `(.L_x_428) ;  /* 0x0000005a05807947 */ /* 0x000fec000b800000 */
[----:B------:R-:W0:Y:S02]  /*22e0*/  SHFL.UP P0, R77, R2, 0x1, RZ ;  /* 0x04200000024d7989 */ /* 0x000e2400000000ff */
[----:B0-----:R-:W-:-:S05]  /*22f0*/  @P0 IMAD.IADD R77, R2, 0x1, R77 ;  /* 0x00000001024d0824 */ /* 0x001fca00078e024d */
[----:B------:R-:W0:Y:S02]  /*2300*/  SHFL.UP P0, R74, R77, 0x2, RZ ;  /* 0x044000004d4a7989 */ /* 0x000e2400000000ff */
[----:B0-----:R-:W-:-:S05]  /*2310*/  @P0 IMAD.IADD R74, R77, 0x1, R74 ;  /* 0x000000014d4a0824 */ /* 0x001fca00078e024a */
[----:B------:R-:W0:Y:S02]  /*2320*/  SHFL.UP P0, R77, R74, 0x4, RZ ;  /* 0x048000004a4d7989 */ /* 0x000e2400000000ff */
[----:B0-----:R-:W-:-:S05]  /*2330*/  @P0 IMAD.IADD R77, R74, 0x1, R77 ;  /* 0x000000014a4d0824 */ /* 0x001fca00078e024d */
[----:B------:R-:W0:Y:S02]  /*2340*/  SHFL.UP P0, R74, R77, 0x8, RZ ;  /* 0x050000004d4a7989 */ /* 0x000e2400000000ff */
[----:B0-----:R-:W-:-:S05]  /*2350*/  @P0 IMAD.IADD R74, R77, 0x1, R74 ;  /* 0x000000014d4a0824 */ /* 0x001fca00078e024a */
[----:B------:R0:W1:Y:S02]  /*2360*/  SHFL.UP P0, R0, R74, 0x10, RZ ;  /* 0x060000004a007989 */ /* 0x00006400000000ff */
.L_x_520:
[----:B-1----:R-:W-:-:S04]  /*2370*/  @P0 IMAD.IADD R0, R74, 0x1, R0 ;  /* 0x000000014a000824 */ /* 0x002fc800078e0200 */
[----:B------:R-:W-:-:S04]  /*2380*/  IMAD.IADD R2, R0, 0x1, -R2 ;  /* 0x0000000100027824 */ /* 0x000fc800078e0a02 */
[----:B------:R-:W-:Y:S01]  /*2390*/  IMAD.IADD R14, R14, 0x1, R2 ;  /* 0x000000010e0e7824 */ /* 0x000fe200078e0202 */
[----:B------:R2:W-:Y:S03]  /*23a0*/  STS [R3+0x3410], R2 ;  /* 0x0034100203007388 */ /* 0x0005e60000000800 */
        /* <DEDUP_REMOVED lines=19> */
[----:B------:R2:W-:Y:S04]  /*24e0*/  STS [R3+0x3438], R5 ;  /* 0x0034380503007388 */ /* 0x0005e80000000800 */
[----:B------:R2:W-:Y:S02]  /*24f0*/  STS [R3+0x343c], R4 ;  /* 0x00343c0403007388 */ /* 0x0005e40000000800 */
.L_x_427:
[----:B------:R-:W3:Y:S01]  /*2500*/  LDL R0, [R1+0x8] ;  /* 0x0000080001007983 */ /* 0x000ee20000100800 */
[----:B------:R-:W-:Y:S05]  /*2510*/  WARPSYNC.ALL ;  /* 0x0000000000007948 */ /* 0x000fea0003800000 */
[----:B--2---:R-:W-:Y:S01]  /*2520*/  IMAD.MOV.U32 R2, RZ, RZ, RZ ;  /* 0x000000ffff027224 */ /* 0x004fe200078e00ff */
[----:B------:R-:W-:Y:S01]  /*2530*/  BSSY.RECONVERGENT B0, `(.L_x_429) ;  /* 0x000002d000007945 */ /* 0x000fe20003800200 */
[----:B0-----:R-:W-:Y:S02]  /*2540*/  IMAD.MOV.U32 R3, RZ, RZ, R39 ;  /* 0x000000ffff037224 */ /* 0x001fe400078e0027 */
[----:B------:R-:W-:-:S04]  /*2550*/  IMAD.HI.U32 R2, R39, 0x15555556, R2 ;  /* 0x1555555627027827 */ /* 0x000fc800078e0002 */
[--C-:B------:R-:W-:Y:S01]  /*2560*/  IMAD R2, R2, 0x4, R73.reuse ;  /* 0x0000000402027824 */ /* 0x100fe200078e0249 */
[----:B------:R-:W-:Y:S06]  /*2570*/  BAR.SYNC.DEFER_BLOCKING 0x0 ;  /* 0x0000000000007b1d */ /* 0x000fec0000010000 */
[----:B------:R0:W2:Y:S01]  /*2580*/  LDS R3, [R2+0x3410] ;  /* 0x0034100002037984 */ /* 0x0000a20000000800 */
[----:B---3--:R-:W-:Y:S01]  /*2590*/  ISETP.NE.AND P0, PT, R0, RZ, PT ;  /* 0x000000ff0000720c */ /* 0x008fe20003f05270 */
[----:B------:R-:W-:-:S12]  /*25a0*/  IMAD R0, R39, 0x4, R73 ;  /* 0x0000000427007824 */ /* 0x000fd800078e0249 */
[----:B0-2---:R-:W-:Y:S05]  /*25b0*/  @P0 BRA `(.L_x_430) ;  /* 0x0000000000900947 */ /* 0x005fea0003800000 */
[----:B------:R-:W0:Y:S04]  /*25c0*/  LDS R10, [R0] ;  /* 0x00000000000a7984 */ /* 0x000e280000000800 */
[----:B------:R-:W2:Y:S04]  /*25d0*/  LDS R9, [R0+0x400] ;  /* 0x0004000000097984 */ /* 0x000ea80000000800 */
[----:B------:R-:W3:Y:S04]  /*25e0*/  LDS R8, [R0+0x800] ;  /* 0x0008000000087984 */ /* 0x000ee80000000800 */
[----:B-1----:R-:W1:Y:S04]  /*25f0*/  LDS R6, [R0+0xc00] ;  /* 0x000c000000067984 */ /* 0x002e680000000800 */
[----:B------:R-:W4:Y:S04]  /*2600*/  LDS R4, [R0+0x1000] ;  /* 0x0010000000047984 */ /* 0x000f280000000800 */
[----:B------:R-:W5:Y:S04]  /*2610*/  LDS R2, [R0+0x1400] ;  /* 0x0014000000027984 */ /* 0x000f680000000800 */
[----:B------:R-:W5:Y:S04]  /*2620*/  LDS R5, [R0+0x1c00] ;  /* 0x001c000000057984 */ /* 0x000f680000000800 */
[----:B------:R-:W5:Y:S04]  /*2630*/  LDS R12, [R0+0x2000] ;  /* 0x00200000000c7984 */ /* 0x000f680000000800 */
[----:B------:R-:W5:Y:S04]  /*2640*/  LDS R76, [R0+0x2400] ;  /* 0x00240000004c7984 */ /* 0x000f680000000800 */
[----:B------:R-:W5:Y:S01]  /*2650*/  LDS R74, [R0+0x2800] ;  /* 0x00280000004a7984 */ /* 0x000f620000000800 */
[----:B0-----:R-:W-:-:S03]  /*2660*/  IMAD.IADD R7, R3, 0x1, R10 ;  /* 0x0000000103077824 */ /* 0x001fc600078e020a */
[----:B------:R-:W0:Y:S01]  /*2670*/  LDS R14, [R0+0x2c00] ;  /* 0x002c0000000e7984 */ /* 0x000e220000000800 */
[----:B--2---:R-:W-:-:S03]  /*2680*/  IMAD.IADD R9, R3, 0x1, R9 ;  /* 0x0000000103097824 */ /* 0x004fc600078e0209 */
[----:B------:R-:W2:Y:S01]  /*2690*/  LDS R10, [R0+0x1800] ;  /* 0x00180000000a7984 */ /* 0x000ea20000000800 */
[----:B---3--:R-:W-:-:S03]  /*26a0*/  IMAD.IADD R11, R3, 0x1, R8 ;  /* 0x00000001030b7824 */ /* 0x008fc600078e0208 */
[----:B------:R4:W-:Y:S01]  /*26b0*/  STS [R0], R7 ;  /* 0x0000000700007388 */ /* 0x0009e20000000800 */
[----:B-1----:R-:W-:-:S03]  /*26c0*/  IMAD.IADD R13, R3, 0x1, R6 ;  /* 0x00000001030d7824 */ /* 0x002fc600078e0206 */
[----:B------:R1:W-:Y:S04]  /*26d0*/  STS [R0+0x400], R9 ;  /* 0x0004000900007388 */ /* 0x0003e80000000800 */
[----:B------:R3:W-:Y:S01]  /*26e0*/  STS [R0+0x800], R11 ;  /* 0x0008000b00007388 */ /* 0x0007e20000000800 */
[----:B----4-:R-:W-:-:S03]  /*26f0*/  IMAD.IADD R7, R3, 0x1, R4 ;  /* 0x0000000103077824 */ /* 0x010fc600078e0204 */
[----:B------:R0:W-:Y:S01]  /*2700*/  STS [R0+0xc00], R13 ;  /* 0x000c000d00007388 */ /* 0x0001e20000000800 */
[C---:B-----5:R-:W-:Y:S02]  /*2710*/  IMAD.IADD R75, R3.reuse, 0x1, R2 ;  /* 0x00000001034b7824 */ /* 0x060fe400078e0202 */
[C---:B------:R-:W-:Y:S01]  /*2720*/  IMAD.IADD R5, R3.reuse, 0x1, R5 ;  /* 0x0000000103057824 */ /* 0x040fe200078e0205 */
[----:B------:R4:W-:Y:S01]  /*2730*/  STS [R0+0x1000], R7 ;  /* 0x0010000700007388 */ /* 0x0009e20000000800 */
[----:B------:R-:W-:-:S03]  /*2740*/  IMAD.IADD R12, R3, 0x1, R12 ;  /* 0x00000001030c7824 */ /* 0x000fc600078e020c */
[----:B------:R4:W-:Y:S01]  /*2750*/  STS [R0+0x1400], R75 ;  /* 0x0014004b00007388 */ /* 0x0009e20000000800 */
[----:B-1----:R-:W-:-:S03]  /*2760*/  IMAD.IADD R9, R3, 0x1, R76 ;  /* 0x0000000103097824 */ /* 0x002fc600078e024c */
[----:B------:R4:W-:Y:S01]  /*2770*/  STS [R0+0x1c00], R5 ;  /* 0x001c000500007388 */ /* 0x0009e20000000800 */
[----:B---3--:R-:W-:-:S03]  /*2780*/  IMAD.IADD R11, R3, 0x1, R74 ;  /* 0x00000001030b7824 */ /* 0x008fc600078e024a */
[----:B------:R4:W-:Y:S01]  /*2790*/  STS [R0+0x2000], R12 ;  /* 0x0020000c00007388 */ /* 0x0009e20000000800 */
[----:B0-----:R-:W-:-:S03]  /*27a0*/  IMAD.IADD R13, R3, 0x1, R14 ;  /* 0x00000001030d7824 */ /* 0x001fc600078e020e */
[----:B------:R4:W-:Y:S01]  /*27b0*/  STS [R0+0x2400], R9 ;  /* 0x0024000900007388 */ /* 0x0009e20000000800 */
[----:B--2---:R-:W-:-:S03]  /*27c0*/  IMAD.IADD R77, R3, 0x1, R10 ;  /* 0x00000001034d7824 */ /* 0x004fc600078e020a */
[----:B------:R4:W-:Y:S04]  /*27d0*/  STS [R0+0x2800], R11 ;  /* 0x0028000b00007388 */ /* 0x0009e80000000800 */
[----:B------:R4:W-:Y:S04]  /*27e0*/  STS [R0+0x1800], R77 ;  /* 0x0018004d00007388 */ /* 0x0009e80000000800 */
[----:B------:R4:W-:Y:S02]  /*27f0*/  STS [R0+0x2c00], R13 ;  /* 0x002c000d00007388 */ /* 0x0009e40000000800 */
.L_x_430:
[----:B------:R-:W-:Y:S05]  /*2800*/  BSYNC.RECONVERGENT B0 ;  /* 0x0000000000007941 */ /* 0x000fea0003800200 */
.L_x_429:
[----:B------:R-:W-:Y:S01]  /*2810*/  BAR.SYNC.DEFER_BLOCKING 0x0 ;  /* 0x0000000000007b1d */ /* 0x000fe20000010000 */
[----:B------:R-:W-:-:S05]  /*2820*/  R2P PR, R51, 0x7f ;  /* 0x0000007f33007804 */ /* 0x000fca0000000000 */
[----:B------:R-:W-:Y:S01]  /*2830*/  BSSY.RECONVERGENT B0, `(.L_x_431) ;  /* 0x0000022000007945 */ /* 0x000fe20003800200 */
[----:B------:R-:W0:Y:S07]  /*2840*/  S2R R4, SR_LANEID ;  /* 0x0000000000047919 */ /* 0x000e2e0000000000 */
[----:B------:R-:W-:Y:S02]  /*2850*/  VOTE.ANY R2, PT, P0 ;  /* 0x0000000000027806 */ /* 0x000fe400000e0100 */
[----:B----4-:R-:W-:-:S02]  /*2860*/  VOTE.ANY R5, PT, P1 ;  /* 0x0000000000057806 */ /* 0x010fc400008e0100 */
[----:B------:R-:W-:Y:S02]  /*2870*/  @!P0 LOP3.LUT R2, RZ, R2, RZ, 0x33, !PT ;  /* 0x00000002ff028212 */ /* 0x000fe400078e33ff */
[----:B-1----:R-:W-:Y:S02]  /*2880*/  VOTE.ANY R7, PT, P2 ;  /* 0x0000000000077806 */ /* 0x002fe400010e0100 */
[----:B------:R-:W-:Y:S02]  /*2890*/  @!P1 LOP3.LUT R5, RZ, R5, RZ, 0x33, !PT ;  /* 0x00000005ff059212 */ /* 0x000fe400078e33ff */
[----:B------:R-:W-:Y:S02]  /*28a0*/  VOTE.ANY R9, PT, P3 ;  /* 0x0000000000097806 */ /* 0x000fe400018e0100 */
[----:B------:R-:W-:Y:S02]  /*28b0*/  @!P2 LOP3.LUT R7, RZ, R7, RZ, 0x33, !PT ;  /* 0x00000007ff07a212 */ /* 0x000fe400078e33ff */
[----:B------:R-:W-:-:S02]  /*28c0*/  LOP3.LUT R2, R5, R2, RZ, 0xc0, !PT ;  /* 0x0000000205027212 */ /* 0x000fc400078ec0ff */
[----:B------:R-:W-:Y:S02]  /*28d0*/  @!P3 LOP3.LUT R9, RZ, R9, RZ, 0x33, !PT ;  /* 0x00000009ff09b212 */ /* 0x000fe400078e33ff */
[----:B------:R-:W-:Y:S02]  /*28e0*/  LOP3.LUT R2, R7, R2, RZ, 0xc0, !PT ;  /* 0x0000000207027212 */ /* 0x000fe400078ec0ff */
[----:B------:R-:W-:Y:S02]  /*28f0*/  VOTE.ANY R5, PT, P4 ;  /* 0x0000000000057806 */ /* 0x000fe400020e0100 */
[----:B------:R-:W-:Y:S02]  /*2900*/  LOP3.LUT R2, R9, R2, RZ, 0xc0, !PT ;  /* 0x0000000209027212 */ /* 0x000fe400078ec0ff */
[----:B------:R-:W-:Y:S02]  /*2910*/  @!P4 LOP3.LUT R5, RZ, R5, RZ, 0x33, !PT ;  /* 0x00000005ff05c212 */ /* 0x000fe400078e33ff */
[----:B------:R-:W-:-:S02]  /*2920*/  VOTE.ANY R7, PT, P5 ;  /* 0x0000000000077806 */ /* 0x000fc400028e0100 */
[----:B------:R-:W-:Y:S02]  /*2930*/  LOP3.LUT R2, R5, R2, RZ, 0xc0, !PT ;  /* 0x0000000205027212 */ /* 0x000fe400078ec0ff */
[----:B------:R-:W-:Y:S02]  /*2940*/  LOP3.LUT P0, RZ, R51, 0x80, RZ, 0xc0, !PT ;  /* 0x0000008033ff7812 */ /* 0x000fe4000780c0ff */
[----:B------:R-:W-:Y:S02]  /*2950*/  @!P5 LOP3.LUT R7, RZ, R7, RZ, 0x33, !PT ;  /* 0x00000007ff07d212 */ /* 0x000fe400078e33ff */
[----:B------:R-:W-:Y:S02]  /*2960*/  VOTE.ANY R6, PT, P6 ;  /* 0x0000000000067806 */ /* 0x000fe400030e0100 */
[----:B------:R-:W-:Y:S02]  /*2970*/  LOP3.LUT R7, R7, R2, RZ, 0xc0, !PT ;  /* 0x0000000207077212 */ /* 0x000fe400078ec0ff */
[----:B------:R-:W1:Y:S01]  /*2980*/  S2R R2, SR_LEMASK ;  /* 0x0000000000027919 */ /* 0x000e620000003a00 */
[----:B------:R-:W-:-:S04]  /*2990*/  @!P6 LOP3.LUT R6, RZ, R6, RZ, 0x33, !PT ;  /* 0x00000006ff06e212 */ /* 0x000fc800078e33ff */
[----:B------:R-:W-:Y:S02]  /*29a0*/  VOTE.ANY R8, PT, P0 ;  /* 0x0000000000087806 */ /* 0x000fe400000e0100 */
[----:B------:R-:W-:Y:S02]  /*29b0*/  LOP3.LUT R7, R6, R7, RZ, 0xc0, !PT ;  /* 0x0000000706077212 */ /* 0x000fe400078ec0ff */
[----:B------:R-:W-:-:S04]  /*29c0*/  @!P0 LOP3.LUT R8, RZ, R8, RZ, 0x33, !PT ;  /* 0x00000008ff088212 */ /* 0x000fc800078e33ff */
[----:B------:R-:W-:Y:S01]  /*29d0*/  LOP3.LUT R9, R8, R7, RZ, 0xc0, !PT ;  /* 0x0000000708097212 */ /* 0x000fe200078ec0ff */
[----:B------:R-:W-:-:S03]  /*29e0*/  IMAD.MOV.U32 R8, RZ, RZ, RZ ;  /* 0x000000ffff087224 */ /* 0x000fc600078e00ff */
[----:B------:R-:W0:Y:S01]  /*29f0*/  FLO.U32 R7, R9 ;  /* 0x0000000900077300 */ /* 0x000e2200000e0000 */
[----:B-1----:R-:W-:Y:S02]  /*2a00*/  LOP3.LUT R5, R2, R9, RZ, 0xc0, !PT ;  /* 0x0000000902057212 */ /* 0x002fe400078ec0ff */
[----:B0-----:R-:W-:-:S05]  /*2a10*/  ISETP.NE.AND P0, PT, R4, R7, PT ;  /* 0x000000070400720c */ /* 0x001fca0003f05270 */
[----:B------:R-:W0:Y:S08]  /*2a20*/  POPC R5, R5 ;  /* 0x0000000500057309 */ /* 0x000e300000000000 */
[----:B------:R-:W-:Y:S05]  /*2a30*/  @P0 BRA `(.L_x_432) ;  /* 0x0000000000040947 */ /* 0x000fea0003800000 */
[----:B0-----:R1:W2:Y:S02]  /*2a40*/  ATOMS.ADD R8, [R30], R5 ;  /* 0x000000051e08738c */ /* 0x0012a40000000000 */
.L_x_432:
[----:B------:R-:W-:Y:S05]  /*2a50*/  BSYNC.RECONVERGENT B0 ;  /* 0x0000000000007941 */ /* 0x000fea0003800200 */
.L_x_431:
[----:B------:R-:W3:Y:S01]  /*2a60*/  LDCU UR5, c[0x0][0x3c4] ;  /* 0x00007880ff0577ac */ /* 0x000ee20008000800 */
[----:B--2---:R2:W4:Y:S01]  /*2a70*/  SHFL.IDX PT, R8, R8, R7, 0x1f ;  /* 0x00001f0708087589 */ /* 0x00452200000e0000 */
[----:B------:R-:W-:Y:S01]  /*2a80*/  BSSY.RECONVERGENT B0, `(.L_x_433) ;  /* 0x0000023000007945 */ /* 0x000fe20003800200 */
[----:B------:R-:W-:Y:S01]  /*2a90*/  IMAD.MOV.U32 R12, RZ, RZ, RZ ;  /* 0x000000ffff0c7224 */ /* 0x000fe200078e00ff */
[----:B---3--:R-:W-:-:S04]  /*2aa0*/  SHF.R.U32.HI R6, RZ, UR5, R70 ;  /* 0x00000005ff067c19 */ /* 0x008fc80008011646 */
[----:B------:R-:W-:-:S04]  /*2ab0*/  LOP3.LUT R10, R6, UR4, RZ, 0x30, !PT ;  /* 0x00000004060a7c12 */ /* 0x000fc8000f8e30ff */
[----:B------:R-:W-:-:S13]  /*2ac0*/  R2P PR, R10, 0x7f ;  /* 0x0000007f0a007804 */ /* 0x000fda0000000000 */
[----:B------:R-:W-:Y:S02]  /*2ad0*/  VOTE.ANY R6, PT, P0 ;  /* 0x0000000000067806 */ /* 0x000fe400000e0100 */
[----:B------:R-:W-:Y:S02]  /*2ae0*/  VOTE.ANY R9, PT, P1 ;  /* 0x0000000000097806 */ /* 0x000fe400008e0100 */
[----:B------:R-:W-:Y:S02]  /*2af0*/  @!P0 LOP3.LUT R6, RZ, R6, RZ, 0x33, !PT ;  /* 0x00000006ff068212 */ /* 0x000fe400078e33ff */
[----:B------:R-:W-:Y:S02]  /*2b00*/  @!P1 LOP3.LUT R9, RZ, R9, RZ, 0x33, !PT ;  /* 0x00000009ff099212 */ /* 0x000fe400078e33ff */
[----:B------:R-:W-:Y:S02]  /*2b10*/  VOTE.ANY R11, PT, P2 ;  /* 0x00000000000b7806 */ /* 0x000fe400010e0100 */
[----:B------:R-:W-:-:S02]  /*2b20*/  LOP3.LUT R6, R9, R6, RZ, 0xc0, !PT ;  /* 0x0000000609067212 */ /* 0x000fc400078ec0ff */
[----:B------:R-:W-:Y:S02]  /*2b30*/  @!P2 LOP3.LUT R11, RZ, R11, RZ, 0x33, !PT ;  /* 0x0000000bff0ba212 */ /* 0x000fe400078e33ff */
[----:B------:R-:W-:Y:S02]  /*2b40*/  VOTE.ANY R9, PT, P3 ;  /* 0x0000000000097806 */ /* 0x000fe400018e0100 */
[----:B------:R-:W-:Y:S02]  /*2b50*/  LOP3.LUT R6, R11, R6, RZ, 0xc0, !PT ;  /* 0x000000060b067212 */ /* 0x000fe400078ec0ff */
[----:B------:R-:W-:Y:S02]  /*2b60*/  @!P3 LOP3.LUT R9, RZ, R9, RZ, 0x33, !PT ;  /* 0x00000009ff09b212 */ /* 0x000fe400078e33ff */
[----:B------:R-:W-:Y:S02]  /*2b70*/  LOP3.LUT P0, RZ, R10, 0x80, RZ, 0xc0, !PT ;  /* 0x000000800aff7812 */ /* 0x000fe4000780c0ff */
[----:B------:R-:W-:-:S02]  /*2b80*/  VOTE.ANY R11, PT, P4 ;  /* 0x00000000000b7806 */ /* 0x000fc400020e0100 */
[----:B------:R-:W-:Y:S02]  /*2b90*/  LOP3.LUT R6, R9, R6, RZ, 0xc0, !PT ;  /* 0x0000000609067212 */ /* 0x000fe400078ec0ff */
[----:B------:R-:W-:Y:S02]  /*2ba0*/  VOTE.ANY R9, PT, P5 ;  /* 0x0000000000097806 */ /* 0x000fe400028e0100 */
[----:B------:R-:W-:Y:S02]  /*2bb0*/  @!P4 LOP3.LUT R11, RZ, R11, RZ, 0x33, !PT ;  /* 0x0000000bff0bc212 */ /* 0x000fe400078e33ff */
[----:B------:R-:W-:Y:S02]  /*2bc0*/  @!P5 LOP3.LUT R9, RZ, R9, RZ, 0x33, !PT ;  /* 0x00000009ff09d212 */ /* 0x000fe400078e33ff */
[----:B------:R-:W-:Y:S02]  /*2bd0*/  LOP3.LUT R6, R11, R6, RZ, 0xc0, !PT ;  /* 0x000000060b067212 */ /* 0x000fe400078ec0ff */
[----:B------:R-:W-:-:S02]  /*2be0*/  VOTE.ANY R11, PT, P6 ;  /* 0x00000000000b7806 */ /* 0x000fc400030e0100 */
[----:B------:R-:W-:Y:S02]  /*2bf0*/  LOP3.LUT R6, R9, R6, RZ, 0xc0, !PT ;  /* 0x0000000609067212 */ /* 0x000fe400078ec0ff */
[----:B------:R-:W-:Y:S02]  /*2c00*/  VOTE.ANY R9, PT, P0 ;  /* 0x0000000000097806 */ /* 0x000fe400000e0100 */
[----:B------:R-:W-:Y:S02]  /*2c10*/  @!P6 LOP3.LUT R11, RZ, R11, RZ, 0x33, !PT ;  /* 0x0000000bff0be212 */ /* 0x000fe400078e33ff */
[----:B------:R-:W-:Y:S02]  /*2c20*/  @!P0 LOP3.LUT R9, RZ, R9, RZ, 0x33, !PT ;  /* 0x00000009ff098212 */ /* 0x000fe400078e33ff */
[----:B------:R-:W-:-:S04]  /*2c30*/  LOP3.LUT R6, R11, R6, RZ, 0xc0, !PT ;  /* 0x000000060b067212 */ /* 0x000fc800078ec0ff */
[----:B------:R-:W-:-:S04]  /*2c40*/  LOP3.LUT R11, R9, R6, RZ, 0xc0, !PT ;  /* 0x00000006090b7212 */ /* 0x000fc800078ec0ff */
[----:B------:R-:W3:Y:S01]  /*2c50*/  FLO.U32 R9, R11 ;  /* 0x0000000b00097300 */ /* 0x000ee200000e0000 */
[----:B------:R-:W-:-:S07]  /*2c60*/  LOP3.LUT R6, R2, R11, RZ, 0xc0, !PT ;  /* 0x0000000b02067212 */ /* 0x000fce00078ec0ff */
[----:B------:R-:W0:Y:S01]  /*2c70*/  POPC R6, R6 ;  /* 0x0000000600067309 */ /* 0x000e220000000000 */
[----:B---3--:R-:W-:-:S13]  /*2c80*/  ISETP.NE.AND P0, PT, R4, R9, PT ;  /* 0x000000090400720c */ /* 0x008fda0003f05270 */
[----:B0-2-4-:R-:W-:Y:S05]  /*2c90*/  @P0 BRA `(.L_x_434) ;  /* 0x0000000000040947 */ /* 0x015fea0003800000 */
[----:B------:R0:W2:Y:S02]  /*2ca0*/  ATOMS.ADD R12, [R31], R6 ;  /* 0x000000061f0c738c */ /* 0x0000a40000000000 */
.L_x_434:
[----:B------:R-:W-:Y:S05]  /*2cb0*/  BSYNC.RECONVERGENT B0 ;  /* 0x0000000000007941 */ /* 0x000fea0003800200 */
.L_x_433:
[----:B------:R-:W-:Y:S01]  /*2cc0*/  R2P PR, R50, 0x7f ;  /* 0x0000007f32007804 */ /* 0x000fe20000000000 */
[----:B------:R-:W-:-:S12]  /*2cd0*/  BSSY.RECONVERGENT B0, `(.L_x_435) ;  /* 0x0000021000007945 */ /* 0x000fd80003800200 */
        /* <DEDUP_REMOVED lines=22> */
[----:B------:R-:W-:Y:S01]  /*2e40*/  LOP3.LUT R7, R14, R7, RZ, 0xc0, !PT ;  /* 0x000000070e077212 */ /* 0x000fe200078ec0ff */
[----:B------:R-:W-:-:S03]  /*2e50*/  IMAD.MOV.U32 R14, RZ, RZ, RZ ;  /* 0x000000ffff0e7224 */ /* 0x000fc600078e00ff */
[----:B------:R-:W-:Y:S02]  /*2e60*/  LOP3.LUT R13, R10, R7, RZ, 0xc0, !PT ;  /* 0x000000070a0d7212 */ /* 0x000fe400078ec0ff */
[----:B--2---:R2:W3:Y:S02]  /*2e70*/  SHFL.IDX PT, R7, R12, R9, 0x1f ;  /* 0x00001f090c077589 */ /* 0x0044e400000e0000 */
[----:B------:R-:W4:Y:S01]  /*2e80*/  FLO.U32 R11, R13 ;  /* 0x0000000d000b7300 */ /* 0x000f2200000e0000 */
[----:B------:R-:W-:-:S07]  /*2e90*/  LOP3.LUT R10, R2, R13, RZ, 0xc0, !PT ;  /* 0x0000000d020a7212 */ /* 0x000fce00078ec0ff */
[----:B------:R-:W0:Y:S01]  /*2ea0*/  POPC R10, R10 ;  /* 0x0000000a000a7309 */ /* 0x000e220000000000 */
[----:B----4-:R-:W-:-:S13]  /*2eb0*/  ISETP.NE.AND P0, PT, R4, R11, PT ;  /* 0x0000000b0400720c */ /* 0x010fda0003f05270 */
[----:B0-23--:R-:W-:Y:S05]  /*2ec0*/  @P0 BRA `(.L_x_436) ;  /* 0x0000000000040947 */ /* 0x00dfea0003800000 */
[----:B------:R0:W2:Y:S02]  /*2ed0*/  ATOMS.ADD R14, [R29], R10 ;  /* 0x0000000a1d0e738c */ /* 0x0000a40000000000 */
.L_x_436:
[----:B------:R-:W-:Y:S05]  /*2ee0*/  BSYNC.RECONVERGENT B0 ;  /* 0x0000000000007941 */ /* 0x000fea0003800200 */
.L_x_435:
[----:B------:R-:W-:Y:S01]  /*2ef0*/  R2P PR, R49, 0x7f ;  /* 0x0000007f31007804 */ /* 0x000fe20000000000 */
[----:B--2---:R2:W3:Y:S01]  /*2f00*/  SHFL.IDX PT, R11, R14, R11, 0x1f ;  /* 0x00001f0b0e0b7589 */ /* 0x0044e200000e0000 */
[----:B------:R-:W-:Y:S11]  /*2f10*/  BSSY.RECONVERGENT B0, `(.L_x_437) ;  /* 0x0000020000007945 */ /* 0x000ff60003800200 */
[----:B------:R-:W-:-:S02]  /*2f20*/  VOTE.ANY R9, PT, P0 ;  /* 0x0000000000097806 */ /* 0x000fc400000e0100 */
[----:B------:R-:W-:Y:S02]  /*2f30*/  VOTE.ANY R12, PT, P1 ;  /* 0x00000000000c7806 */ /* 0x000fe400008e0100 */
[----:B------:R-:W-:Y:S02]  /*2f40*/  @!P0 LOP3.LUT R9, RZ, R9, RZ, 0x33, !PT ;  /* 0x00000009ff098212 */ /* 0x000fe400078e33ff */
[----:B------:R-:W-:Y:S02]  /*2f50*/  @!P1 LOP3.LUT R12, RZ, R12, RZ, 0x33, !PT ;  /* 0x0000000cff0c9212 */ /* 0x000fe400078e33ff */
[----:B-1----:R-:W-:Y:S02]  /*2f60*/  VOTE.ANY R30, PT, P2 ;  /* 0x00000000001e7806 */ /* 0x002fe400010e0100 */
[----:B------:R-:W-:Y:S02]  /*2f70*/  LOP3.LUT R9, R12, R9, RZ, 0xc0, !PT ;  /* 0x000000090c097212 */ /* 0x000fe400078ec0ff */
[----:B------:R-:W-:-:S02]  /*2f80*/  @!P2 LOP3.LUT R30, RZ, R30, RZ, 0x33, !PT ;  /* 0x0000001eff1ea212 */ /* 0x000fc400078e33ff */
[----:B------:R-:W-:Y:S02]  /*2f90*/  VOTE.ANY R12, PT, P3 ;  /* 0x00000000000c7806 */ /* 0x000fe400018e0100 */
[----:B------:R-:W-:Y:S02]  /*2fa0*/  LOP3.LUT R9, R30, R9, RZ, 0xc0, !PT ;  /* 0x000000091e097212 */ /* 0x000fe400078ec0ff */
[----:B------:R-:W-:Y:S02]  /*2fb0*/  @!P3 LOP3.LUT R12, RZ, R12, RZ, 0x33, !PT ;  /* 0x0000000cff0cb212 */ /* 0x000fe400078e33ff */
[----:B------:R-:W-:Y:S02]  /*2fc0*/  LOP3.LUT P0, RZ, R49, 0x80, RZ, 0xc0, !PT ;  /* 0x0000008031ff7812 */ /* 0x000fe4000780c0ff */
[----:B------:R-:W-:Y:S02]  /*2fd0*/  VOTE.ANY R30, PT, P4 ;  /* 0x00000000001e7806 */ /* 0x000fe400020e0100 */
[----:B------:R-:W-:-:S02]  /*2fe0*/  LOP3.LUT R9, R12, R9, RZ, 0xc0, !PT ;  /* 0x000000090c097212 */ /* 0x000fc400078ec0ff */
[----:B------:R-:W-:Y:S02]  /*2ff0*/  VOTE.ANY R12, PT, P5 ;  /* 0x00000000000c7806 */ /* 0x000fe400028e0100 */
[----:B------:R-:W-:Y:S02]  /*3000*/  @!P4 LOP3.LUT R30, RZ, R30, RZ, 0x33, !PT ;  /* 0x0000001eff1ec212 */ /* 0x000fe400078e33ff */
[----:B------:R-:W-:Y:S02]  /*3010*/  @!P5 LOP3.LUT R12, RZ, R12, RZ, 0x33, !PT ;  /* 0x0000000cff0cd212 */ /* 0x000fe400078e33ff */
[----:B------:R-:W-:Y:S02]  /*3020*/  LOP3.LUT R9, R30, R9, RZ, 0xc0, !PT ;  /* 0x000000091e097212 */ /* 0x000fe400078ec0ff */
[----:B------:R-:W-:Y:S02]  /*3030*/  VOTE.ANY R30, PT, P6 ;  /* 0x00000000001e7806 */ /* 0x000fe400030e0100 */
[----:B------:R-:W-:-:S02]  /*3040*/  LOP3.LUT R9, R12, R9, RZ, 0xc0, !PT ;  /* 0x000000090c097212 */ /* 0x000fc400078ec0ff */
[----:B------:R-:W-:Y:S02]  /*3050*/  VOTE.ANY R12, PT, P0 ;  /* 0x00000000000c7806 */ /* 0x000fe400000e0100 */
[----:B------:R-:W-:Y:S02]  /*3060*/  @!P6 LOP3.LUT R30, RZ, R30, RZ, 0x33, !PT ;  /* 0x0000001eff1ee212 */ /* 0x000fe400078e33ff */
[----:B------:R-:W-:Y:S02]  /*3070*/  @!P0 LOP3.LUT R12, RZ, R12, RZ, 0x33, !PT ;  /* 0x0000000cff0c8212 */ /* 0x000fe400078e33ff */
[----:B------:R-:W-:Y:S01]  /*3080*/  LOP3.LUT R9, R30, R9, RZ, 0xc0, !PT ;  /* 0x000000091e097212 */ /* 0x000fe200078ec0ff */
[----:B------:R-:W-:-:S03]  /*3090*/  IMAD.MOV.U32 R30, RZ, RZ, RZ ;  /* 0x000000ffff1e7224 */ /* 0x000fc600078e00ff */
[----:B0-----:R-:W-:-:S04]  /*30a0*/  LOP3.LUT R29, R12, R9, RZ, 0xc0, !PT ;  /* 0x000000090c1d7212 */ /* 0x001fc800078ec0ff */
[----:B------:R-:W0:Y:S01]  /*30b0*/  FLO.U32 R13, R29 ;  /* 0x0000001d000d7300 */ /* 0x000e2200000e0000 */
[----:B------:R-:W-:-:S07]  /*30c0*/  LOP3.LUT R9, R2, R29, RZ, 0xc0, !PT ;  /* 0x0000001d02097212 */ /* 0x000fce00078ec0ff */
[----:B------:R-:W1:Y:S01]  /*30d0*/  POPC R9, R9 ;  /* 0x0000000900097309 */ /* 0x000e620000000000 */
[----:B0-----:R-:W-:-:S13]  /*30e0*/  ISETP.NE.AND P0, PT, R4, R13, PT ;  /* 0x0000000d0400720c */ /* 0x001fda0003f05270 */
[----:B-123--:R-:W-:Y:S05]  /*30f0*/  @P0 BRA `(.L_x_438) ;  /* 0x0000000000040947 */ /* 0x00efea0003800000 */
[----:B------:R0:W1:Y:S02]  /*3100*/  ATOMS.ADD R30, [R28], R9 ;  /* 0x000000091c1e738c */ /* 0x0000640000000000 */
.L_x_438:
[----:B------:R-:W-:Y:S05]  /*3110*/  BSYNC.RECONVERGENT B0 ;  /* 0x0000000000007941 */ /* 0x000fea0003800200 */
.L_x_437:
[----:B------:R-:W-:Y:S01]  /*3120*/  R2P PR, R48, 0x7f ;  /* 0x0000007f30007804 */ /* 0x000fe20000000000 */
[----:B-1----:R1:W2:Y:S01]  /*3130*/  SHFL.IDX PT, R14, R30, R13, 0x1f ;  /* 0x00001f0d1e0e7589 */ /* 0x0022a200000e0000 */
[----:B------:R-:W-:Y:S01]  /*3140*/  BSSY.RECONVERGENT B0, `(.L_x_439) ;  /* 0x0000020000007945 */ /* 0x000fe20003800200 */
[----:B0-----:R-:W-:-:S10]  /*3150*/  IMAD.MOV.U32 R28, RZ, RZ, RZ ;  /* 0x000000ffff1c7224 */ /* 0x001fd400078e00ff */
        /* <DEDUP_REMOVED lines=24> */
[----:B------:R-:W0:Y:S01]  /*32e0*/  FLO.U32 R29, R31 ;  /* 0x0000001f001d7300 */ /* 0x000e2200000e0000 */
[----:B------:R-:W-:-:S07]  /*32f0*/  LOP3.LUT R12, R2, R31, RZ, 0xc0, !PT ;  /* 0x0000001f020c7212 */ /* 0x000fce00078ec0ff */
[----:B------:R-:W3:Y:S01]  /*3300*/  POPC R12, R12 ;  /* 0x0000000c000c7309 */ /* 0x000ee20000000000 */
[----:B0-----:R-:W-:-:S13]  /*3310*/  ISETP.NE.AND P0, PT, R4, R29, PT ;  /* 0x0000001d0400720c */ /* 0x001fda0003f05270 */
[----:B-123--:R-:W-:Y:S05]  /*3320*/  @P0 BRA `(.L_x_440) ;  /* 0x0000000000040947 */ /* 0x00efea0003800000 */
[----:B------:R0:W1:Y:S02]  /*3330*/  ATOMS.ADD R28, [R27], R12 ;  /* 0x0000000c1b1c738c */ /* 0x0000640000000000 */
.L_x_440:
[----:B------:R-:W-:Y:S05]  /*3340*/  BSYNC.RECONVERGENT B0 ;  /* 0x0000000000007941 */ /* 0x000fea0003800200 */
.L_x_439:
[----:B------:R-:W-:Y:S01]  /*3350*/  R2P PR, R47, 0x7f ;  /* 0x0000007f2f007804 */ /* 0x000fe20000000000 */
[----:B01----:R0:W1:Y:S01]  /*3360*/  SHFL.IDX PT, R27, R28, R29, 0x1f ;  /* 0x00001f1d1c1b7589 */ /* 0x00306200000e0000 */
[----:B------:R-:W-:Y:S11]  /*3370*/  BSSY.RECONVERGENT B0, `(.L_x_441) ;  /* 0x0000020000007945 */ /* 0x000ff60003800200 */
[----:B------:R-:W-:-:S02]  /*3380*/  VOTE.ANY R13, PT, P0 ;  /* 0x00000000000d7806 */ /* 0x000fc400000e0100 */
[----:B------:R-:W-:Y:S02]  /*3390*/  VOTE.ANY R30, PT, P1 ;  /* 0x00000000001e7806 */ /* 0x000fe400008e0100 */
[----:B------:R-:W-:Y:S02]  /*33a0*/  @!P0 LOP3.LUT R13, RZ, R13, RZ, 0x33, !PT ;  /* 0x0000000dff0d8212 */ /* 0x000fe400078e33ff */
[----:B------:R-:W-:Y:S02]  /*33b0*/  @!P1 LOP3.LUT R30, RZ, R30, RZ, 0x33, !PT ;  /* 0x0000001eff1e9212 */ /* 0x000fe400078e33ff */
[----:B------:R-:W-:Y:S02]  /*33c0*/  VOTE.ANY R48, PT, P2 ;  /* 0x0000000000307806 */ /* 0x000fe400010e0100 */
        /* <DEDUP_REMOVED lines=17> */
[----:B------:R-:W-:-:S04]  /*34e0*/  LOP3.LUT R13, R48, R13, RZ, 0xc0, !PT ;  /* 0x0000000d300d7212 */ /* 0x000fc800078ec0ff */
[----:B------:R-:W-:Y:S01]  /*34f0*/  LOP3.LUT R47, R30, R13, RZ, 0xc0, !PT ;  /* 0x0000000d1e2f7212 */ /* 0x000fe200078ec0ff */
[----:B------:R-:W-:-:S03]  /*3500*/  IMAD.MOV.U32 R30, RZ, RZ, RZ ;  /* 0x000000ffff1e7224 */ /* 0x000fc600078e00ff */
[----:B------:R-:W2:Y:S01]  /*3510*/  FLO.U32 R31, R47 ;  /* 0x0000002f001f7300 */ /* 0x000ea200000e0000 */
[----:B------:R-:W-:-:S07]  /*3520*/  LOP3.LUT R13, R2, R47, RZ, 0xc0, !PT ;  /* 0x0000002f020d7212 */ /* 0x000fce00078ec0ff */
[----:B------:R-:W3:Y:S01]  /*3530*/  POPC R13, R13 ;  /* 0x0000000d000d7309 */ /* 0x000ee20000000000 */
[----:B--2---:R-:W-:-:S13]  /*3540*/  ISETP.NE.AND P0, PT, R4, R31, PT ;  /* 0x0000001f0400720c */ /* 0x004fda0003f05270 */
[----:B01-3--:R-:W-:Y:S05]  /*3550*/  @P0 BRA `(.L_x_442) ;  /* 0x0000000000040947 */ /* 0x00bfea0003800000 */
[----:B------:R0:W1:Y:S02]  /*3560*/  ATOMS.ADD R30, [R26], R13 ;  /* 0x0000000d1a1e738c */ /* 0x0000640000000000 */
.L_x_442:
[----:B------:R-:W-:Y:S05]  /*3570*/  BSYNC.RECONVERGENT B0 ;  /* 0x0000000000007941 */ /* 0x000fea0003800200 */
.L_x_441:
[----:B------:R-:W-:Y:S01]  /*3580*/  R2P PR, R46, 0x7f ;  /* 0x0000007f2e007804 */ /* 0x000fe20000000000 */
[----:B-1----:R1:W2:Y:S01]  /*3590*/  SHFL.IDX PT, R28, R30, R31, 0x1f ;  /* 0x00001f1f1e1c7589 */ /* 0x0022a200000e0000 */
[----:B------:R-:W-:Y:S11]  /*35a0*/  BSSY.RECONVERGENT B0, `(.L_x_443) ;  /* 0x0000020000007945 */ /* 0x000ff60003800200 */
[----:B0-----:R-:W-:-:S02]  /*35b0*/  VOTE.ANY R26, PT, P0 ;  /* 0x00000000001a7806 */ /* 0x001fc400000e0100 */
        /* <DEDUP_REMOVED lines=9> */
[----:B------:R-:W-:Y:S01]  /*3650*/  LOP3.LUT P0, RZ, R46, 0x80, RZ, 0xc0, !PT ;  /* 0x000000802eff7812 */ /* 0x000fe2000780c0ff */
[----:B------:R-:W-:Y:S01]  /*3660*/  IMAD.MOV.U32 R46, RZ, RZ, RZ ;  /* 0x000000ffff2e7224 */ /* 0x000fe200078e00ff */
        /* <DEDUP_REMOVED lines=19> */
.L_x_444:
[----:B------:R-:W-:Y:S05]  /*37a0*/  BSYNC.RECONVERGENT B0 ;  /* 0x0000000000007941 */ /* 0x000fea0003800200 */
.L_x_443:
        /* <DEDUP_REMOVED lines=27> */
[----:B------:R-:W-:-:S04]  /*3960*/  LOP3.LUT R45, R30, R25, RZ, 0xc0, !PT ;  /* 0x000000191e2d7212 */ /* 0x000fc800078ec0ff */
[----:B------:R-:W0:Y:S01]  /*3970*/  FLO.U32 R31, R45 ;  /* 0x0000002d001f7300 */ /* 0x000e2200000e0000 */
[----:B------:R-:W-:-:S07]  /*3980*/  LOP3.LUT R25, R2, R45, RZ, 0xc0, !PT ;  /* 0x0000002d02197212 */ /* 0x000fce00078ec0ff */
[----:B------:R-:W3:Y:S01]  /*3990*/  POPC R25, R25 ;  /* 0x0000001900197309 */ /* 0x000ee20000000000 */
[----:B0-----:R-:W-:-:S13]  /*39a0*/  ISETP.NE.AND P0, PT, R4, R31, PT ;  /* 0x0000001f0400720c */ /* 0x001fda0003f05270 */
[----:B-123--:R-:W-:Y:S05]  /*39b0*/  @P0 BRA `(.L_x_446) ;  /* 0x0000000000080947 */ /* 0x00efea0003800000 */
[----:B------:R-:W2:Y:S04]  /*39c0*/  LDL.LU R47, [R1+0x4] ;  /* 0x00000400012f7983 */ /* 0x000ea80000300800 */
[----:B--2---:R0:W1:Y:S02]  /*39d0*/  ATOMS.ADD R48, [R47], R25 ;  /* 0x000000192f30738c */ /* 0x0040640000000000 */
.L_x_446:
[----:B------:R-:W-:Y:S05]  /*39e0*/  BSYNC.RECONVERGENT B0 ;  /* 0x0000000000007941 */ /* 0x000fea0003800200 */
.L_x_445:
[----:B------:R-:W-:Y:S01]  /*39f0*/  R2P PR, R44, 0x7f ;  /* 0x0000007f2c007804 */ /* 0x000fe20000000000 */
[----:B------:R-:W-:Y:S01]  /*3a00*/  BSSY.RECONVERGENT B0, `(.L_x_447) ;  /* 0x0000022000007945 */ /* 0x000fe20003800200 */
[----:B------:R-:W-:-:S11]  /*3a10*/  IMAD.MOV.U32 R46, RZ, RZ, RZ ;  /* 0x000000ffff2e7224 */ /* 0x000fd600078e00ff */
[----:B------:R-:W-:Y:S02]  /*3a20*/  VOTE.ANY R30, PT, P0 ;  /* 0x00000000001e7806 */ /* 0x000fe400000e0100 */
[----:B------:R-:W-:Y:S02]  /*3a30*/  VOTE.ANY R45, PT, P1 ;  /* 0x00000000002d7806 */ /* 0x000fe400008e0100 */
[----:B------:R-:W-:Y:S02]  /*3a40*/  @!P0 LOP3.LUT R30, RZ, R30, RZ, 0x33, !PT ;  /* 0x0000001eff1e8212 */ /* 0x000fe400078e33ff */
[----:B------:R-:W-:Y:S02]  /*3a50*/  @!P1 LOP3.LUT R45, RZ, R45, RZ, 0x33, !PT ;  /* 0x0000002dff2d9212 */ /* 0x000fe400078e33ff */
[----:B0-----:R-:W-:Y:S02]  /*3a60*/  VOTE.ANY R47, PT, P2 ;  /* 0x00000000002f7806 */ /* 0x001fe400010e0100 */
[----:B------:R-:W-:-:S02]  /*3a70*/  LOP3.LUT R30, R45, R30, RZ, 0xc0, !PT ;  /* 0x0000001e2d1e7212 */ /* 0x000fc400078ec0ff */
[----:B------:R-:W-:Y:S02]  /*3a80*/  @!P2 LOP3.LUT R47, RZ, R47, RZ, 0x33, !PT ;  /* 0x0000002fff2fa212 */ /* 0x000fe400078e33ff */
[----:B------:R-:W-:Y:S02]  /*3a90*/  VOTE.ANY R45, PT, P3 ;  /* 0x00000000002d7806 */ /* 0x000fe400018e0100 */
[----:B------:R-:W-:Y:S02]  /*3aa0*/  LOP3.LUT R30, R47, R30, RZ, 0xc0, !PT ;  /* 0x0000001e2f1e7212 */ /* 0x000fe400078ec0ff */
[----:B------:R-:W-:Y:S02]  /*3ab0*/  @!P3 LOP3.LUT R45, RZ, R45, RZ, 0x33, !PT ;  /* 0x0000002dff2db212 */ /* 0x000fe400078e33ff */
[----:B------:R-:W-:Y:S02]  /*3ac0*/  LOP3.LUT P0, RZ, R44, 0x80, RZ, 0xc0, !PT ;  /* 0x000000802cff7812 */ /* 0x000fe4000780c0ff */
[----:B------:R-:W-:Y:S01]  /*3ad0*/  VOTE.ANY R47, PT, P4 ;  /* 0x00000000002f7806 */ /* 0x000fe200020e0100 */
[----:B-1----:R0:W1:Y:S01]  /*3ae0*/  SHFL.IDX PT, R44, R48, R31, 0x1f ;  /* 0x00001f1f302c7589 */ /* 0x00206200000e0000 */
        /* <DEDUP_REMOVED lines=12> */
[----:B------:R-:W2:Y:S01]  /*3bb0*/  FLO.U32 R45, R47 ;  /* 0x0000002f002d7300 */ /* 0x000ea200000e0000 */
[----:B------:R-:W-:-:S07]  /*3bc0*/  LOP3.LUT R30, R2, R47, RZ, 0xc0, !PT ;  /* 0x0000002f021e7212 */ /* 0x000fce00078ec0ff */
[----:B------:R-:W3:Y:S01]  /*3bd0*/  POPC R30, R30 ;  /* 0x0000001e001e7309 */ /* 0x000ee20000000000 */
[----:B--2---:R-:W-:-:S13]  /*3be0*/  ISETP.NE.AND P0, PT, R4, R45, PT ;  /* 0x0000002d0400720c */ /* 0x004fda0003f05270 */
[----:B01-3--:R-:W-:Y:S05]  /*3bf0*/  @P0 BRA `(.L_x_448) ;  /* 0x0000000000080947 */ /* 0x00bfea0003800000 */
[----:B------:R-:W2:Y:S04]  /*3c00*/  LDL.LU R49, [R1] ;  /* 0x0000000001317983 */ /* 0x000ea80000300800 */
[----:B--2---:R0:W1:Y:S02]  /*3c10*/  ATOMS.ADD R46, [R49], R30 ;  /* 0x0000001e312e738c */ /* 0x0040640000000000 */
.L_x_448:
[----:B------:R-:W-:Y:S05]  /*3c20*/  BSYNC.RECONVERGENT B0 ;  /* 0x0000000000007941 */ /* 0x000fea0003800200 */
.L_x_447:
        /* <DEDUP_REMOVED lines=13> */
[----:B------:R-:W-:Y:S01]  /*3d00*/  VOTE.ANY R50, PT, P4 ;  /* 0x0000000000327806 */ /* 0x000fe200020e0100 */
[----:B-1----:R1:W2:Y:S01]  /*3d10*/  SHFL.IDX PT, R43, R46, R45, 0x1f ;  /* 0x00001f2d2e2b7589 */ /* 0x0022a200000e0000 */
        /* <DEDUP_REMOVED lines=11> */
[----:B0-----:R-:W-:Y:S01]  /*3dd0*/  LOP3.LUT R49, R48, R31, RZ, 0xc0, !PT ;  /* 0x0000001f30317212 */ /* 0x001fe200078ec0ff */
[----:B------:R-:W-:-:S03]  /*3de0*/  IMAD.MOV.U32 R48, RZ, RZ, RZ ;  /* 0x000000ffff307224 */ /* 0x000fc600078e00ff */
[----:B------:R-:W0:Y:S01]  /*3df0*/  FLO.U32 R47, R49 ;  /* 0x00000031002f7300 */ /* 0x000e2200000e0000 */
[----:B------:R-:W-:-:S07]  /*3e00*/  LOP3.LUT R31, R2, R49, RZ, 0xc0, !PT ;  /* 0x00000031021f7212 */ /* 0x000fce00078ec0ff */
[----:B------:R-:W3:Y:S01]  /*3e10*/  POPC R31, R31 ;  /* 0x0000001f001f7309 */ /* 0x000ee20000000000 */
[----:B0-----:R-:W-:-:S13]  /*3e20*/  ISETP.NE.AND P0, PT, R4, R47, PT ;  /* 0x0000002f0400720c */ /* 0x001fda0003f05270 */
[----:B-123--:R-:W-:Y:S05]  /*3e30*/  @P0 BRA `(.L_x_450) ;  /* 0x0000000000040947 */ /* 0x00efea0003800000 */
[----:B------:R0:W1:Y:S02]  /*3e40*/  ATOMS.ADD R48, [R24], R31 ;  /* 0x0000001f1830738c */ /* 0x0000640000000000 */
.L_x_450:
[----:B------:R-:W-:Y:S05]  /*3e50*/  BSYNC.RECONVERGENT B0 ;  /* 0x0000000000007941 */ /* 0x000fea0003800200 */
.L_x_449:
[----:B------:R-:W-:Y:S01]  /*3e60*/  R2P PR, R42, 0x7f ;  /* 0x0000007f2a007804 */ /* 0x000fe20000000000 */
[----:B------:R-:W-:Y:S01]  /*3e70*/  BSSY.RECONVERGENT B0, `(.L_x_451) ;  /* 0x0000021000007945 */ /* 0x000fe20003800200 */
[----:B------:R-:W-:-:S11]  /*3e80*/  IMAD.MOV.U32 R46, RZ, RZ, RZ ;  /* 0x000000ffff2e7224 */ /* 0x000fd600078e00ff */
[----:B0-----:R-:W-:Y:S02]  /*3e90*/  VOTE.ANY R24, PT, P0 ;  /* 0x0000000000187806 */ /* 0x001fe400000e0100 */
        /* <DEDUP_REMOVED lines=29> */
[----:B------:R0:W1:Y:S02]  /*4070*/  ATOMS.ADD R46, [R23], R24 ;  /* 0x00000018172e738c */ /* 0x0000640000000000 */
.L_x_452:
[----:B------:R-:W-:Y:S05]  /*4080*/  BSYNC.RECONVERGENT B0 ;  /* 0x0000000000007941 */ /* 0x000fea0003800200 */
.L_x_451:
[----:B------:R-:W-:Y:S01]  /*4090*/  R2P PR, R41, 0x7f ;  /* 0x0000007f29007804 */ /* 0x000fe20000000000 */
[----:B------:R-:W-:-:S12]  /*40a0*/  BSSY.RECONVERGENT B0, `(.L_x_453) ;  /* 0x0000021000007945 */ /* 0x000fd80003800200 */
        /* <DEDUP_REMOVED lines=23> */
[----:B------:R-:W-:Y:S01]  /*4220*/  LOP3.LUT R49, R48, R23, RZ, 0xc0, !PT ;  /* 0x0000001730317212 */ /* 0x000fe200078ec0ff */
[----:B------:R-:W-:Y:S01]  /*4230*/  IMAD.MOV.U32 R48, RZ, RZ, RZ ;  /* 0x000000ffff307224 */ /* 0x000fe200078e00ff */
[----:B-1----:R0:W1:Y:S02]  /*4240*/  SHFL.IDX PT, R23, R46, R45, 0x1f ;  /* 0x00001f2d2e177589 */ /* 0x00206400000e0000 */
[----:B------:R-:W2:Y:S01]  /*4250*/  FLO.U32 R47, R49 ;  /* 0x00000031002f7300 */ /* 0x000ea200000e0000 */
[----:B------:R-:W-:-:S07]  /*4260*/  LOP3.LUT R41, R2, R49, RZ, 0xc0, !PT ;  /* 0x0000003102297212 */ /* 0x000fce00078ec0ff */
[----:B------:R-:W3:Y:S01]  /*4270*/  POPC R41, R41 ;  /* 0x0000002900297309 */ /* 0x000ee20000000000 */
[----:B--2---:R-:W-:-:S13]  /*4280*/  ISETP.NE.AND P0, PT, R4, R47, PT ;  /* 0x0000002f0400720c */ /* 0x004fda0003f05270 */
[----:B01-3--:R-:W-:Y:S05]  /*4290*/  @P0 BRA `(.L_x_454) ;  /* 0x0000000000040947 */ /* 0x00bfea0003800000 */
[----:B------:R0:W1:Y:S02]  /*42a0*/  ATOMS.ADD R48, [R22], R41 ;  /* 0x000000291630738c */ /* 0x0000640000000000 */
.L_x_454:
[----:B------:R-:W-:Y:S05]  /*42b0*/  BSYNC.RECONVERGENT B0 ;  /* 0x0000000000007941 */ /* 0x000fea0003800200 */
.L_x_453:
        /* <DEDUP_REMOVED lines=34> */
.L_x_456:
[----:B------:R-:W-:Y:S05]  /*44e0*/  BSYNC.RECONVERGENT B0 ;  /* 0x0000000000007941 */ /* 0x000fea0003800200 */
.L_x_455:
        /* <DEDUP_REMOVED lines=34> */
.L_x_458:
[----:B------:R-:W-:Y:S05]  /*4710*/  BSYNC.RECONVERGENT B0 ;  /* 0x0000000000007941 */ /* 0x000fea0003800200 */
.L_x_457:
        /* <DEDUP_REMOVED lines=34> */
.L_x_460:
[----:B------:R-:W-:Y:S05]  /*4940*/  BSYNC.RECONVERGENT B0 ;  /* 0x0000000000007941 */ /* 0x000fea0003800200 */
.L_x_459:
        /* <DEDUP_REMOVED lines=34> */
.L_x_462:
[----:B------:R-:W-:Y:S05]  /*4b70*/  BSYNC.RECONVERGENT B0 ;  /* 0x0000000000007941 */ /* 0x000fea0003800200 */
.L_x_461:
        /* <DEDUP_REMOVED lines=26> */
[----:B------:R-:W-:Y:S02]  /*4d20*/  LOP3.LUT R49, R45, R18, RZ, 0xc0, !PT ;  /* 0x000000122d317212 */ /* 0x000fe400078ec0ff */
[----:B-1----:R0:W1:Y:S02]  /*4d30*/  SHFL.IDX PT, R18, R48, R47, 0x1f ;  /* 0x00001f2f30127589 */ /* 0x00206400000e0000 */
[----:B------:R-:W2:Y:S01]  /*4d40*/  FLO.U32 R45, R49 ;  /* 0x00000031002d7300 */ /* 0x000ea200000e0000 */
[----:B------:R-:W-:-:S07]  /*4d50*/  LOP3.LUT R34, R2, R49, RZ, 0xc0, !PT ;  /* 0x0000003102227212 */ /* 0x000fce00078ec0ff */
[----:B------:R-:W3:Y:S01]  /*4d60*/  POPC R34, R34 ;  /* 0x0000002200227309 */ /* 0x000ee20000000000 */
[----:B--2---:R-:W-:-:S13]  /*4d70*/  ISETP.NE.AND P0, PT, R4, R45, PT ;  /* 0x0000002d0400720c */ /* 0x004fda0003f05270 */
[----:B01-3--:R-:W-:Y:S05]  /*4d80*/  @P0 BRA `(.L_x_464) ;  /* 0x0000000000040947 */ /* 0x00bfea0003800000 */
[----:B------:R0:W1:Y:S02]  /*4d90*/  ATOMS.ADD R46, [R17], R34 ;  /* 0x00000022112e738c */ /* 0x0000640000000000 */
.L_x_464:
[----:B------:R-:W-:Y:S05]  /*4da0*/  BSYNC.RECONVERGENT B0 ;  /* 0x0000000000007941 */ /* 0x000fea0003800200 */
.L_x_463:
        /* <DEDUP_REMOVED lines=28> */
[----:B------:R-:W0:Y:S01]  /*4f70*/  FLO.U32 R33, R47 ;  /* 0x0000002f00217300 */ /* 0x000e2200000e0000 */
[----:B------:R-:W-:-:S07]  /*4f80*/  LOP3.LUT R17, R2, R47, RZ, 0xc0, !PT ;  /* 0x0000002f02117212 */ /* 0x000fce00078ec0ff */
[----:B------:R-:W3:Y:S01]  /*4f90*/  POPC R17, R17 ;  /* 0x0000001100117309 */ /* 0x000ee20000000000 */
[----:B0-----:R-:W-:-:S13]  /*4fa0*/  ISETP.NE.AND P0, PT, R4, R33, PT ;  /* 0x000000210400720c */ /* 0x001fda0003f05270 */
[----:B-123--:R-:W-:Y:S05]  /*4fb0*/  @P0 BRA `(.L_x_466) ;  /* 0x0000000000040947 */ /* 0x00efea0003800000 */
[----:B------:R0:W1:Y:S02]  /*4fc0*/  ATOMS.ADD R48, [R16], R17 ;  /* 0x000000111030738c */ /* 0x0000640000000000 */
.L_x_466:
[----:B------:R-:W-:Y:S05]  /*4fd0*/  BSYNC.RECONVERGENT B0 ;  /* 0x0000000000007941 */ /* 0x000fea0003800200 */
.L_x_465:
[----:B------:R-:W-:Y:S01]  /*4fe0*/  R2P PR, R32, 0x7f ;  /* 0x0000007f20007804 */ /* 0x000fe20000000000 */
[----:B-1----:R1:W2:Y:S01]  /*4ff0*/  SHFL.IDX PT, R48, R48, R33, 0x1f ;  /* 0x00001f2130307589 */ /* 0x0022a200000e0000 */
[----:B------:R-:W-:Y:S01]  /*5000*/  BSSY.RECONVERGENT B0, `(.L_x_467) ;  /* 0x0000021000007945 */ /* 0x000fe20003800200 */
[----:B------:R-:W-:Y:S02]  /*5010*/  IMAD.IADD R8, R5, 0x1, R8 ;  /* 0x0000000105087824 */ /* 0x000fe400078e0208 */
[----:B------:R-:W-:-:S08]  /*5020*/  IMAD.MOV.U32 R5, RZ, RZ, RZ ;  /* 0x000000ffff057224 */ /* 0x000fd000078e00ff */
        /* <DEDUP_REMOVED lines=30> */
.L_x_468:
[----:B------:R-:W-:Y:S05]  /*5210*/  BSYNC.RECONVERGENT B0 ;  /* 0x0000000000007941 */ /* 0x000fea0003800200 */
.L_x_467:
[----:B------:R-:W2:Y:S01]  /*5220*/  LDL.LU R4, [R1+0x8] ;  /* 0x0000080001047983 */ /* 0x000ea20000300800 */
[----:B------:R-:W-:Y:S01]  /*5230*/  IMAD.IADD R6, R6, 0x1, R7 ;  /* 0x0000000106067824 */ /* 0x000fe200078e0207 */
[----:B------:R-:W-:Y:S01]  /*5240*/  BSSY B1, `(.L_x_469) ;  /* 0x000006c000017945 */ /* 0x000fe20003800000 */
[----:B------:R-:W-:Y:S01]  /*5250*/  IMAD.IADD R10, R10, 0x1, R11 ;  /* 0x000000010a0a7824 */ /* 0x000fe200078e020b */
[----:B-1----:R-:W0:Y:S01]  /*5260*/  SHFL.IDX PT, R5, R5, R16, 0x1f ;  /* 0x00001f1005057589 */ /* 0x002e2200000e0000 */
[----:B------:R-:W-:Y:S02]  /*5270*/  IMAD.IADD R14, R9, 0x1, R14 ;  /* 0x00000001090e7824 */ /* 0x000fe400078e020e */
[--C-:B------:R-:W-:Y:S01]  /*5280*/  IMAD R8, R8, 0x4, R73.reuse ;  /* 0x0000000408087824 */ /* 0x100fe200078e0249 */
[----:B------:R-:W-:Y:S01]  /*5290*/  BAR.SYNC.DEFER_BLOCKING 0x0 ;  /* 0x0000000000007b1d */ /* 0x000fe20000010000 */
[----:B------:R-:W-:Y:S02]  /*52a0*/  IMAD.IADD R28, R13, 0x1, R28 ;  /* 0x000000010d1c7824 */ /* 0x000fe400078e021c */
[----:B------:R-:W-:-:S02]  /*52b0*/  IMAD R7, R6, 0x4, R73 ;  /* 0x0000000406077824 */ /* 0x000fc400078e0249 */
[----:B------:R-:W-:Y:S02]  /*52c0*/  IMAD.IADD R26, R26, 0x1, R29 ;  /* 0x000000011a1a7824 */ /* 0x000fe400078e021d */
[--C-:B------:R-:W-:Y:S02]  /*52d0*/  IMAD R10, R10, 0x4, R73.reuse ;  /* 0x000000040a0a7824 */ /* 0x100fe400078e0249 */
[----:B------:R-:W-:Y:S02]  /*52e0*/  IMAD.IADD R44, R25, 0x1, R44 ;  /* 0x00000001192c7824 */ /* 0x000fe400078e022c */
[----:B------:R-:W-:Y:S02]  /*52f0*/  IMAD R9, R14, 0x4, R73 ;  /* 0x000000040e097824 */ /* 0x000fe400078e0249 */
[----:B------:R-:W-:Y:S02]  /*5300*/  IMAD.IADD R42, R31, 0x1, R42 ;  /* 0x000000011f2a7824 */ /* 0x000fe400078e022a */
[----:B------:R-:W-:-:S02]  /*5310*/  IMAD.IADD R24, R24, 0x1, R23 ;  /* 0x0000000118187824 */ /* 0x000fc400078e0217 */
[----:B------:R-:W-:Y:S02]  /*5320*/  IMAD R6, R26, 0x4, R73 ;  /* 0x000000041a067824 */ /* 0x000fe400078e0249 */
[----:B------:R-:W-:Y:S02]  /*5330*/  IMAD.IADD R40, R41, 0x1, R40 ;  /* 0x0000000129287824 */ /* 0x000fe400078e0228 */
[----:B0-----:R-:W-:Y:S02]  /*5340*/  IMAD.IADD R2, R2, 0x1, R5 ;  /* 0x0000000102027824 */ /* 0x001fe400078e0205 */
[--C-:B------:R-:W-:Y:S01]  /*5350*/  IMAD R5, R28, 0x4, R73.reuse ;  /* 0x000000041c057824 */ /* 0x100fe200078e0249 */
[----:B------:R0:W-:Y:S01]  /*5360*/  STS [R8+-0x4], R71 ;  /* 0xfffffc4708007388 */ /* 0x0001e20000000800 */
[----:B------:R-:W-:Y:S02]  /*5370*/  IMAD R11, R44, 0x4, R73 ;  /* 0x000000042c0b7824 */ /* 0x000fe400078e0249 */
[----:B------:R-:W-:Y:S01]  /*5380*/  IMAD.IADD R22, R22, 0x1, R37 ;  /* 0x0000000116167824 */ /* 0x000fe200078e0225 */
[----:B------:R1:W-:Y:S01]  /*5390*/  STS [R7+-0x4], R70 ;  /* 0xfffffc4607007388 */ /* 0x0003e20000000800 */
[----:B------:R-:W-:-:S02]  /*53a0*/  IMAD.IADD R36, R21, 0x1, R36 ;  /* 0x0000000115247824 */ /* 0x000fc400078e0224 */
[----:B------:R-:W-:Y:S01]  /*53b0*/  IMAD.IADD R20, R20, 0x1, R35 ;  /* 0x0000000114147824 */ /* 0x000fe200078e0223 */
[----:B------:R3:W-:Y:S01]  /*53c0*/  STS [R10+-0x4], R69 ;  /* 0xfffffc450a007388 */ /* 0x0007e20000000800 */
[----:B------:R-:W-:Y:S02]  /*53d0*/  IMAD.IADD R18, R19, 0x1, R18 ;  /* 0x0000000113127824 */ /* 0x000fe400078e0212 */
[----:B0-----:R-:W-:Y:S01]  /*53e0*/  IMAD R8, R24, 0x4, R73 ;  /* 0x0000000418087824 */ /* 0x001fe200078e0249 */
[----:B------:R0:W-:Y:S01]  /*53f0*/  STS [R9+-0x4], R68 ;  /* 0xfffffc4409007388 */ /* 0x0001e20000000800 */
[----:B------:R-:W-:Y:S02]  /*5400*/  IMAD.IADD R34, R34, 0x1, R45 ;  /* 0x0000000122227824 */ /* 0x000fe400078e022d */
[----:B-1----:R-:W-:Y:S02]  /*5410*/  IMAD R7, R42, 0x4, R73 ;  /* 0x000000042a077824 */ /* 0x002fe400078e0249 */
[----:B------:R-:W-:-:S02]  /*5420*/  IMAD.IADD R48, R17, 0x1, R48 ;  /* 0x0000000111307824 */ /* 0x000fc400078e0230 */
[--C-:B---3--:R-:W-:Y:S02]  /*5430*/  IMAD R10, R22, 0x4, R73.reuse ;  /* 0x00000004160a7824 */ /* 0x108fe400078e0249 */
[--C-:B------:R-:W-:Y:S02]  /*5440*/  IMAD R13, R36, 0x4, R73.reuse ;  /* 0x00000004240d7824 */ /* 0x100fe400078e0249 */
[--C-:B0-----:R-:W-:Y:S02]  /*5450*/  IMAD R9, R40, 0x4, R73.reuse ;  /* 0x0000000428097824 */ /* 0x101fe400078e0249 */
[----:B------:R-:W-:Y:S01]  /*5460*/  IMAD R2, R2, 0x4, R73 ;  /* 0x0000000402027824 */ /* 0x000fe200078e0249 */
[----:B--2---:R-:W-:Y:S01]  /*5470*/  ISETP.NE.AND P0, PT, R4, RZ, PT ;  /* 0x000000ff0400720c */ /* 0x004fe20003f05270 */
[----:B------:R-:W-:Y:S02]  /*5480*/  IMAD.IADD R4, R12, 0x1, R27 ;  /* 0x000000010c047824 */ /* 0x000fe400078e021b */
[----:B------:R-:W-:-:S02]  /*5490*/  IMAD.IADD R12, R30, 0x1, R43 ;  /* 0x000000011e0c7824 */ /* 0x000fc400078e022b */
[--C-:B------:R-:W-:Y:S02]  /*54a0*/  IMAD R4, R4, 0x4, R73.reuse ;  /* 0x0000000404047824 */ /* 0x100fe400078e0249 */
[----:B------:R-:W-:-:S03]  /*54b0*/  IMAD R12, R12, 0x4, R73 ;  /* 0x000000040c0c7824 */ /* 0x000fc600078e0249 */
[----:B------:R0:W-:Y:S04]  /*54c0*/  STS [R4+-0x4], R67 ;  /* 0xfffffc4304007388 */ /* 0x0001e80000000800 */
[----:B------:R1:W-:Y:S04]  /*54d0*/  STS [R5+-0x4], R66 ;  /* 0xfffffc4205007388 */ /* 0x0003e80000000800 */
[----:B------:R2:W-:Y:S01]  /*54e0*/  STS [R6+-0x4], R65 ;  /* 0xfffffc4106007388 */ /* 0x0005e20000000800 */
[----:B0-----:R-:W-:-:S03]  /*54f0*/  IMAD R4, R20, 0x4, R73 ;  /* 0x0000000414047824 */ /* 0x001fc600078e0249 */
[----:B------:R0:W-:Y:S01]  /*5500*/  STS [R11+-0x4], R64 ;  /* 0xfffffc400b007388 */ /* 0x0001e20000000800 */
[----:B-1----:R-:W-:-:S03]  /*5510*/  IMAD R5, R18, 0x4, R73 ;  /* 0x0000000412057824 */ /* 0x002fc600078e0249 */
[----:B------:R-:W-:Y:S01]  /*5520*/  STS [R12+-0x4], R63 ;  /* 0xfffffc3f0c007388 */ /* 0x000fe20000000800 */
[----:B--2---:R-:W-:-:S03]  /*5530*/  IMAD R6, R34, 0x4, R73 ;  /* 0x0000000422067824 */ /* 0x004fc600078e0249 */
[----:B------:R-:W-:Y:S01]  /*5540*/  STS [R7+-0x4], R62 ;  /* 0xfffffc3e07007388 */ /* 0x000fe20000000800 */
[----:B0-----:R-:W-:-:S03]  /*5550*/  IMAD R11, R48, 0x4, R73 ;  /* 0x00000004300b7824 */ /* 0x001fc600078e0249 */
[----:B------:R-:W-:Y:S04]  /*5560*/  STS [R8+-0x4], R61 ;  /* 0xfffffc3d08007388 */ /* 0x000fe80000000800 */
[----:B------:R-:W-:Y:S04]  /*5570*/  STS [R9+-0x4], R60 ;  /* 0xfffffc3c09007388 */ /* 0x000fe80000000800 */
[----:B------:R-:W-:Y:S04]  /*5580*/  STS [R10+-0x4], R59 ;  /* 0xfffffc3b0a007388 */ /* 0x000fe80000000800 */
[----:B------:R0:W-:Y:S04]  /*5590*/  STS [R13+-0x4], R58 ;  /* 0xfffffc3a0d007388 */ /* 0x0001e80000000800 */
[----:B------:R1:W-:Y:S04]  /*55a0*/  STS [R4+-0x4], R57 ;  /* 0xfffffc3904007388 */ /* 0x0003e80000000800 */
[----:B------:R1:W-:Y:S01]  /*55b0*/  STS [R5+-0x4], R56 ;  /* 0xfffffc3805007388 */ /* 0x0003e20000000800 */
[----:B0-----:R-:W-:-:S03]  /*55c0*/  IMAD R13, R39, 0x8, R73 ;  /* 0x00000008270d7824 */ /* 0x001fc600078e0249 */
[----:B------:R1:W-:Y:S04]  /*55d0*/  STS [R6+-0x4], R55 ;  /* 0xfffffc3706007388 */ /* 0x0003e80000000800 */
[----:B------:R1:W-:Y:S04]  /*55e0*/  STS [R11+-0x4], R54 ;  /* 0xfffffc360b007388 */ /* 0x0003e80000000800 */
[----:B------:R1:W-:Y:S01]  /*55f0*/  STS [R2+-0x4], R53 ;  /* 0xfffffc3502007388 */ /* 0x0003e20000000800 */
[----:B------:R-:W-:Y:S05]  /*5600*/  @P0 BRA `(.L_x_470) ;  /* 0x0000000000bc0947 */ /* 0x000fea0003800000 */
[----:B------:R-:W1:Y:S02]  /*5610*/  LDCU.64 UR8, c[0x0][0x398] ;  /* 0x00007300ff0877ac */ /* 0x000e640008000a00 */
[----:B-1----:R-:W-:-:S04]  /*5620*/  LEA R6, P0, R39, UR8, 0x3 ;  /* 0x0000000827067c11 */ /* 0x002fc8000f8018ff */
[----:B------:R-:W-:-:S05]  /*5630*/  LEA.HI.X R7, R39, UR9, RZ, 0x3, P0 ;  /* 0x0000000927077c11 */ /* 0x000fca00080f1cff */
[----:B------:R-:W2:Y:S01]  /*5640*/  LDG.E.64 R4, desc[UR6][R6.64] ;  /* 0x0000000606047981 */ /* 0x000ea2000c1e1b00 */
[----:B------:R-:W-:Y:S02]  /*5650*/  SHF.R.S32.HI R9, RZ, 0x1f, R3 ;  /* 0x0000001fff097819 */ /* 0x000fe40000011403 */
[----:B--2---:R-:W-:-:S05]  /*5660*/  IADD3 R4, P0, PT, -R3, R4, RZ ;  /* 0x0000000403047210 */ /* 0x004fca0007f1e1ff */
[----:B------:R-:W-:Y:S01]  /*5670*/  IMAD.X R5, R5, 0x1, ~R9, P0 ;  /* 0x0000000105057824 */ /* 0x000fe200000e0e09 */
[----:B------:R-:W-:Y:S01]  /*5680*/  ISETP.GE.AND P0, PT, R72, 0x1, PT ;  /* 0x000000014800780c */ /* 0x000fe20003f06270 */
[----:B------:R-:W-:-:S03]  /*5690*/  IMAD.MOV.U32 R9, RZ, RZ, R52 ;  /* 0x000000ffff097224 */ /* 0x000fc600078e0034 */
[----:B------:R0:W-:Y:S09]  /*56a0*/  STS.64 [R13+0x7200], R4 ;  /* 0x007200040d007388 */ /* 0x0001f20000000a00 */
[----:B------:R-:W-:Y:S05]  /*56b0*/  @!P0 BRA `(.L_x_471) ;  /* 0x00000000006c8947 */ /* 0x000fea0003800000 */
[----:B------:R-:W-:Y:S01]  /*56c0*/  BSSY B0, `(.L_x_472) ;  /* 0x0000019000007945 */ /* 0x000fe20003800000 */
[----:B------:R-:W-:Y:S02]  /*56d0*/  IMAD.MOV.U32 R2, RZ, RZ, -0x1 ;  /* 0xffffffffff027424 */ /* 0x000fe400078e00ff */
[----:B------:R-:W-:Y:S02]  /*56e0*/  IMAD.MOV.U32 R6, RZ, RZ, R72 ;  /* 0x000000ffff067224 */ /* 0x000fe400078e0048 */
[----:B------:R-:W-:-:S07]  /*56f0*/  IMAD.MOV.U32 R9, RZ, RZ, R52 ;  /* 0x000000ffff097224 */ /* 0x000fce00078e0034 */
.L_x_476:
[----:B0-----:R-:W0:Y:S01]  /*5700*/  LDC.64 R4, c[0x0][0x380] ;  /* 0x0000e000ff047b82 */ /* 0x001e220000000a00 */
[----:B------:R-:W-:Y:S01]  /*5710*/  VIADD R11, R6, 0xffffffff ;  /* 0xffffffff060b7836 */ /* 0x000fe20000000000 */
[----:B------:R-:W-:Y:S03]  /*5720*/  BSSY B2, `(.L_x_473) ;  /* 0x0000008000027945 */ /* 0x000fe60003800000 */
[----:B------:R-:W-:-:S04]  /*5730*/  IMAD R7, R11, 0x100, R39 ;  /* 0x000001000b077824 */ /* 0x000fc800078e0227 */
[----:B0-----:R-:W-:-:S07]  /*5740*/  IMAD.WIDE R4, R7, 0x4, R4 ;  /* 0x0000000407047825 */ /* 0x001fce00078e0204 */
.L_x_474:
[----:B------:R-:W-:Y:S05]  /*5750*/  YIELD ;  /* 0x0000000000007946 */ /* 0x000fea0003800000 */
[----:B------:R0:W-:Y:S06]  /*5760*/  MEMBAR.SC.CTA ;  /* 0x0000000000007992 */ /* 0x0001ec0000000000 */
[----:B0-----:R-:W2:Y:S02]  /*5770*/  LDG.E.STRONG.SYS R7, desc[UR6][R4.64] ;  /* 0x0000000604077981 */ /* 0x001ea4000c1f5900 */
[----:B--2---:R-:W-:-:S13]  /*5780*/  ISETP.NE.AND P0, PT, R7, RZ, PT ;  /* 0x000000ff0700720c */ /* 0x004fda0003f05270 */
[----:B------:R-:W-:Y:S05]  /*5790*/  @!P0 BRA `(.L_x_474) ;  /* 0xfffffffc00ec8947 */ /* 0x000fea000383ffff */
[----:B------:R-:W-:Y:S05]  /*57a0*/  BSYNC B2 ;  /* 0x0000000000027941 */ /* 0x000fea0003800000 */
.L_x_473:
[----:B------:R-:W-:Y:S01]  /*57b0*/  BSSY.RECONVERGENT B2, `(.L_x_475) ;  /* 0x0000006000027945 */ /* 0x000fe20003800200 */
[C---:B------:R-:W-:Y:S02]  /*57c0*/  ISETP.GT.AND P0, PT, R7.reuse, -0x1, PT ;  /* 0xffffffff0700780c */ /* 0x040fe40003f04270 */
[----:B------:R-:W-:Y:S01]  /*57d0*/  LOP3.LUT R4, R7, 0x3fffffff, RZ, 0xc0, !PT ;  /* 0x3fffffff07047812 */ /* 0x000fe200078ec0ff */
[----:B------:R-:W-:Y:S05]  /*57e0*/  WARPSYNC.EXCLUSIVE R2 ;  /* 0x0000000002007348 */ /* 0x000fea0003a00000 */
[----:B------:R-:W-:-:S05]  /*57f0*/  IMAD.IADD R9, R4, 0x1, R9 ;  /* 0x0000000104097824 */ /* 0x000fca00078e0209 */
[----:B------:R-:W-:-:S07]  /*5800*/  VOTE.ANY R2, PT, P0 ;  /* 0x0000000000027806 */ /* 0x000fce00000e0100 */
[----:B------:R-:W-:Y:S05]  /*5810*/  BSYNC.RECONVERGENT B2 ;  /* 0x0000000000027941 */ /* 0x000fea0003800200 */
.L_x_475:
[----:B------:R-:W-:Y:S01]  /*5820*/  ISETP.GT.U32.AND P1, PT, R6, 0x1, PT ;  /* 0x000000010600780c */ /* 0x000fe20003f24070 */
[----:B------:R-:W-:-:S12]  /*5830*/  IMAD.MOV.U32 R6, RZ, RZ, R11 ;  /* 0x000000ffff067224 */ /* 0x000fd800078e000b */
[----:B------:R-:W-:Y:S05]  /*5840*/  @P0 BRA P1, `(.L_x_476) ;  /* 0xfffffffc00ac0947 */ /* 0x000fea000083ffff */
[----:B------:R-:W-:Y:S05]  /*5850*/  BSYNC B0 ;  /* 0x0000000000007941 */ /* 0x000fea0003800000 */
.L_x_472:
[----:B------:R1:W2:Y:S02]  /*5860*/  LDS.64 R4, [R13+0x7200] ;  /* 0x007200000d047984 */ /* 0x0002a40000000a00 */
.L_x_471:
        /* <DEDUP_REMOVED lines=9> */
.L_x_470:
[----:B------:R-:W-:Y:S05]  /*5900*/  BSYNC B1 ;  /* 0x0000000000017941 */ /* 0x000fea0003800000 */
.L_x_469:
[----:B0-----:R-:W0:Y:S01]  /*5910*/  LDC.64 R8, c[0x0][0x390] ;  /* 0x0000e400ff087b82 */ /* 0x001e220000000a00 */
[----:B-1----:R-:W-:-:S04]  /*5920*/  IMAD.MOV.U32 R5, RZ, RZ, 0x1c80 ;  /* 0x00001c80ff057424 */ /* 0x002fc800078e00ff */
[----:B------:R-:W-:-:S03]  /*5930*/  IMAD R5, R72, R5, 0x1c80 ;  /* 0x00001c8048057424 */ /* 0x000fc600078e0205 */
[----:B------:R-:W1:Y:S01]  /*5940*/  LDC R6, c[0x0][0x3c0] ;  /* 0x0000f000ff067b82 */ /* 0x000e620000000800 */
[----:B0-----:R-:W-:Y:S02]  /*5950*/  ISETP.EQ.U32.AND P1, PT, R8, RZ, PT ;  /* 0x000000ff0800720c */ /* 0x001fe40003f22070 */
[CC--:B-1----:R-:W-:Y:S02]  /*5960*/  ISETP.GE.AND P0, PT, R5.reuse, R6.reuse, PT ;  /* 0x000000060500720c */ /* 0x0c2fe40003f06270 */
[----:B------:R-:W-:Y:S02]  /*5970*/  ISETP.GT.AND P3, PT, R5, R6, PT ;  /* 0x000000060500720c */ /* 0x000fe40003f64270 */
[----:B------:R-:W-:-:S04]  /*5980*/  ISETP.EQ.OR.EX P0, PT, R9, RZ, !P0, P1 ;  /* 0x000000ff0900720c */ /* 0x000fc80004702710 */
[----:B------:R-:W-:-:S13]  /*5990*/  ISETP.GT.U32.OR P0, PT, R39, 0xff, P0 ;  /* 0x000000ff2700780c */ /* 0x000fda0000704470 */
[----:B------:R-:W-:Y:S05]  /*59a0*/  @P0 BRA `(.L_x_477) ;  /* 0x0000000000200947 */ /* 0x000fea0003800000 */
[----:B------:R-:W0:Y:S01]  /*59b0*/  LDS.64 R4, [R13+0x7200] ;  /* 0x007200000d047984 */ /* 0x000e220000000a00 */
[--C-:B------:R-:W-:Y:S02]  /*59c0*/  SHF.R.S32.HI R7, RZ, 0x1f, R52.reuse ;  /* 0x0000001fff077819 */ /* 0x100fe40000011434 */
[C---:B------:R-:W-:Y:S02]  /*59d0*/  LEA R2, P2, R39.reuse, R8, 0x3 ;  /* 0x0000000827027211 */ /* 0x040fe400078418ff */
[----:B0-----:R-:W-:Y:S02]  /*59e0*/  IADD3 R52, P0, P1, R4, R3, R52 ;  /* 0x0000000304347210 */ /* 0x001fe4000791e034 */
[----:B------:R-:W-:Y:S02]  /*59f0*/  SHF.R.S32.HI R4, RZ, 0x1f, R3 ;  /* 0x0000001fff047819 */ /* 0x000fe40000011403 */
[----:B------:R-:W-:Y:S02]  /*5a00*/  LEA.HI.X R3, R39, R9, RZ, 0x3, P2 ;  /* 0x0000000927037211 */ /* 0x000fe400010f1cff */
[----:B------:R-:W-:-:S05]  /*5a10*/  IADD3.X R53, PT, PT, R5, R4, R7, P0, P1 ;  /* 0x0000000405357210 */ /* 0x000fca00007e2407 */
[----:B------:R0:W-:Y:S02]  /*5a20*/  STG.E.64 desc[UR6][R2.64], R52 ;  /* 0x0000003402007986 */ /* 0x0001e4000c101b06 */
.L_x_477:
[----:B------:R-:W-:Y:S05]  /*5a30*/  WARPSYNC.ALL ;  /* 0x0000000000007948 */ /* 0x000fea0003800000 */
[----:B------:R-:W-:Y:S06]  /*5a40*/  BAR.SYNC.DEFER_BLOCKING 0x0 ;  /* 0x0000000000007b1d */ /* 0x000fec0000010000 */
[----:B------:R-:W-:Y:S05]  /*5a50*/  @P3 BRA `(.L_x_478) ;  /* 0x0000000c00503947 */ /* 0x000fea0003800000 */
[----:B------:R-:W0:Y:S01]  /*5a60*/  LDS R9, [R0] ;  /* 0x0000000000097984 */ /* 0x000e220000000800 */
[----:B------:R-:W0:Y:S01]  /*5a70*/  LDCU UR5, c[0x0][0x3c4] ;  /* 0x00007880ff0577ac */ /* 0x000e220008000800 */
[----:B------:R-:W1:Y:S01]  /*5a80*/  LDCU.64 UR8, c[0x0][0x3a0] ;  /* 0x00007400ff0877ac */ /* 0x000e620008000a00 */
[----:B0-----:R-:W-:-:S04]  /*5a90*/  SHF.R.U32.HI R2, RZ, UR5, R9 ;  /* 0x00000005ff027c19 */ /* 0x001fc80008011609 */
[----:B------:R-:W-:-:S05]  /*5aa0*/  LOP3.LUT R2, R2, UR4, RZ, 0x30, !PT ;  /* 0x0000000402027c12 */ /* 0x000fca000f8e30ff */
[----:B------:R-:W-:-:S06]  /*5ab0*/  IMAD R3, R2, 0x8, R73 ;  /* 0x0000000802037824 */ /* 0x000fcc00078e0249 */
[----:B------:R-:W0:Y:S02]  /*5ac0*/  LDS.64 R2, [R3+0x7200] ;  /* 0x0072000003027984 */ /* 0x000e240000000a00 */
[----:B0-----:R-:W-:-:S05]  /*5ad0*/  IADD3 R2, P0, PT, R2, R39, RZ ;  /* 0x0000002702027210 */ /* 0x001fca0007f1e0ff */
[----:B------:R-:W-:Y:S01]  /*5ae0*/  IMAD.X R5, RZ, RZ, R3, P0 ;  /* 0x000000ffff057224 */ /* 0x000fe200000e0603 */
[----:B-1----:R-:W-:-:S04]  /*5af0*/  LEA R4, P0, R2, UR8, 0x2 ;  /* 0x0000000802047c11 */ /* 0x002fc8000f8010ff */
[----:B------:R-:W-:-:S05]  /*5b00*/  LEA.HI.X R5, R2, UR9, R5, 0x2, P0 ;  /* 0x0000000902057c11 */ /* 0x000fca00080f1405 */
[----:B------:R-:W-:Y:S01]  /*5b10*/  STG.E desc[UR6][R4.64], R9 ;  /* 0x0000000904007986 */ /* 0x000fe2000c101906 */
[----:B------:R-:W-:-:S03]  /*5b20*/  NOP ;  /* 0x0000000000007918 */ /* 0x000fc60000000000 */
[----:B------:R-:W0:Y:S02]  /*5b30*/  LDS R11, [R0+0x600] ;  /* 0x00060000000b7984 */ /* 0x000e240000000800 */
[----:B0-----:R-:W-:-:S04]  /*5b40*/  SHF.R.U32.HI R2, RZ, UR5, R11 ;  /* 0x00000005ff027c19 */ /* 0x001fc8000801160b */
[----:B------:R-:W-:-:S05]  /*5b50*/  LOP3.LUT R2, R2, UR4, RZ, 0x30, !PT ;  /* 0x0000000402027c12 */ /* 0x000fca000f8e30ff */
[----:B------:R-:W-:-:S06]  /*5b60*/  IMAD R3, R2, 0x8, R73 ;  /* 0x0000000802037824 */ /* 0x000fcc00078e0249 */
[----:B------:R-:W0:Y:S02]  /*5b70*/  LDS.64 R2, [R3+0x7200] ;  /* 0x0072000003027984 */ /* 0x000e240000000a00 */
[----:B0-----:R-:W-:-:S05]  /*5b80*/  IADD3 R2, P0, PT, R2, R39, RZ ;  /* 0x0000002702027210 */ /* 0x001fca0007f1e0ff */
[----:B------:R-:W-:Y:S01]  /*5b90*/  IMAD.X R7, RZ, RZ, R3, P0 ;  /* 0x000000ffff077224 */ /* 0x000fe200000e0603 */
[----:B------:R-:W-:-:S04]  /*5ba0*/  LEA R6, P0, R2, UR8, 0x2 ;  /* 0x0000000802067c11 */ /* 0x000fc8000f8010ff */
[----:B------:R-:W-:-:S05]  /*5bb0*/  LEA.HI.X R7, R2, UR9, R7, 0x2, P0 ;  /* 0x0000000902077c11 */ /* 0x000fca00080f1407 */
[----:B------:R-:W-:Y:S01]  /*5bc0*/  STG.E desc[UR6][R6.64+0x600], R11 ;  /* 0x0006000b06007986 */ /* 0x000fe2000c101906 */
[----:B------:R-:W-:-:S03]  /*5bd0*/  NOP ;  /* 0x0000000000007918 */ /* 0x000fc60000000000 */
[----:B------:R-:W0:Y:S02]  /*5be0*/  LDS R9, [R0+0xc00] ;  /* 0x000c000000097984 */ /* 0x000e240000000800 */
[----:B0-----:R-:W-:-:S04]  /*5bf0*/  SHF.R.U32.HI R2, RZ, UR5, R9 ;  /* 0x00000005ff027c19 */ /* 0x001fc80008011609 */
[----:B------:R-:W-:-:S05]  /*5c00*/  LOP3.LUT R2, R2, UR4, RZ, 0x30, !PT ;  /* 0x0000000402027c12 */ /* 0x000fca000f8e30ff */
[----:B------:R-:W-:-:S05]  /*5c10*/  IMAD R8, R2, 0x8, R73 ;  /* 0x0000000802087824 */ /* 0x000fca00078e0249 */
        /* <DEDUP_REMOVED lines=182> */
[----:B------:R-:W-:Y:S01]  /*6780*/  NOP ;  /* 0x0000000000007918 */ /* 0x000fe20000000000 */
[----:B------:R-:W-:Y:S05]  /*6790*/  EXIT ;  /* 0x000000000000794d */ /* 0x000fea0003800000 */
.L_x_478:
[----:B0-----:R-:W-:Y:S01]  /*67a0*/  IMAD R3, R72, -0x1c80, R6 ;  /* 0xffffe38048037824 */ /* 0x001fe200078e0206 */
[----:B------:R-:W-:Y:S01]  /*67b0*/  BSSY.RECONVERGENT B0, `(.L_x_479) ;  /* 0x000001c000007945 */ /* 0x000fe20003800200 */
[C---:B------:R-:W-:Y:S02]  /*67c0*/  VIADD R6, R39.reuse, 0x480 ;  /* 0x0000048027067836 */ /* 0x040fe40000000000 */
[C---:B------:R-:W-:Y:S01]  /*67d0*/  VIADD R2, R39.reuse, 0x180 ;  /* 0x0000018027027836 */ /* 0x040fe20000000000 */
[CC--:B------:R-:W-:Y:S01]  /*67e0*/  ISETP.GE.AND P1, PT, R39.reuse, R3.reuse, PT ;  /* 0x000000032700720c */ /* 0x0c0fe20003f26270 */
[C---:B------:R-:W-:Y:S01]  /*67f0*/  VIADD R4, R39.reuse, 0x300 ;  /* 0x0000030027047836 */ /* 0x040fe20000000000 */
[-C--:B------:R-:W-:Y:S01]  /*6800*/  ISETP.GE.AND P4, PT, R6, R3.reuse, PT ;  /* 0x000000030600720c */ /* 0x080fe20003f86270 */
[C---:B------:R-:W-:Y:S01]  /*6810*/  VIADD R6, R39.reuse, 0x900 ;  /* 0x0000090027067836 */ /* 0x040fe20000000000 */
[-C--:B------:R-:W-:Y:S01]  /*6820*/  ISETP.GE.AND P2, PT, R2, R3.reuse, PT ;  /* 0x000000030200720c */ /* 0x080fe20003f46270 */
[C---:B------:R-:W-:Y:S01]  /*6830*/  VIADD R2, R39.reuse, 0x600 ;  /* 0x0000060027027836 */ /* 0x040fe20000000000 */
[-C--:B------:R-:W-:Y:S01]  /*6840*/  ISETP.GE.AND P3, PT, R4, R3.reuse, PT ;  /* 0x000000030400720c */ /* 0x080fe20003f66270 */
[C---:B------:R-:W-:Y:S01]  /*6850*/  VIADD R4, R39.reuse, 0x780 ;  /* 0x0000078027047836 */ /* 0x040fe20000000000 */
[-C--:B------:R-:W-:Y:S01]  /*6860*/  ISETP.GE.AND P0, PT, R6, R3.reuse, PT ;  /* 0x000000030600720c */ /* 0x080fe20003f06270 */
[----:B------:R-:W-:Y:S01]  /*6870*/  VIADD R6, R39, 0xa80 ;  /* 0x00000a8027067836 */ /* 0x000fe20000000000 */
[----:B------:R-:W-:-:S02]  /*6880*/  ISETP.GE.AND P5, PT, R2, R3, PT ;  /* 0x000000030200720c */ /* 0x000fc40003fa6270 */
[----:B------:R-:W-:Y:S01]  /*6890*/  ISETP.GE.AND P6, PT, R4, R3, PT ;  /* 0x000000030400720c */ /* 0x000fe20003fc6270 */
[----:B------:R-:W-:-:S12]  /*68a0*/  @P1 BRA `(.L_x_480) ;  /* 0x0000000000301947 */ /* 0x000fd80003800000 */
[----:B------:R-:W0:Y:S01]  /*68b0*/  LDS R7, [R0] ;  /* 0x0000000000077984 */ /* 0x000e220000000800 */
[----:B------:R-:W0:Y:S01]  /*68c0*/  LDCU UR5, c[0x0][0x3c4] ;  /* 0x00007880ff0577ac */ /* 0x000e220008000800 */
[----:B------:R-:W1:Y:S01]  /*68d0*/  LDCU.64 UR8, c[0x0][0x3a0] ;  /* 0x00007400ff0877ac */ /* 0x000e620008000a00 */
[----:B0-----:R-:W-:-:S04]  /*68e0*/  SHF.R.U32.HI R2, RZ, UR5, R7 ;  /* 0x00000005ff027c19 */ /* 0x001fc80008011607 */
[----:B------:R-:W-:-:S05]  /*68f0*/  LOP3.LUT R2, R2, UR4, RZ, 0x30, !PT ;  /* 0x0000000402027c12 */ /* 0x000fca000f8e30ff */
[----:B------:R-:W-:-:S05]  /*6900*/  IMAD R2, R2, 0x8, R73 ;  /* 0x0000000802027824 */ /* 0x000fca00078e0249 */
[----:B------:R-:W0:Y:S02]  /*6910*/  LDS.64 R4, [R2+0x7200] ;  /* 0x0072000002047984 */ /* 0x000e240000000a00 */
[----:B0-----:R-:W-:-:S05]  /*6920*/  IADD3 R8, P1, PT, R4, R39, RZ ;  /* 0x0000002704087210 */ /* 0x001fca0007f3e0ff */
[----:B------:R-:W-:Y:S01]  /*6930*/  IMAD.X R5, RZ, RZ, R5, P1 ;  /* 0x000000ffff057224 */ /* 0x000fe200008e0605 */
[----:B-1----:R-:W-:-:S04]  /*6940*/  LEA R4, P1, R8, UR8, 0x2 ;  /* 0x0000000808047c11 */ /* 0x002fc8000f8210ff */
[----:B------:R-:W-:-:S05]  /*6950*/  LEA.HI.X R5, R8, UR9, R5, 0x2, P1 ;  /* 0x0000000908057c11 */ /* 0x000fca00088f1405 */
[----:B------:R0:W-:Y:S04]  /*6960*/  STG.E desc[UR6][R4.64], R7 ;  /* 0x0000000704007986 */ /* 0x0001e8000c101906 */
.L_x_480:
[----:B------:R-:W-:Y:S05]  /*6970*/  BSYNC.RECONVERGENT B0 ;  /* 0x0000000000007941 */ /* 0x000fea0003800200 */
.L_x_479:
[----:B------:R-:W-:Y:S01]  /*6980*/  NOP ;  /* 0x0000000000007918 */ /* 0x000fe20000000000 */
[----:B------:R-:W-:Y:S01]  /*6990*/  BSSY.RECONVERGENT B0, `(.L_x_481) ;  /* 0x0000010000007945 */ /* 0x000fe20003800200 */
[----:B------:R-:W-:Y:S02]  /*69a0*/  ISETP.GE.AND P1, PT, R6, R3, PT ;  /* 0x000000030600720c */ /* 0x000fe40003f26270 */
[----:B------:R-:W-:Y:S01]  /*69b0*/  LOP3.LUT R6, R39, 0xc00, RZ, 0xfc, !PT ;  /* 0x00000c0027067812 */ /* 0x000fe200078efcff */
[----:B------:R-:W-:Y:S10]  /*69c0*/  @P2 BRA `(.L_x_482) ;  /* 0x0000000000302947 */ /* 0x000ff40003800000 */
[----:B0-----:R-:W0:Y:S01]  /*69d0*/  LDS R7, [R0+0x600] ;  /* 0x0006000000077984 */ /* 0x001e220000000800 */
        /* <DEDUP_REMOVED lines=11> */
.L_x_482:
[----:B------:R-:W-:Y:S05]  /*6a90*/  BSYNC.RECONVERGENT B0 ;  /* 0x0000000000007941 */ /* 0x000fea0003800200 */
.L_x_481:
[----:B------:R-:W-:Y:S01]  /*6aa0*/  NOP ;  /* 0x0000000000007918 */ /* 0x000fe20000000000 */
[----:B------:R-:W-:Y:S01]  /*6ab0*/  BSSY.RECONVERGENT B0, `(.L_x_483) ;  /* 0x0000010000007945 */ /* 0x000fe20003800200 */
[----:B------:R-:W-:Y:S01]  /*6ac0*/  ISETP.GE.AND P2, PT, R6, R3, PT ;  /* 0x000000030600720c */ /* 0x000fe20003f46270 */
[----:B------:R-:W-:Y:S02]  /*6ad0*/  VIADD R6, R39, 0xd80 ;  /* 0x00000d8027067836 */ /* 0x000fe40000000000 */
[----:B------:R-:W-:Y:S10]  /*6ae0*/  @P3 BRA `(.L_x_484) ;  /* 0x0000000000303947 */ /* 0x000ff40003800000 */
[----:B01----:R-:W0:Y:S01]  /*6af0*/  LDS R7, [R0+0xc00] ;  /* 0x000c000000077984 */ /* 0x003e220000000800 */
        /* <DEDUP_REMOVED lines=11> */
.L_x_484:
[----:B------:R-:W-:Y:S05]  /*6bb0*/  BSYNC.RECONVERGENT B0 ;  /* 0x0000000000007941 */ /* 0x000fea0003800200 */
.L_x_483:
[----:B------:R-:W-:Y:S01]  /*6bc0*/  NOP ;  /* 0x0000000000007918 */ /* 0x000fe20000000000 */
[----:B------:R-:W-:Y:S01]  /*6bd0*/  BSSY.RECONVERGENT B0, `(.L_x_485) ;  /* 0x0000010000007945 */ /* 0x000fe20003800200 */
[----:B------:R-:W-:Y:S01]  /*6be0*/  ISETP.GE.AND P3, PT, R6, R3, PT ;  /* 0x000000030600720c */ /* 0x000fe20003f66270 */
[----:B------:R-:W-:Y:S02]  /*6bf0*/  VIADD R6, R39, 0xf00 ;  /* 0x00000f0027067836 */ /* 0x000fe40000000000 */
[----:B------:R-:W-:Y:S10]  /*6c00*/  @P4 BRA `(.L_x_486) ;  /* 0x0000000000304947 */ /* 0x000ff40003800000 */
[----:B012---:R-:W0:Y:S01]  /*6c10*/  LDS R7, [R0+0x1200] ;  /* 0x0012000000077984 */ /* 0x007e220000000800 */
        /* <DEDUP_REMOVED lines=11> */
.L_x_486:
[----:B------:R-:W-:Y:S05]  /*6cd0*/  BSYNC.RECONVERGENT B0 ;  /* 0x0000000000007941 */ /* 0x000fea0003800200 */
.L_x_485:
[----:B------:R-:W-:Y:S01]  /*6ce0*/  NOP ;  /* 0x0000000000007918 */ /* 0x000fe20000000000 */
[----:B------:R-:W-:Y:S01]  /*6cf0*/  BSSY.RECONVERGENT B0, `(.L_x_487) ;  /* 0x0000010000007945 */ /* 0x000fe20003800200 */
[----:B------:R-:W-:Y:S01]  /*6d00*/  ISETP.GE.AND P4, PT, R6, R3, PT ;  /* 0x000000030600720c */ /* 0x000fe20003f86270 */
[----:B------:R-:W-:Y:S02]  /*6d10*/  VIADD R6, R39, 0x1080 ;  /* 0x0000108027067836 */ /* 0x000fe40000000000 */
[----:B------:R-:W-:Y:S10]  /*6d20*/  @P5 BRA `(.L_x_488) ;  /* 0x0000000000305947 */ /* 0x000ff40003800000 */
[----:B0123--:R-:W0:Y:S01]  /*6d30*/  LDS R7, [R0+0x1800] ;  /* 0x0018000000077984 */ /* 0x00fe220000000800 */
        /* <DEDUP_REMOVED lines=11> */
.L_x_488:
[----:B------:R-:W-:Y:S05]  /*6df0*/  BSYNC.RECONVERGENT B0 ;  /* 0x0000000000007941 */ /* 0x000fea0003800200 */
.L_x_487:
[----:B------:R-:W-:Y:S01]  /*6e00*/  NOP ;  /* 0x0000000000007918 */ /* 0x000fe20000000000 */
[----:B------:R-:W-:Y:S01]  /*6e10*/  BSSY.RECONVERGENT B0, `(.L_x_489) ;  /* 0x0000010000007945 */ /* 0x000fe20003800200 */
[----:B------:R-:W-:Y:S01]  /*6e20*/  ISETP.GE.AND P5, PT, R6, R3, PT ;  /* 0x000000030600720c */ /* 0x000fe20003fa6270 */
[----:B------:R-:W-:Y:S02]  /*6e30*/  VIADD R6, R39, 0x1200 ;  /* 0x0000120027067836 */ /* 0x000fe40000000000 */
[----:B------:R-:W-:Y:S10]  /*6e40*/  @P6 BRA `(.L_x_490) ;  /* 0x0000000000306947 */ /* 0x000ff40003800000 */
[----:B01234-:R-:W0:Y:S01]  /*6e50*/  LDS R7, [R0+0x1e00] ;  /* 0x001e000000077984 */ /* 0x01fe220000000800 */
        /* <DEDUP_REMOVED lines=11> */
.L_x_490:
[----:B------:R-:W-:Y:S05]  /*6f10*/  BSYNC.RECONVERGENT B0 ;  /* 0x0000000000007941 */ /* 0x000fea0003800200 */
.L_x_489:
        /* <DEDUP_REMOVED lines=17> */
.L_x_492:
[----:B------:R-:W-:Y:S05]  /*7030*/  BSYNC.RECONVERGENT B0 ;  /* 0x0000000000007941 */ /* 0x000fea0003800200 */
.L_x_491:
        /* <DEDUP_REMOVED lines=17> */
.L_x_494:
[----:B------:R-:W-:Y:S05]  /*7150*/  BSYNC.RECONVERGENT B0 ;  /* 0x0000000000007941 */ /* 0x000fea0003800200 */
.L_x_493:
        /* <DEDUP_REMOVED lines=17> */
.L_x_496:
[----:B------:R-:W-:Y:S05]  /*7270*/  BSYNC.RECONVERGENT B0 ;  /* 0x0000000000007941 */ /* 0x000fea0003800200 */
.L_x_495:
[----:B------:R-:W-:Y:S01]  /*7280*/  NOP ;  /* 0x0000000000007918 */ /* 0x000fe20000000000 */
[----:B------:R-:W-:Y:S01]  /*7290*/  BSSY.RECONVERGENT B0, `(.L_x_497) ;  /* 0x0000010000007945 */ /* 0x000fe20003800200 */
[----:B------:R-:W-:Y:S02]  /*72a0*/  ISETP.GE.AND P2, PT, R6, R3, PT ;  /* 0x000000030600720c */ /* 0x000fe40003f46270 */
[----:B------:R-:W-:Y:S01]  /*72b0*/  LOP3.LUT R6, R39, 0x1800, RZ, 0xfc, !PT ;  /* 0x0000180027067812 */ /* 0x000fe200078efcff */
        /* <DEDUP_REMOVED lines=13> */
.L_x_498:
[----:B------:R-:W-:Y:S05]  /*7390*/  BSYNC.RECONVERGENT B0 ;  /* 0x0000000000007941 */ /* 0x000fea0003800200 */
.L_x_497:
        /* <DEDUP_REMOVED lines=17> */
.L_x_500:
[----:B------:R-:W-:Y:S05]  /*74b0*/  BSYNC.RECONVERGENT B0 ;  /* 0x0000000000007941 */ /* 0x000fea0003800200 */
.L_x_499:
[----:B------:R-:W-:Y:S01]  /*74c0*/  NOP ;  /* 0x0000000000007918 */ /* 0x000fe20000000000 */
[----:B------:R-:W-:Y:S01]  /*74d0*/  BSSY.RECONVERGENT B0, `(.L_x_501) ;  /* 0x000000f000007945 */ /* 0x000fe20003800200 */
[----:B------:R-:W-:-:S03]  /*74e0*/  ISETP.GE.AND P4, PT, R6, R3, PT ;  /* 0x000000030600720c */ /* 0x000fc60003f86270 */
        /* <DEDUP_REMOVED lines=13> */
.L_x_502:
[----:B------:R-:W-:Y:S05]  /*75c0*/  BSYNC.RECONVERGENT B0 ;  /* 0x0000000000007941 */ /* 0x000fea0003800200 */
.L_x_501:
[----:B------:R-:W-:Y:S01]  /*75d0*/  NOP ;  /* 0x0000000000007918 */ /* 0x000fe20000000000 */
[----:B------:R-:W-:Y:S04]  /*75e0*/  BSSY.RECONVERGENT B0, `(.L_x_503) ;  /* 0x000000e000007945 */ /* 0x000fe80003800200 */
[----:B------:R-:W-:Y:S05]  /*75f0*/  @P6 BRA `(.L_x_504) ;  /* 0x0000000000306947 */ /* 0x000fea0003800000 */
        /* <DEDUP_REMOVED lines=12> */
.L_x_504:
[----:B------:R-:W-:Y:S05]  /*76c0*/  BSYNC.RECONVERGENT B0 ;  /* 0x0000000000007941 */ /* 0x000fea0003800200 */
.L_x_503:
        /* <DEDUP_REMOVED lines=15> */
.L_x_506:
[----:B------:R-:W-:Y:S05]  /*77c0*/  BSYNC.RECONVERGENT B0 ;  /* 0x0000000000007941 */ /* 0x000fea0003800200 */
.L_x_505:
        /* <DEDUP_REMOVED lines=15> */
.L_x_508:
[----:B------:R-:W-:Y:S05]  /*78c0*/  BSYNC.RECONVERGENT B0 ;  /* 0x0000000000007941 */ /* 0x000fea0003800200 */
.L_x_507:
        /* <DEDUP_REMOVED lines=15> */
.L_x_510:
[----:B------:R-:W-:Y:S05]  /*79c0*/  BSYNC.RECONVERGENT B0 ;  /* 0x0000000000007941 */ /* 0x000fea0003800200 */
.L_x_509:
        /* <DEDUP_REMOVED lines=15> */
.L_x_512:
[----:B------:R-:W-:Y:S05]  /*7ac0*/  BSYNC.RECONVERGENT B0 ;  /* 0x0000000000007941 */ /* 0x000fea0003800200 */
.L_x_511:
        /* <DEDUP_REMOVED lines=15> */
.L_x_514:
[----:B------:R-:W-:Y:S05]  /*7bc0*/  BSYNC.RECONVERGENT B0 ;  /* 0x0000000000007941 */ /* 0x000fea0003800200 */
.L_x_513:
[----:B------:R-:W-:Y:S01]  /*7bd0*/  NOP ;  /* 0x0000000000007918 */ /* 0x000fe20000000000 */
[----:B01234-:R-:W0:Y:S01]  /*7be0*/  LDS R7, [R0+0x6c00] ;  /* 0x006c000000077984 */ /* 0x01fe220000000800 */
[----:B------:R-:W0:Y:S02]  /*7bf0*/  LDCU UR5, c[0x0][0x3c4] ;  /* 0x00007880ff0577ac */ /* 0x000e240008000800 */
[----:B0-----:R-:W-:-:S04]  /*7c00*/  SHF.R.U32.HI R2, RZ, UR5, R7 ;  /* 0x00000005ff027c19 */ /* 0x001fc80008011607 */
[----:B------:R-:W-:-:S05]  /*7c10*/  LOP3.LUT R2, R2, UR4, RZ, 0x30, !PT ;  /* 0x0000000402027c12 */ /* 0x000fca000f8e30ff */
[----:B------:R-:W-:Y:S02]  /*7c20*/  IMAD R4, R2, 0x8, R73 ;  /* 0x0000000802047824 */ /* 0x000fe400078e0249 */
[----:B------:R-:W-:-:S04]  /*7c30*/  VIADD R2, R39, 0x1b00 ;  /* 0x00001b0027027836 */ /* 0x000fc80000000000 */
[----:B------:R-:W0:Y:S01]  /*7c40*/  LDS.64 R4, [R4+0x7200] ;  /* 0x0072000004047984 */ /* 0x000e220000000a00 */
[----:B------:R-:W-:-:S13]  /*7c50*/  ISETP.GE.AND P0, PT, R2, R3, PT ;  /* 0x000000030200720c */ /* 0x000fda0003f06270 */
[----:B------:R-:W1:Y:S01]  /*7c60*/  @!P0 LDC.64 R2, c[0x0][0x3a0] ;  /* 0x0000e800ff028b82 */ /* 0x000e620000000a00 */
[----:B0-----:R-:W-:-:S05]  /*7c70*/  IADD3 R38, P1, PT, R4, R39, RZ ;  /* 0x0000002704267210 */ /* 0x001fca0007f3e0ff */
[----:B------:R-:W-:Y:S01]  /*7c80*/  IMAD.X R5, RZ, RZ, R5, P1 ;  /* 0x000000ffff057224 */ /* 0x000fe200008e0605 */
[----:B-1----:R-:W-:-:S04]  /*7c90*/  @!P0 LEA R2, P1, R38, R2, 0x2 ;  /* 0x0000000226028211 */ /* 0x002fc800078210ff */
[----:B------:R-:W-:-:S05]  /*7ca0*/  @!P0 LEA.HI.X R3, R38, R3, R5, 0x2, P1 ;  /* 0x0000000326038211 */ /* 0x000fca00008f1405 */
[----:B------:R-:W-:Y:S01]  /*7cb0*/  @!P0 STG.E desc[UR6][R2.64+0x6c00], R7 ;  /* 0x006c000702008986 */ /* 0x000fe2000c101906 */
[----:B------:R-:W-:Y:S01]  /*7cc0*/  NOP ;  /* 0x0000000000007918 */ /* 0x000fe20000000000 */
[----:B------:R-:W-:Y:S05]  /*7cd0*/  EXIT ;  /* 0x000000000000794d */ /* 0x000fea0003800000 */
.L_x_428:
[----:B------:R-:W-:Y:S02]  /*7ce0*/  IMAD.MOV.U32 R0, RZ, RZ, 0x1 ;  /* 0x00000001ff007424 */ /* 0x000fe400078e00ff */
[----:B------:R-:W-:Y:S02]  /*7cf0*/  IMAD.MOV.U32 R77, RZ, RZ, R2 ;  /* 0x000000ffff4d7224 */ /* 0x000fe400078e0002 */
[----:B------:R-:W-:Y:S02]  /*7d00*/  IMAD.MOV.U32 R75, RZ, RZ, RZ ;  /* 0x000000ffff4b7224 */ /* 0x000fe400078e00ff */
[----:B------:R-:W-:-:S07]  /*7d10*/  IMAD.MOV.U32 R76, RZ, RZ, -0x1 ;  /* 0xffffffffff4c7424 */ /* 0x000fce00078e00ff */
[----:B------:R-:W-:Y:S05]  /*7d20*/  WARPSYNC.COLLECTIVE R76, `(.L_x_515) ;  /* 0x000000004c087348 */ /* 0x000fea0003c00000 */
[----:B------:R0:W1:Y:S02]  /*7d30*/  SHFL.UP P0, R0, R77, R0, R75 ;  /* 0x040000004d007389 */ /* 0x000064000000004b */
[----:B01----:R-:W-:Y:S05]  /*7d40*/  ENDCOLLECTIVE ;  /* 0x000000000000791b */ /* 0x003fea0003800000 */
.L_x_515:
[----:B------:R-:W-:Y:S02]  /*7d50*/  IMAD.MOV.U32 R77, RZ, RZ, R0 ;  /* 0x000000ffff4d7224 */ /* 0x000fe400078e0000 */
[----:B------:R-:W-:Y:S02]  /*7d60*/  IMAD.MOV.U32 R0, RZ, RZ, 0x2 ;  /* 0x00000002ff007424 */ /* 0x000fe400078e00ff */
[----:B------:R-:W-:-:S07]  /*7d70*/  @P0 IMAD.IADD R77, R2, 0x1, R77 ;  /* 0x00000001024d0824 */ /* 0x000fce00078e024d */
[----:B------:R-:W-:Y:S05]  /*7d80*/  WARPSYNC.COLLECTIVE R76, `(.L_x_516) ;  /* 0x000000004c087348 */ /* 0x000fea0003c00000 */
[----:B------:R0:W1:Y:S02]  /*7d90*/  SHFL.UP P0, R0, R77, R0, R75 ;  /* 0x040000004d007389 */ /* 0x000064000000004b */
[----:B01----:R-:W-:Y:S05]  /*7da0*/  ENDCOLLECTIVE ;  /* 0x000000000000791b */ /* 0x003fea0003800000 */
.L_x_516:
[----:B------:R-:W-:Y:S02]  /*7db0*/  IMAD.MOV.U32 R74, RZ, RZ, R0 ;  /* 0x000000ffff4a7224 */ /* 0x000fe400078e0000 */
[----:B------:R-:W-:Y:S02]  /*7dc0*/  IMAD.MOV.U32 R0, RZ, RZ, 0x4 ;  /* 0x00000004ff007424 */ /* 0x000fe400078e00ff */
[----:B------:R-:W-:-:S04]  /*7dd0*/  @P0 IMAD.IADD R74, R77, 0x1, R74 ;  /* 0x000000014d4a0824 */ /* 0x000fc800078e024a */
[----:B------:R-:W-:-:S07]  /*7de0*/  IMAD.MOV.U32 R77, RZ, RZ, R74 ;  /* 0x000000ffff4d7224 */ /* 0x000fce00078e004a */
[----:B------:R-:W-:Y:S05]  /*7df0*/  WARPSYNC.COLLECTIVE R76, `(.L_x_517) ;  /* 0x000000004c087348 */ /* 0x000fea0003c00000 */
[----:B------:R0:W1:Y:S02]  /*7e00*/  SHFL.UP P0, R0, R77, R0, R75 ;  /* 0x040000004d007389 */ /* 0x000064000000004b */
[----:B01----:R-:W-:Y:S05]  /*7e10*/  ENDCOLLECTIVE ;  /* 0x000000000000791b */ /* 0x003fea0003800000 */
.L_x_517:
[----:B------:R-:W-:Y:S02]  /*7e20*/  IMAD.MOV.U32 R77, RZ, RZ, R0 ;  /* 0x000000ffff4d7224 */ /* 0x000fe400078e0000 */
[----:B------:R-:W-:Y:S02]  /*7e30*/  IMAD.MOV.U32 R0, RZ, RZ, 0x8 ;  /* 0x00000008ff007424 */ /* 0x000fe400078e00ff */
[----:B------:R-:W-:-:S07]  /*7e40*/  @P0 IMAD.IADD R77, R74, 0x1, R77 ;  /* 0x000000014a4d0824 */ /* 0x000fce00078e024d */
[----:B------:R-:W-:Y:S05]  /*7e50*/  WARPSYNC.COLLECTIVE R76, `(.L_x_518) ;  /* 0x000000004c087348 */ /* 0x000fea0003c00000 */
[----:B------:R0:W1:Y:S02]  /*7e60*/  SHFL.UP P0, R0, R77, R0, R75 ;  /* 0x040000004d007389 */ /* 0x000064000000004b */
[----:B01----:R-:W-:Y:S05]  /*7e70*/  ENDCOLLECTIVE ;  /* 0x000000000000791b */ /* 0x003fea0003800000 */
.L_x_518:
[----:B------:R-:W-:Y:S02]  /*7e80*/  IMAD.MOV.U32 R74, RZ, RZ, R0 ;  /* 0x000000ffff4a7224 */ /* 0x000fe400078e0000 */
[----:B------:R-:W-:Y:S02]  /*7e90*/  IMAD.MOV.U32 R0, RZ, RZ, 0x10 ;  /* 0x00000010ff007424 */ /* 0x000fe400078e00ff */
[----:B------:R-:W-:-:S04]  /*7ea0*/  @P0 IMAD.IADD R74, R77, 0x1, R74 ;  /* 0x000000014d4a0824 */ /* 0x000fc800078e024a */
[----:B------:R-:W-:-:S07]  /*7eb0*/  IMAD.MOV.U32 R77, RZ, RZ, R74 ;  /* 0x000000ffff4d7224 */ /* 0x000fce00078e004a */
[----:B------:R-:W-:Y:S05]  /*7ec0*/  WARPSYNC.COLLECTIVE R76, `(.L_x_519) ;  /* 0x000000004c087348 */ /* 0x000fea0003c00000 */
[----:B------:R0:W1:Y:S02]  /*7ed0*/  SHFL.UP P0, R0, R77, R0, R75 ;  /* 0x040000004d007389 */ /* 0x000064000000004b */
[----:B01----:R-:W-:Y:S05]  /*7ee0*/  ENDCOLLECTIVE ;  /* 0x000000000000791b */ /* 0x003fea0003800000 */
.L_x_519:
[----:B------:R-:W-:Y:S05]  /*7ef0*/  BRA `(.L_x_520) ;  /* 0xffffffa4001c7947 */ /* 0x000fea000383ffff */
.L_x_521:
        /* <DEDUP_REMOVED lines=16> */
.L_x_641:


//--------------------- .text._ZN3cub18CUB_300001_SM_10006detail10radix_sort33DeviceRadixSortExclusiveSumKernelINS1_5radix10policy_hubIjNS0_8NullTypeEyE10Policy1000EyEEvPT0_ --------------------------
	.section	.text._ZN3cub18CUB_300001_SM_10006detail10radix_sort33DeviceRadixSortExclusiveSumKernelINS1_5radix10policy_hubIjNS0_8NullTypeEyE10Policy1000EyEEvPT0_,"ax",@progbits
	.align	128
        .global         _ZN3cub18CUB_300001_SM_10006detail10radix_sort33DeviceRadixSortExclusiveSumKernelINS1_5radix10policy_hubIjNS0_8NullTypeEyE10Policy1000EyEEvPT0_
        .type           _ZN3cub18CUB_300001_SM_10006detail10radix_sort33DeviceRadixSortExclusiveSumKernelINS1_5radix10policy_hubIjNS0_8NullTypeEyE10Policy1000EyEEvPT0_,@function
        .size           _ZN3cub18CUB_300001_SM_10006detail10radix_sort33DeviceRadixSortExclusiveSumKernelINS1_5radix10policy_hubIjNS0_8NullTypeEyE10Policy1000EyEEvPT0_,(.L_x_642 - _ZN3cub18CUB_300001_SM_10006detail10radix_sort33DeviceRadixSortExclusiveSumKernelINS1_5radix10policy_hubIjNS0_8NullTypeEyE10Policy1000EyEEvPT0_)
        .other          _ZN3cub18CUB_300001_SM_10006detail10radix_sort33DeviceRadixSortExclusiveSumKernelINS1_5radix10policy_hubIjNS0_8NullTypeEyE10Policy1000EyEEvPT0_,@"STO_CUDA_ENTRY STV_DEFAULT"
_ZN3cub18CUB_300001_SM_10006detail10radix_sort33DeviceRadixSortExclusiveSumKernelINS1_5radix10policy_hubIjNS0_8NullTypeEyE10Policy1000EyEEvPT0_:
.text._ZN3cub18CUB_300001_SM_10006detail10radix_sort33DeviceRadixSortExclusiveSumKernelINS1_5radix10policy_hubIjNS0_8NullTypeEyE10Policy1000EyEEvPT0_:
[----:B------:R-:W-:Y:S01]  /*0000*/  LDC R1, c[0x0][0x37c] ;  /* 0x0000df00ff017b82 */ /* 0x000fe20000000800 */
[----:B------:R-:W0:Y:S07]  /*0010*/  S2R R18, SR_TID.X ;  /* 0x0000000000127919 */ /* 0x000e2e0000002100 */
[----:B------:R-:W1:Y:S01]  /*0020*/  LDC.64 R16, c[0x0][0x380] ;  /* 0x0000e000ff107b82 */ /* 0x000e620000000a00 */
[----:B------:R-:W2:Y:S01]  /*0030*/  LDCU.64 UR4, c[0x0][0x358] ;  /* 0x00006b00ff0477ac */ /* 0x000ea20008000a00 */
[----:B------:R-:W3:Y:S01]  /*0040*/  S2R R5, SR_CTAID.X ;  /* 0x0000000000057919 */ /* 0x000ee20000002500 */
[----:B0-----:R-:W-:Y:S01]  /*0050*/  ISETP.GT.U32.AND P1, PT, R18, 0xff, PT ;  /* 0x000000ff1200780c */ /* 0x001fe20003f24070 */
[----:B---3--:R-:W-:-:S04]  /*0060*/  IMAD R5, R5, 0x100, R18 ;  /* 0x0000010005057824 */ /* 0x008fc800078e0212 */
[----:B-1----:R-:W-:-:S08]  /*0070*/  IMAD.WIDE R16, R5, 0x8, R16 ;  /* 0x0000000805107825 */ /* 0x002fd000078e0210 */
[----:B--2---:R-:W2:Y:S01]  /*0080*/  @!P1 LDG.E.64 R2, desc[UR4][R16.64] ;  /* 0x0000000410029981 */ /* 0x004ea2000c1e1b00 */
[----:B------:R-:W-:Y:S02]  /*0090*/  MOV R0, 0x400 ;  /* 0x0000040000007802 */ /* 0x000fe40000000f00 */
[C---:B------:R-:W-:Y:S01]  /*00a0*/  ISETP.GT.U32.AND P0, PT, R18.reuse, 0x1f, PT ;  /* 0x0000001f1200780c */ /* 0x040fe20003f04070 */
[----:B------:R-:W0:Y:S02]  /*00b0*/  S2R R5, SR_CgaCtaId ;  /* 0x0000000000057919 */ /* 0x000e240000008800 */
[----:B0-----:R-:W-:Y:S02]  /*00c0*/  LEA R5, R5, R0, 0x18 ;  /* 0x0000000005057211 */ /* 0x001fe400078ec0ff */
[----:B------:R-:W-:-:S05]  /*00d0*/  LEA.HI R0, R18, R18, RZ, 0x1d ;  /* 0x0000001212007211 */ /* 0x000fca00078fe8ff */
[----:B------:R-:W-:-:S05]  /*00e0*/  IMAD R0, R0, 0x8, R5 ;  /* 0x0000000800007824 */ /* 0x000fca00078e0205 */
[----:B--2---:R0:W-:Y:S01]  /*00f0*/  STS.64 [R0+0x10], R2 ;  /* 0x0000100200007388 */ /* 0x0041e20000000a00 */
[----:B------:R-:W-:Y:S06]  /*0100*/  BAR.SYNC.DEFER_BLOCKING 0x0 ;  /* 0x0000000000007b1d */ /* 0x000fec0000010000 */
[----:B------:R-:W-:Y:S05]  /*0110*/  @P0 BRA `(.L_x_522) ;  /* 0x0000000400240947 */ /* 0x000fea0003800000 */
[----:B------:R-:W-:Y:S01]  /*0120*/  IMAD R18, R18, 0x48, R5 ;  /* 0x0000004812127824 */ /* 0x000fe200078e0205 */
[----:B------:R-:W-:-:S04]  /*0130*/  UMOV UR6, 0xffffffff ;  /* 0xffffffff00067882 */ /* 0x000fc80000000000 */
[----:B------:R-:W-:Y:S04]  /*0140*/  LDS.64 R14, [R18+0x10] ;  /* 0x00001000120e7984 */ /* 0x000fe80000000a00 */
[----:B------:R-:W-:Y:S04]  /*0150*/  LDS.64 R12, [R18+0x18] ;  /* 0x00001800120c7984 */ /* 0x000fe80000000a00 */
[----:B------:R-:W1:Y:S04]  /*0160*/  LDS.64 R10, [R18+0x20] ;  /* 0x00002000120a7984 */ /* 0x000e680000000a00 */
[----:B------:R-:W-:Y:S04]  /*0170*/  LDS.64 R8, [R18+0x28] ;  /* 0x0000280012087984 */ /* 0x000fe80000000a00 */
[----:B------:R-:W2:Y:S04]  /*0180*/  LDS.64 R6, [R18+0x30] ;  /* 0x0000300012067984 */ /* 0x000ea80000000a00 */
[----:B------:R-:W-:Y:S04]  /*0190*/  LDS.64 R4, [R18+0x38] ;  /* 0x0000380012047984 */ /* 0x000fe80000000a00 */
[----:B0-----:R-:W0:Y:S04]  /*01a0*/  LDS.64 R2, [R18+0x40] ;  /* 0x0000400012027984 */ /* 0x001e280000000a00 */
[----:B------:R-:W3:Y:S01]  /*01b0*/  LDS.64 R20, [R18+0x48] ;  /* 0x0000480012147984 */ /* 0x000ee20000000a00 */
[----:B-1----:R-:W-:-:S04]  /*01c0*/  IADD3 R19, P3, P4, R10, R12, R14 ;  /* 0x0000000c0a137210 */ /* 0x002fc80007c7e00e */
[----:B------:R-:W-:Y:S02]  /*01d0*/  IADD3.X R23, PT, PT, R11, R13, R15, P3, P4 ;  /* 0x0000000d0b177210 */ /* 0x000fe40001fe840f */
[----:B--2---:R-:W-:-:S04]  /*01e0*/  IADD3 R19, P0, P2, R6, R19, R8 ;  /* 0x0000001306137210 */ /* 0x004fc80007a1e008 */
[----:B------:R-:W-:Y:S02]  /*01f0*/  IADD3.X R23, PT, PT, R7, R23, R9, P0, P2 ;  /* 0x0000001707177210 */ /* 0x000fe400007e4409 */
[----:B0-----:R-:W-:-:S04]  /*0200*/  IADD3 R19, P3, P4, R2, R19, R4 ;  /* 0x0000001302137210 */ /* 0x001fc80007c7e004 */
[----:B---3--:R-:W-:Y:S02]  /*0210*/  IADD3 R20, P0, PT, R20, R19, RZ ;  /* 0x0000001314147210 */ /* 0x008fe40007f1e0ff */
[----:B------:R-:W-:-:S05]  /*0220*/  IADD3.X R19, PT, PT, R3, R23, R5, P3, P4 ;  /* 0x0000001703137210 */ /* 0x000fca0001fe8405 */
[----:B------:R-:W-:Y:S01]  /*0230*/  IMAD.X R19, R21, 0x1, R19, P0 ;  /* 0x0000000115137824 */ /* 0x000fe200000e0613 */
[----:B------:R-:W-:Y:S06]  /*0240*/  BRA.DIV UR6, `(.L_x_523) ;  /* 0x0000000206f07947 */ /* 0x000fec000b800000 */
[----:B------:R-:W0:Y:S04]  /*0250*/  SHFL.UP PT, R27, R20, 0x1, RZ ;  /* 0x04200000141b7989 */ /* 0x000e2800000e00ff */
[----:B------:R-:W1:Y:S01]  /*0260*/  SHFL.UP P0, R25, R19, 0x1, RZ ;  /* 0x0420000013197989 */ /* 0x000e6200000000ff */
[----:B0-----:R-:W-:-:S04]  /*0270*/  IADD3 R22, P2, PT, R27, R20, RZ ;  /* 0x000000141b167210 */ /* 0x001fc80007f5e0ff */
[----:B-1----:R-:W-:Y:S01]  /*0280*/  SEL R27, R22, R27, P0 ;  /* 0x0000001b161b7207 */ /* 0x002fe20000000000 */
[----:B------:R-:W-:-:S04]  /*0290*/  IMAD.X R26, R25, 0x1, R19, P2 ;  /* 0x00000001191a7824 */ /* 0x000fc800010e0613 */
[----:B------:R-:W0:Y:S01]  /*02a0*/  SHFL.UP PT, R28, R27, 0x2, RZ ;  /* 0x044000001b1c7989 */ /* 0x000e2200000e00ff */
[----:B------:R-:W-:-:S05]  /*02b0*/  SEL R26, R26, R25, P0 ;  /* 0x000000191a1a7207 */ /* 0x000fca0000000000 */
[----:B------:R-:W1:Y:S01]  /*02c0*/  SHFL.UP P0, R25, R26, 0x2, RZ ;  /* 0x044000001a197989 */ /* 0x000e6200000000ff */
[----:B0-----:R-:W-:-:S05]  /*02d0*/  IADD3 R21, P2, PT, R28, R27, RZ ;  /* 0x0000001b1c157210 */ /* 0x001fca0007f5e0ff */
[----:B-1----:R-:W-:Y:S01]  /*02e0*/  IMAD.X R22, R25, 0x1, R26, P2 ;  /* 0x0000000119167824 */ /* 0x002fe200010e061a */
[----:B------:R-:W-:-:S04]  /*02f0*/  SEL R28, R21, R28, P0 ;  /* 0x0000001c151c7207 */ /* 0x000fc80000000000 */
[----:B------:R-:W-:Y:S01]  /*0300*/  SEL R29, R22, R25, P0 ;  /* 0x00000019161d7207 */ /* 0x000fe20000000000 */
        /* <DEDUP_REMOVED lines=12> */
[----:B------:R0:W1:Y:S04]  /*03d0*/  SHFL.UP PT, R28, R27, 0x10, RZ ;  /* 0x060000001b1c7989 */ /* 0x00006800000e00ff */
[----:B------:R0:W2:Y:S02]  /*03e0*/  SHFL.UP P0, R25, R26, 0x10, RZ ;  /* 0x060000001a197989 */ /* 0x0000a400000000ff */
.L_x_534:
[----:B-1----:R-:W-:-:S04]  /*03f0*/  IADD3 R21, P2, PT, R28, R27, RZ ;  /* 0x0000001b1c157210 */ /* 0x002fc80007f5e0ff */
[----:B--2---:R-:W-:Y:S01]  /*0400*/  SEL R21, R21, R28, P0 ;  /* 0x0000001c15157207 */ /* 0x004fe20000000000 */
[----:B------:R-:W-:-:S05]  /*0410*/  IMAD.X R22, R25, 0x1, R26, P2 ;  /* 0x0000000119167824 */ /* 0x000fca00010e061a */
[----:B------:R-:W-:Y:S02]  /*0420*/  SEL R22, R22, R25, P0 ;  /* 0x0000001916167207 */ /* 0x000fe40000000000 */
[----:B------:R-:W-:-:S05]  /*0430*/  IADD3 R20, P0, PT, R21, -R20, RZ ;  /* 0x8000001415147210 */ /* 0x000fca0007f1e0ff */
[----:B------:R-:W-:Y:S01]  /*0440*/  IMAD.X R21, R22, 0x1, ~R19, P0 ;  /* 0x0000000116157824 */ /* 0x000fe200000e0e13 */
[----:B------:R-:W-:-:S04]  /*0450*/  IADD3 R14, P0, PT, R14, R20, RZ ;  /* 0x000000140e0e7210 */ /* 0x000fc80007f1e0ff */
[----:B------:R1:W-:Y:S01]  /*0460*/  STS.64 [R18+0x10], R20 ;  /* 0x0000101412007388 */ /* 0x0003e20000000a00 */
[----:B------:R-:W-:Y:S01]  /*0470*/  IMAD.X R15, R15, 0x1, R21, P0 ;  /* 0x000000010f0f7824 */ /* 0x000fe200000e0615 */
        /* <DEDUP_REMOVED lines=17> */
[----:B------:R-:W-:-:S05]  /*0590*/  IMAD.X R3, R3, 0x1, R5, P0 ;  /* 0x0000000103037824 */ /* 0x000fca00000e0605 */
[----:B------:R1:W-:Y:S03]  /*05a0*/  STS.64 [R18+0x48], R2 ;  /* 0x0000480212007388 */ /* 0x0003e60000000a00 */
.L_x_522:
[----:B------:R-:W-:Y:S05]  /*05b0*/  WARPSYNC.ALL ;  /* 0x0000000000007948 */ /* 0x000fea0003800000 */
[----:B------:R-:W-:Y:S06]  /*05c0*/  BAR.SYNC.DEFER_BLOCKING 0x0 ;  /* 0x0000000000007b1d */ /* 0x000fec0000010000 */
[----:B------:R-:W-:Y:S05]  /*05d0*/  @P1 EXIT ;  /* 0x000000000000194d */ /* 0x000fea0003800000 */
[----:B01----:R-:W0:Y:S04]  /*05e0*/  LDS.64 R2, [R0+0x10] ;  /* 0x0000100000027984 */ /* 0x003e280000000a00 */
[----:B0-----:R-:W-:Y:S01]  /*05f0*/  STG.E.64 desc[UR4][R16.64], R2 ;  /* 0x0000000210007986 */ /* 0x001fe2000c101b04 */
[----:B------:R-:W-:Y:S05]  /*0600*/  EXIT ;  /* 0x000000000000794d */ /* 0x000fea0003800000 */
.L_x_523:
[----:B------:R-:W-:Y:S02]  /*0610*/  IMAD.MOV.U32 R24, RZ, RZ, R20 ;  /* 0x000000ffff187224 */ /* 0x000fe400078e0014 */
[----:B------:R-:W-:Y:S02]  /*0620*/  IMAD.MOV.U32 R23, RZ, RZ, 0x1 ;  /* 0x00000001ff177424 */ /* 0x000fe400078e00ff */
[----:B------:R-:W-:Y:S02]  /*0630*/  IMAD.MOV.U32 R22, RZ, RZ, RZ ;  /* 0x000000ffff167224 */ /* 0x000fe400078e00ff */
[----:B------:R-:W-:-:S07]  /*0640*/  IMAD.MOV.U32 R21, RZ, RZ, -0x1 ;  /* 0xffffffffff157424 */ /* 0x000fce00078e00ff */
[----:B------:R-:W-:Y:S05]  /*0650*/  WARPSYNC.COLLECTIVE R21, `(.L_x_524) ;  /* 0x0000000015087348 */ /* 0x000fea0003c00000 */
[----:B------:R0:W1:Y:S02]  /*0660*/  SHFL.UP P0, R25, R24, R23, R22 ;  /* 0x0400001718197389 */ /* 0x0000640000000016 */
[----:B01----:R-:W-:Y:S05]  /*0670*/  ENDCOLLECTIVE ;  /* 0x000000000000791b */ /* 0x003fea0003800000 */
.L_x_524:
[----:B------:R-:W-:Y:S02]  /*0680*/  IMAD.MOV.U32 R24, RZ, RZ, R19 ;  /* 0x000000ffff187224 */ /* 0x000fe400078e0013 */
[----:B------:R-:W-:-:S07]  /*0690*/  IMAD.MOV.U32 R27, RZ, RZ, R25 ;  /* 0x000000ffff1b7224 */ /* 0x000fce00078e0019 */
[----:B------:R-:W-:Y:S05]  /*06a0*/  WARPSYNC.COLLECTIVE R21, `(.L_x_525) ;  /* 0x0000000015087348 */ /* 0x000fea0003c00000 */
[----:B------:R0:W1:Y:S02]  /*06b0*/  SHFL.UP P0, R25, R24, R23, R22 ;  /* 0x0400001718197389 */ /* 0x0000640000000016 */
[----:B01----:R-:W-:Y:S05]  /*06c0*/  ENDCOLLECTIVE ;  /* 0x000000000000791b */ /* 0x003fea0003800000 */
.L_x_525:
[----:B------:R-:W-:Y:S01]  /*06d0*/  IADD3 R26, P2, PT, R27, R20, RZ ;  /* 0x000000141b1a7210 */ /* 0x000fe20007f5e0ff */
[----:B------:R-:W-:-:S03]  /*06e0*/  IMAD.MOV.U32 R23, RZ, RZ, 0x2 ;  /* 0x00000002ff177424 */ /* 0x000fc600078e00ff */
[----:B------:R-:W-:Y:S01]  /*06f0*/  SEL R27, R26, R27, P0 ;  /* 0x0000001b1a1b7207 */ /* 0x000fe20000000000 */
[----:B------:R-:W-:-:S04]  /*0700*/  IMAD.X R26, R25, 0x1, R19, P2 ;  /* 0x00000001191a7824 */ /* 0x000fc800010e0613 */
[----:B------:R-:W-:Y:S01]  /*0710*/  IMAD.MOV.U32 R24, RZ, RZ, R27 ;  /* 0x000000ffff187224 */ /* 0x000fe200078e001b */
[----:B------:R-:W-:-:S07]  /*0720*/  SEL R26, R26, R25, P0 ;  /* 0x000000191a1a7207 */ /* 0x000fce0000000000 */
[----:B------:R-:W-:Y:S05]  /*0730*/  WARPSYNC.COLLECTIVE R21, `(.L_x_526) ;  /* 0x0000000015087348 */ /* 0x000fea0003c00000 */
[----:B------:R0:W1:Y:S02]  /*0740*/  SHFL.UP P0, R25, R24, R23, R22 ;  /* 0x0400001718197389 */ /* 0x0000640000000016 */
[----:B01----:R-:W-:Y:S05]  /*0750*/  ENDCOLLECTIVE ;  /* 0x000000000000791b */ /* 0x003fea0003800000 */
.L_x_526:
[----:B------:R-:W-:Y:S02]  /*0760*/  IMAD.MOV.U32 R24, RZ, RZ, R26 ;  /* 0x000000ffff187224 */ /* 0x000fe400078e001a */
[----:B------:R-:W-:-:S07]  /*0770*/  IMAD.MOV.U32 R28, RZ, RZ, R25 ;  /* 0x000000ffff1c7224 */ /* 0x000fce00078e0019 */
[----:B------:R-:W-:Y:S05]  /*0780*/  WARPSYNC.COLLECTIVE R21, `(.L_x_527) ;  /* 0x0000000015087348 */ /* 0x000fea0003c00000 */
[----:B------:R0:W1:Y:S02]  /*0790*/  SHFL.UP P0, R25, R24, R23, R22 ;  /* 0x0400001718197389 */ /* 0x0000640000000016 */
[----:B01----:R-:W-:Y:S05]  /*07a0*/  ENDCOLLECTIVE ;  /* 0x000000000000791b */ /* 0x003fea0003800000 */
.L_x_527:
        /* <DEDUP_REMOVED lines=9> */
.L_x_528:
[----:B------:R-:W-:Y:S02]  /*0840*/  IMAD.MOV.U32 R24, RZ, RZ, R29 ;  /* 0x000000ffff187224 */ /* 0x000fe400078e001d */
[----:B------:R-:W-:-:S07]  /*0850*/  IMAD.MOV.U32 R27, RZ, RZ, R25 ;  /* 0x000000ffff1b7224 */ /* 0x000fce00078e0019 */
[----:B------:R-:W-:Y:S05]  /*0860*/  WARPSYNC.COLLECTIVE R21, `(.L_x_529) ;  /* 0x0000000015087348 */ /* 0x000fea0003c00000 */
[----:B------:R0:W1:Y:S02]  /*0870*/  SHFL.UP P0, R25, R24, R23, R22 ;  /* 0x0400001718197389 */ /* 0x0000640000000016 */
[----:B01----:R-:W-:Y:S05]  /*0880*/  ENDCOLLECTIVE ;  /* 0x000000000000791b */ /* 0x003fea0003800000 */
.L_x_529:
        /* <DEDUP_REMOVED lines=9> */
.L_x_530:
[----:B------:R-:W-:Y:S02]  /*0920*/  IMAD.MOV.U32 R24, RZ, RZ, R29 ;  /* 0x000000ffff187224 */ /* 0x000fe400078e001d */
[----:B------:R-:W-:-:S07]  /*0930*/  IMAD.MOV.U32 R27, RZ, RZ, R25 ;  /* 0x000000ffff1b7224 */ /* 0x000fce00078e0019 */
[----:B------:R-:W-:Y:S05]  /*0940*/  WARPSYNC.COLLECTIVE R21, `(.L_x_531) ;  /* 0x0000000015087348 */ /* 0x000fea0003c00000 */
[----:B------:R0:W1:Y:S02]  /*0950*/  SHFL.UP P0, R25, R24, R23, R22 ;  /* 0x0400001718197389 */ /* 0x0000640000000016 */
[----:B01----:R-:W-:Y:S05]  /*0960*/  ENDCOLLECTIVE ;  /* 0x000000000000791b */ /* 0x003fea0003800000 */
.L_x_531:
        /* <DEDUP_REMOVED lines=9> */
.L_x_532:
[----:B------:R-:W-:Y:S02]  /*0a00*/  IMAD.MOV.U32 R24, RZ, RZ, R26 ;  /* 0x000000ffff187224 */ /* 0x000fe400078e001a */
[----:B------:R-:W-:-:S07]  /*0a10*/  IMAD.MOV.U32 R28, RZ, RZ, R25 ;  /* 0x000000ffff1c7224 */ /* 0x000fce00078e0019 */
[----:B------:R-:W-:Y:S05]  /*0a20*/  WARPSYNC.COLLECTIVE R21, `(.L_x_533) ;  /* 0x0000000015087348 */ /* 0x000fea0003c00000 */
[----:B------:R0:W1:Y:S02]  /*0a30*/  SHFL.UP P0, R25, R24, R23, R22 ;  /* 0x0400001718197389 */ /* 0x0000640000000016 */
[----:B01----:R-:W-:Y:S05]  /*0a40*/  ENDCOLLECTIVE ;  /* 0x000000000000791b */ /* 0x003fea0003800000 */
.L_x_533:
[----:B------:R-:W-:Y:S05]  /*0a50*/  BRA `(.L_x_534) ;  /* 0xfffffff800647947 */ /* 0x000fea000383ffff */
.L_x_535:
        /* <DEDUP_REMOVED lines=10> */
.L_x_642:


//--------------------- .text._ZN3cub18CUB_300001_SM_10006detail10radix_sort30DeviceRadixSortHistogramKernelINS1_5radix10policy_hubIjNS0_8NullTypeEyE10Policy1000ELNS0_9SortOrderE0EjyNS1_21identity_decomposer_tEEEvPT2_PKT1_SB_iiT3_ --------------------------
	.section	.text._ZN3cub18CUB_300001_SM_10006detail10radix_sort30DeviceRadixSortHistogramKernelINS1_5radix10policy_hubIjNS0_8NullTypeEyE10Policy1000ELNS0_9SortOrderE0EjyNS1_21identity_decomposer_tEEEvPT2_PKT1_SB_iiT3_,"ax",@progbits
	.align	128
        .global         _ZN3cub18CUB_300001_SM_10006detail10radix_sort30DeviceRadixSortHistogramKernelINS1_5radix10policy_hubIjNS0_8NullTypeEyE10Policy1000ELNS0_9SortOrderE0EjyNS1_21identity_decomposer_tEEEvPT2_PKT1_SB_iiT3_
        .type           _ZN3cub18CUB_300001_SM_10006detail10radix_sort30DeviceRadixSortHistogramKernelINS1_5radix10policy_hubIjNS0_8NullTypeEyE10Policy1000ELNS0_9SortOrderE0EjyNS1_21identity_decomposer_tEEEvPT2_PKT1_SB_iiT3_,@function
        .size           _ZN3cub18CUB_300001_SM_10006detail10radix_sort30DeviceRadixSortHistogramKernelINS1_5radix10policy_hubIjNS0_8NullTypeEyE10Policy1000ELNS0_9SortOrderE0EjyNS1_21identity_decomposer_tEEEvPT2_PKT1_SB_iiT3_,(.L_x_643 - _ZN3cub18CUB_300001_SM_10006detail10radix_sort30DeviceRadixSortHistogramKernelINS1_5radix10policy_hubIjNS0_8NullTypeEyE10Policy1000ELNS0_9SortOrderE0EjyNS1_21identity_decomposer_tEEEvPT2_PKT1_SB_iiT3_)
        .other          _ZN3cub18CUB_300001_SM_10006detail10radix_sort30DeviceRadixSortHistogramKernelINS1_5radix10policy_hubIjNS0_8NullTypeEyE10Policy1000ELNS0_9SortOrderE0EjyNS1_21identity_decomposer_tEEEvPT2_PKT1_SB_iiT3_,@"STO_CUDA_ENTRY STV_DEFAULT"
_ZN3cub18CUB_300001_SM_10006detail10radix_sort30DeviceRadixSortHistogramKernelINS1_5radix10policy_hubIjNS0_8NullTypeEyE10Policy1000ELNS0_9SortOrderE0EjyNS1_21identity_decomposer_tEEEvPT2_PKT1_SB_iiT3_:
.text._ZN3cub18CUB_300001_SM_10006detail10radix_sort30DeviceRadixSortHistogramKernelINS1_5radix10policy_hubIjNS0_8NullTypeEyE10Policy1000ELNS0_9SortOrderE0EjyNS1_21identity_decomposer_tEEEvPT2_PKT1_SB_iiT3_:
[----:B------:R-:W-:Y:S01]  /*0000*/  LDC R1, c[0x0][0x37c] ;  /* 0x0000df00ff017b82 */ /* 0x000fe20000000800 */
[----:B------:R-:W0:Y:S02]  /*0010*/  LDCU.64 UR4, c[0x0][0x390] ;  /* 0x00007200ff0477ac */ /* 0x000e240008000a00 */
[----:B0-----:R-:W-:-:S04]  /*0020*/  ISETP.NE.U32.AND P0, PT, RZ, UR4, PT ;  /* 0x00000004ff007c0c */ /* 0x001fc8000bf05070 */
[----:B------:R-:W-:-:S13]  /*0030*/  ISETP.NE.AND.EX P0, PT, RZ, UR5, PT, P0 ;  /* 0x00000005ff007c0c */ /* 0x000fda000bf05300 */
[----:B------:R-:W-:Y:S05]  /*0040*/  @!P0 EXIT ;  /* 0x000000000000894d */ /* 0x000fea0003800000 */
[----:B------:R-:W0:Y:S01]  /*0050*/  S2R R18, SR_TID.X ;  /* 0x0000000000127919 */ /* 0x000e220000002100 */
[----:B------:R-:W1:Y:S01]  /*0060*/  LDCU.64 UR4, c[0x0][0x398] ;  /* 0x00007300ff0477ac */ /* 0x000e620008000a00 */
[----:B------:R-:W2:Y:S01]  /*0070*/  S2UR UR7, SR_CgaCtaId ;  /* 0x00000000000779c3 */ /* 0x000ea20000008800 */
[----:B------:R-:W-:Y:S01]  /*0080*/  UMOV UR6, 0x400 ;  /* 0x0000040000067882 */ /* 0x000fe20000000000 */
[----:B------:R-:W3:Y:S06]  /*0090*/  LDCU.64 UR18, c[0x0][0x358] ;  /* 0x00006b00ff1277ac */ /* 0x000eec0008000a00 */
[----:B------:R-:W4:Y:S01]  /*00a0*/  S2UR UR8, SR_CTAID.X ;  /* 0x00000000000879c3 */ /* 0x000f220000002500 */
[----:B------:R-:W0:Y:S01]  /*00b0*/  LDCU UR21, c[0x0][0x370] ;  /* 0x00006e00ff1577ac */ /* 0x000e220008000800 */
[----:B-1----:R-:W-:-:S04]  /*00c0*/  UIADD3 UR4, UPT, UPT, UR5, 0x7, -UR4 ;  /* 0x0000000705047890 */ /* 0x002fc8000fffe804 */
[----:B------:R-:W-:Y:S02]  /*00d0*/  UISETP.GE.AND UP0, UPT, UR4, 0x8, UPT ;  /* 0x000000080400788c */ /* 0x000fe4000bf06270 */
[----:B------:R-:W-:Y:S02]  /*00e0*/  USHF.R.S32.HI UR5, URZ, 0x1f, UR4 ;  /* 0x0000001fff057899 */ /* 0x000fe40008011404 */
[----:B--2---:R-:W-:Y:S02]  /*00f0*/  ULEA UR6, UR7, UR6, 0x18 ;  /* 0x0000000607067291 */ /* 0x004fe4000f8ec0ff */
[----:B------:R-:W-:Y:S01]  /*0100*/  PLOP3.LUT P0, PT, PT, PT, UP0, 0x80, 0x8 ;  /* 0x000000000008781c */ /* 0x000fe20003f0f008 */
[----:B------:R-:W-:Y:S01]  /*0110*/  ULEA.HI UR5, UR5, UR4, URZ, 0x3 ;  /* 0x0000000405057291 */ /* 0x000fe2000f8f18ff */
[C---:B0-----:R-:W-:Y:S02]  /*0120*/  VIADD R19, R18.reuse, 0x80 ;  /* 0x0000008012137836 */ /* 0x041fe40000000000 */
[C---:B------:R-:W-:Y:S01]  /*0130*/  ISETP.GT.U32.OR P0, PT, R18.reuse, 0xff, !P0 ;  /* 0x000000ff1200780c */ /* 0x040fe20004704470 */
[----:B------:R-:W-:Y:S01]  /*0140*/  USHF.R.S32.HI UR5, URZ, 0x3, UR5 ;  /* 0x00000003ff057899 */ /* 0x000fe20008011405 */
[C---:B------:R-:W-:Y:S01]  /*0150*/  VIADD R20, R18.reuse, 0x100 ;  /* 0x0000010012147836 */ /* 0x040fe20000000000 */
[C---:B------:R-:W-:Y:S01]  /*0160*/  IADD3 R25, PT, PT, R18.reuse, 0x500, RZ ;  /* 0x0000050012197810 */ /* 0x040fe20007ffe0ff */
[C---:B------:R-:W-:Y:S01]  /*0170*/  VIADD R21, R18.reuse, 0x180 ;  /* 0x0000018012157836 */ /* 0x040fe20000000000 */
[----:B------:R-:W-:Y:S01]  /*0180*/  P2R R28, PR, RZ, 0x1 ;  /* 0x00000001ff1c7803 */ /* 0x000fe20000000000 */
[C---:B------:R-:W-:Y:S01]  /*0190*/  VIADD R22, R18.reuse, 0x200 ;  /* 0x0000020012167836 */ /* 0x040fe20000000000 */
[C---:B------:R-:W-:Y:S01]  /*01a0*/  LEA R27, R18.reuse, UR6, 0x2 ;  /* 0x00000006121b7c11 */ /* 0x040fe2000f8e10ff */
[C---:B------:R-:W-:Y:S01]  /*01b0*/  VIADD R23, R18.reuse, 0x280 ;  /* 0x0000028012177836 */ /* 0x040fe20000000000 */
[----:B----4-:R-:W-:Y:S01]  /*01c0*/  USHF.L.U32 UR8, UR8, 0xb, URZ ;  /* 0x0000000b08087899 */ /* 0x010fe200080006ff */
[C---:B------:R-:W-:Y:S01]  /*01d0*/  VIADD R24, R18.reuse, 0x300 ;  /* 0x0000030012187836 */ /* 0x040fe20000000000 */
[----:B------:R-:W-:Y:S01]  /*01e0*/  ULOP3.LUT UR20, UR5, 0x7, URZ, 0xc0, !UPT ;  /* 0x0000000705147892 */ /* 0x000fe2000f8ec0ff */
[----:B------:R-:W-:Y:S01]  /*01f0*/  VIADD R26, R18, 0x780 ;  /* 0x00000780121a7836 */ /* 0x000fe20000000000 */
[----:B------:R-:W-:Y:S01]  /*0200*/  ULOP3.LUT UR9, UR5, 0x3, URZ, 0xc0, !UPT ;  /* 0x0000000305097892 */ /* 0x000fe2000f8ec0ff */
[----:B------:R-:W-:Y:S01]  /*0210*/  UMOV UR6, URZ ;  /* 0x000000ff00067c82 */ /* 0x000fe20008000000 */
[----:B---3--:R-:W-:-:S10]  /*0220*/  UMOV UR7, URZ ;  /* 0x000000ff00077c82 */ /* 0x008fd40008000000 */
.L_x_619:
[----:B------:R-:W-:Y:S01]  /*0230*/  ISETP.NE.AND P0, PT, R28, RZ, PT ;  /* 0x000000ff1c00720c */ /* 0x000fe20003f05270 */
[----:B------:R-:W-:-:S12]  /*0240*/  BSSY.RECONVERGENT B0, `(.L_x_536) ;  /* 0x0000082000007945 */ /* 0x000fd80003800200 */
[----:B0-2345:R-:W-:Y:S05]  /*0250*/  @P0 BRA `(.L_x_537) ;  /* 0x0000000800000947 */ /* 0x03dfea0003800000 */
[----:B------:R-:W0:Y:S02]  /*0260*/  LDC.64 R2, c[0x0][0x398] ;  /* 0x0000e600ff027b82 */ /* 0x000e240000000a00 */
[----:B0-----:R-:W-:-:S04]  /*0270*/  IADD3 R2, PT, PT, R3, 0x7, -R2 ;  /* 0x0000000703027810 */ /* 0x001fc80007ffe802 */
[----:B------:R-:W-:-:S04]  /*0280*/  SHF.R.S32.HI R3, RZ, 0x1f, R2 ;  /* 0x0000001fff037819 */ /* 0x000fc80000011402 */
[----:B------:R-:W-:-:S04]  /*0290*/  LEA.HI R3, R3, R2, RZ, 0x3 ;  /* 0x0000000203037211 */ /* 0x000fc800078f18ff */
[----:B------:R-:W-:-:S04]  /*02a0*/  SHF.R.S32.HI R3, RZ, 0x3, R3 ;  /* 0x00000003ff037819 */ /* 0x000fc80000011403 */
[C---:B------:R-:W-:Y:S01]  /*02b0*/  LOP3.LUT R5, R3.reuse, 0xffffff0, RZ, 0xc0, !PT ;  /* 0x0ffffff003057812 */ /* 0x040fe200078ec0ff */
[----:B------:R-:W-:-:S05]  /*02c0*/  VIADD R0, R3, 0xffffffff ;  /* 0xffffffff03007836 */ /* 0x000fca0000000000 */
[----:B------:R-:W-:Y:S01]  /*02d0*/  ISETP.GE.U32.AND P0, PT, R0, 0xf, PT ;  /* 0x0000000f0000780c */ /* 0x000fe20003f06070 */
[----:B------:R-:W-:-:S12]  /*02e0*/  IMAD.MOV.U32 R0, RZ, RZ, RZ ;  /* 0x000000ffff007224 */ /* 0x000fd800078e00ff */
[----:B------:R-:W-:Y:S05]  /*02f0*/  @!P0 BRA `(.L_x_538) ;  /* 0x00000000005c8947 */ /* 0x000fea0003800000 */
[----:B------:R-:W-:Y:S02]  /*0300*/  IMAD.MOV R2, RZ, RZ, -R5 ;  /* 0x000000ffff027224 */ /* 0x000fe400078e0a05 */
[----:B------:R-:W-:-:S07]  /*0310*/  VIADD R0, R27, 0x2000 ;  /* 0x000020001b007836 */ /* 0x000fce0000000000 */
.L_x_539:
[----:B------:R-:W-:Y:S01]  /*0320*/  VIADD R2, R2, 0x10 ;  /* 0x0000001002027836 */ /* 0x000fe20000000000 */
[----:B------:R-:W-:Y:S04]  /*0330*/  STS [R0+-0x2000], RZ ;  /* 0xffe000ff00007388 */ /* 0x000fe80000000800 */
        /* <DEDUP_REMOVED lines=16> */
[----:B0-----:R-:W-:Y:S01]  /*0440*/  IADD3 R0, PT, PT, R0, 0x4000, RZ ;  /* 0x0000400000007810 */ /* 0x001fe20007ffe0ff */
[----:B------:R-:W-:Y:S06]  /*0450*/  @P1 BRA `(.L_x_539) ;  /* 0xfffffffc00b01947 */ /* 0x000fec000383ffff */
[----:B------:R-:W-:-:S07]  /*0460*/  IMAD.MOV.U32 R0, RZ, RZ, R5 ;  /* 0x000000ffff007224 */ /* 0x000fce00078e0005 */
.L_x_538:
[----:B------:R-:W-:Y:S01]  /*0470*/  LOP3.LUT R2, R3, 0xf, RZ, 0xc0, !PT ;  /* 0x0000000f03027812 */ /* 0x000fe200078ec0ff */
[----:B------:R-:W-:-:S03]  /*0480*/  IMAD.U32 R4, RZ, RZ, UR20 ;  /* 0x00000014ff047e24 */ /* 0x000fc6000f8e00ff */
[C---:B------:R-:W-:Y:S01]  /*0490*/  ISETP.NE.AND P1, PT, R2.reuse, RZ, PT ;  /* 0x000000ff0200720c */ /* 0x040fe20003f25270 */
[----:B------:R-:W-:Y:S02]  /*04a0*/  VIADD R2, R2, 0xffffffff ;  /* 0xffffffff02027836 */ /* 0x000fe40000000000 */
[----:B------:R-:W-:-:S10]  /*04b0*/  VIADD R4, R4, 0xffffffff ;  /* 0xffffffff04047836 */ /* 0x000fd40000000000 */
[----:B------:R-:W-:Y:S05]  /*04c0*/  @!P1 BRA `(.L_x_540) ;  /* 0x00000000007c9947 */ /* 0x000fea0003800000 */
[----:B------:R-:W-:Y:S01]  /*04d0*/  ISETP.GE.U32.AND P2, PT, R2, 0x7, PT ;  /* 0x000000070200780c */ /* 0x000fe20003f46070 */
[----:B------:R-:W-:-:S12]  /*04e0*/  UISETP.NE.AND UP0, UPT, UR20, URZ, UPT ;  /* 0x000000ff1400728c */ /* 0x000fd8000bf05270 */
[----:B------:R-:W-:Y:S05]  /*04f0*/  @!P2 BRA `(.L_x_541) ;  /* 0x000000000028a947 */ /* 0x000fea0003800000 */
        /* <DEDUP_REMOVED lines=10> */
.L_x_541:
[----:B------:R-:W-:Y:S05]  /*05a0*/  BRA.U !UP0, `(.L_x_540) ;  /* 0x0000000108447547 */ /* 0x000fea000b800000 */
[----:B------:R-:W-:Y:S01]  /*05b0*/  ISETP.GE.U32.AND P2, PT, R4, 0x3, PT ;  /* 0x000000030400780c */ /* 0x000fe20003f46070 */
[----:B------:R-:W-:-:S12]  /*05c0*/  UISETP.NE.AND UP0, UPT, UR9, URZ, UPT ;  /* 0x000000ff0900728c */ /* 0x000fd8000bf05270 */
[C---:B0-----:R-:W-:Y:S01]  /*05d0*/  @P2 LEA R3, R0.reuse, R27, 0xa ;  /* 0x0000001b00032211 */ /* 0x041fe200078e50ff */
[----:B------:R-:W-:-:S04]  /*05e0*/  @P2 VIADD R0, R0, 0x4 ;  /* 0x0000000400002836 */ /* 0x000fc80000000000 */
[----:B------:R1:W-:Y:S04]  /*05f0*/  @P2 STS [R3], RZ ;  /* 0x000000ff03002388 */ /* 0x0003e80000000800 */
[----:B------:R1:W-:Y:S04]  /*0600*/  @P2 STS [R3+0x400], RZ ;  /* 0x000400ff03002388 */ /* 0x0003e80000000800 */
[----:B------:R1:W-:Y:S04]  /*0610*/  @P2 STS [R3+0x800], RZ ;  /* 0x000800ff03002388 */ /* 0x0003e80000000800 */
[----:B------:R1:W-:Y:S01]  /*0620*/  @P2 STS [R3+0xc00], RZ ;  /* 0x000c00ff03002388 */ /* 0x0003e20000000800 */
[----:B------:R-:W-:Y:S05]  /*0630*/  BRA.U !UP0, `(.L_x_540) ;  /* 0x0000000108207547 */ /* 0x000fea000b800000 */
[----:B------:R-:W-:Y:S01]  /*0640*/  IMAD R0, R0, 0x400, R27 ;  /* 0x0000040000007824 */ /* 0x000fe200078e021b */
[----:B------:R-:W-:-:S04]  /*0650*/  UISETP.NE.AND UP0, UPT, UR9, 0x1, UPT ;  /* 0x000000010900788c */ /* 0x000fc8000bf05270 */
[----:B------:R2:W-:Y:S05]  /*0660*/  STS [R0], RZ ;  /* 0x000000ff00007388 */ /* 0x0005ea0000000800 */
[----:B------:R-:W-:Y:S05]  /*0670*/  BRA.U !UP0, `(.L_x_540) ;  /* 0x0000000108107547 */ /* 0x000fea000b800000 */
[----:B------:R-:W-:Y:S01]  /*0680*/  UISETP.NE.AND UP0, UPT, UR9, 0x2, UPT ;  /* 0x000000020900788c */ /* 0x000fe2000bf05270 */
[----:B------:R3:W-:Y:S05]  /*0690*/  STS [R0+0x400], RZ ;  /* 0x000400ff00007388 */ /* 0x0007ea0000000800 */
[----:B------:R-:W-:-:S13]  /*06a0*/  PLOP3.LUT P2, PT, PT, PT, UP0, 0x80, 0x8 ;  /* 0x000000000008781c */ /* 0x000fda0003f4f008 */
[----:B------:R3:W-:Y:S02]  /*06b0*/  @P2 STS [R0+0x800], RZ ;  /* 0x000800ff00002388 */ /* 0x0007e40000000800 */
.L_x_540:
[----:B------:R-:W-:-:S13]  /*06c0*/  ISETP.GT.U32.AND P2, PT, R18, 0x7f, PT ;  /* 0x0000007f1200780c */ /* 0x000fda0003f44070 */
[----:B------:R-:W-:Y:S05]  /*06d0*/  @P2 BRA `(.L_x_537) ;  /* 0x0000000000e02947 */ /* 0x000fea0003800000 */
[----:B--23--:R-:W-:Y:S01]  /*06e0*/  IMAD.MOV.U32 R0, RZ, RZ, RZ ;  /* 0x000000ffff007224 */ /* 0x00cfe200078e00ff */
[----:B------:R-:W-:Y:S06]  /*06f0*/  @!P0 BRA `(.L_x_542) ;  /* 0x0000000000588947 */ /* 0x000fec0003800000 */
[----:B------:R-:W-:-:S07]  /*0700*/  IMAD.MOV.U32 R0, RZ, RZ, RZ ;  /* 0x000000ffff007224 */ /* 0x000fce00078e00ff */
.L_x_543:
[C---:B012---:R-:W-:Y:S02]  /*0710*/  IMAD R3, R0.reuse, 0x400, R27 ;  /* 0x0000040000037824 */ /* 0x047fe400078e021b */
[----:B------:R-:W-:-:S03]  /*0720*/  VIADD R0, R0, 0x10 ;  /* 0x0000001000007836 */ /* 0x000fc60000000000 */
[----:B------:R2:W-:Y:S02]  /*0730*/  STS [R3+0x200], RZ ;  /* 0x000200ff03007388 */ /* 0x0005e40000000800 */
[----:B------:R-:W-:Y:S02]  /*0740*/  ISETP.NE.AND P0, PT, R0, R5, PT ;  /* 0x000000050000720c */ /* 0x000fe40003f05270 */
[----:B------:R2:W-:Y:S04]  /*0750*/  STS [R3+0x600], RZ ;  /* 0x000600ff03007388 */ /* 0x0005e80000000800 */
        /* <DEDUP_REMOVED lines=13> */
[----:B------:R2:W-:Y:S01]  /*0830*/  STS [R3+0x3e00], RZ ;  /* 0x003e00ff03007388 */ /* 0x0005e20000000800 */
[----:B------:R-:W-:Y:S05]  /*0840*/  @P0 BRA `(.L_x_543) ;  /* 0xfffffffc00b00947 */ /* 0x000fea000383ffff */
[----:B------:R-:W-:-:S07]  /*0850*/  MOV R0, R5 ;  /* 0x0000000500007202 */ /* 0x000fce0000000f00 */
.L_x_542:
[----:B------:R-:W-:Y:S05]  /*0860*/  @!P1 BRA `(.L_x_537) ;  /* 0x00000000007c9947 */ /* 0x000fea0003800000 */
[----:B------:R-:W-:Y:S01]  /*0870*/  ISETP.GE.U32.AND P0, PT, R2, 0x7, PT ;  /* 0x000000070200780c */ /* 0x000fe20003f06070 */
[----:B------:R-:W-:-:S12]  /*0880*/  UISETP.NE.AND UP0, UPT, UR20, URZ, UPT ;  /* 0x000000ff1400728c */ /* 0x000fd8000bf05270 */
[----:B------:R-:W-:Y:S05]  /*0890*/  @!P0 BRA `(.L_x_544) ;  /* 0x0000000000288947 */ /* 0x000fea0003800000 */
[C---:B------:R-:W-:Y:S02]  /*08a0*/  IMAD R2, R0.reuse, 0x400, R27 ;  /* 0x0000040000027824 */ /* 0x040fe400078e021b */
[----:B------:R-:W-:-:S03]  /*08b0*/  VIADD R0, R0, 0x8 ;  /* 0x0000000800007836 */ /* 0x000fc60000000000 */
[----:B------:R3:W-:Y:S04]  /*08c0*/  STS [R2+0x200], RZ ;  /* 0x000200ff02007388 */ /* 0x0007e80000000800 */
[----:B------:R3:W-:Y:S04]  /*08d0*/  STS [R2+0x600], RZ ;  /* 0x000600ff02007388 */ /* 0x0007e80000000800 */
[----:B------:R3:W-:Y:S04]  /*08e0*/  STS [R2+0xa00], RZ ;  /* 0x000a00ff02007388 */ /* 0x0007e80000000800 */
[----:B------:R3:W-:Y:S04]  /*08f0*/  STS [R2+0xe00], RZ ;  /* 0x000e00ff02007388 */ /* 0x0007e80000000800 */
[----:B------:R3:W-:Y:S04]  /*0900*/  STS [R2+0x1200], RZ ;  /* 0x001200ff02007388 */ /* 0x0007e80000000800 */
[----:B------:R3:W-:Y:S04]  /*0910*/  STS [R2+0x1600], RZ ;  /* 0x001600ff02007388 */ /* 0x0007e80000000800 */
[----:B------:R3:W-:Y:S04]  /*0920*/  STS [R2+0x1a00], RZ ;  /* 0x001a00ff02007388 */ /* 0x0007e80000000800 */
[----:B------:R3:W-:Y:S02]  /*0930*/  STS [R2+0x1e00], RZ ;  /* 0x001e00ff02007388 */ /* 0x0007e40000000800 */
.L_x_544:
[----:B------:R-:W-:Y:S05]  /*0940*/  BRA.U !UP0, `(.L_x_537) ;  /* 0x0000000108447547 */ /* 0x000fea000b800000 */
[----:B------:R-:W-:Y:S01]  /*0950*/  ISETP.GE.U32.AND P0, PT, R4, 0x3, PT ;  /* 0x000000030400780c */ /* 0x000fe20003f06070 */
[----:B------:R-:W-:-:S12]  /*0960*/  UISETP.NE.AND UP0, UPT, UR9, URZ, UPT ;  /* 0x000000ff0900728c */ /* 0x000fd8000bf05270 */
[C---:B---3--:R-:W-:Y:S02]  /*0970*/  @P0 IMAD R2, R0.reuse, 0x400, R27 ;  /* 0x0000040000020824 */ /* 0x048fe400078e021b */
[----:B------:R-:W-:-:S03]  /*0980*/  @P0 VIADD R0, R0, 0x4 ;  /* 0x0000000400000836 */ /* 0x000fc60000000000 */
[----:B------:R4:W-:Y:S04]  /*0990*/  @P0 STS [R2+0x200], RZ ;  /* 0x000200ff02000388 */ /* 0x0009e80000000800 */
[----:B------:R4:W-:Y:S04]  /*09a0*/  @P0 STS [R2+0x600], RZ ;  /* 0x000600ff02000388 */ /* 0x0009e80000000800 */
[----:B------:R4:W-:Y:S04]  /*09b0*/  @P0 STS [R2+0xa00], RZ ;  /* 0x000a00ff02000388 */ /* 0x0009e80000000800 */
[----:B------:R4:W-:Y:S01]  /*09c0*/  @P0 STS [R2+0xe00], RZ ;  /* 0x000e00ff02000388 */ /* 0x0009e20000000800 */
[----:B------:R-:W-:Y:S05]  /*09d0*/  BRA.U !UP0, `(.L_x_537) ;  /* 0x0000000108207547 */ /* 0x000fea000b800000 */
[----:B------:R-:W-:Y:S01]  /*09e0*/  IMAD R0, R0, 0x400, R27 ;  /* 0x0000040000007824 */ /* 0x000fe200078e021b */
[----:B------:R-:W-:-:S04]  /*09f0*/  UISETP.NE.AND UP0, UPT, UR9, 0x1, UPT ;  /* 0x000000010900788c */ /* 0x000fc8000bf05270 */
[----:B------:R3:W-:Y:S05]  /*0a00*/  STS [R0+0x200], RZ ;  /* 0x000200ff00007388 */ /* 0x0007ea0000000800 */
[----:B------:R-:W-:Y:S05]  /*0a10*/  BRA.U !UP0, `(.L_x_537) ;  /* 0x0000000108107547 */ /* 0x000fea000b800000 */
[----:B------:R-:W-:Y:S01]  /*0a20*/  UISETP.NE.AND UP0, UPT, UR9, 0x2, UPT ;  /* 0x000000020900788c */ /* 0x000fe2000bf05270 */
[----:B------:R0:W-:Y:S05]  /*0a30*/  STS [R0+0x600], RZ ;  /* 0x000600ff00007388 */ /* 0x0001ea0000000800 */
[----:B------:R-:W-:-:S13]  /*0a40*/  PLOP3.LUT P0, PT, PT, PT, UP0, 0x80, 0x8 ;  /* 0x000000000008781c */ /* 0x000fda0003f0f008 */
[----:B------:R0:W-:Y:S02]  /*0a50*/  @P0 STS [R0+0xa00], RZ ;  /* 0x000a00ff00000388 */ /* 0x0001e40000000800 */
.L_x_537:
[----:B------:R-:W-:Y:S05]  /*0a60*/  BSYNC.RECONVERGENT B0 ;  /* 0x0000000000007941 */ /* 0x000fea0003800200 */
.L_x_536:
[----:B------:R-:W5:Y:S01]  /*0a70*/  LDCU.64 UR10, c[0x0][0x390] ;  /* 0x00007200ff0a77ac */ /* 0x000f620008000a00 */
[----:B------:R-:W-:Y:S02]  /*0a80*/  USHF.L.U32 UR4, UR6, 0x1e, URZ ;  /* 0x0000001e06047899 */ /* 0x000fe400080006ff */
[----:B------:R-:W-:Y:S02]  /*0a90*/  USHF.L.U64.HI UR5, UR6, 0x1e, UR7 ;  /* 0x0000001e06057899 */ /* 0x000fe40008010207 */
[----:B-----5:R-:W-:-:S04]  /*0aa0*/  UIADD3 UR4, UP0, UPT, -UR4, UR10, URZ ;  /* 0x0000000a04047290 */ /* 0x020fc8000ff1e1ff */
[----:B------:R-:W-:Y:S02]  /*0ab0*/  UIADD3.X UR5, UPT, UPT, ~UR5, UR11, URZ, UP0, !UPT ;  /* 0x0000000b05057290 */ /* 0x000fe400087fe5ff */
[----:B------:R-:W-:-:S04]  /*0ac0*/  UISETP.LT.U32.AND UP0, UPT, UR4, 0x40000000, UPT ;  /* 0x400000000400788c */ /* 0x000fc8000bf01070 */
[----:B------:R-:W-:-:S04]  /*0ad0*/  UISETP.LT.U32.AND.EX UP0, UPT, UR5, URZ, UPT, UP0 ;  /* 0x000000ff0500728c */ /* 0x000fc8000bf01100 */
[----:B------:R-:W-:Y:S02]  /*0ae0*/  USEL UR11, UR4, 0x40000000, UP0 ;  /* 0x40000000040b7887 */ /* 0x000fe40008000000 */
[----:B------:R-:W-:Y:S02]  /*0af0*/  USEL UR12, UR5, URZ, UP0 ;  /* 0x000000ff050c7287 */ /* 0x000fe40008000000 */
[----:B------:R-:W-:-:S04]  /*0b00*/  UISETP.GT.U32.AND UP0, UPT, UR11, UR8, UPT ;  /* 0x000000080b00728c */ /* 0x000fc8000bf04070 */
[----:B------:R-:W-:Y:S01]  /*0b10*/  UISETP.GT.U32.AND.EX UP0, UPT, UR12, URZ, UPT, UP0 ;  /* 0x000000ff0c00728c */ /* 0x000fe2000bf04100 */
[----:B------:R-:W-:Y:S08]  /*0b20*/  BAR.SYNC.DEFER_BLOCKING 0x0 ;  /* 0x0000000000007b1d */ /* 0x000ff00000010000 */
[----:B------:R-:W-:Y:S06]  /*0b30*/  BAR.SYNC.DEFER_BLOCKING 0x0 ;  /* 0x0000000000007b1d */ /* 0x000fec0000010000 */
[----:B------:R-:W-:Y:S05]  /*0b40*/  BRA.U !UP0, `(.L_x_545) ;  /* 0x0000000908d87547 */ /* 0x000fea000b800000 */
[----:B------:R-:W-:Y:S01]  /*0b50*/  UMOV UR10, UR8 ;  /* 0x00000008000a7c82 */ /* 0x000fe20008000000 */
[----:B------:R-:W-:-:S05]  /*0b60*/  UMOV UR5, URZ ;  /* 0x000000ff00057c82 */ /* 0x000fca0008000000 */
.L_x_550:
[----:B-----5:R-:W5:Y:S01]  /*0b70*/  LDCU.64 UR16, c[0x0][0x390] ;  /* 0x00007200ff1077ac */ /* 0x020f620008000a00 */
[----:B------:R-:W-:Y:S02]  /*0b80*/  USHF.L.U32 UR13, UR6, 0x1e, URZ ;  /* 0x0000001e060d7899 */ /* 0x000fe400080006ff */
[----:B------:R-:W-:Y:S02]  /*0b90*/  USHF.L.U64.HI UR14, UR6, 0x1e, UR7 ;  /* 0x0000001e060e7899 */ /* 0x000fe40008010207 */
[----:B------:R-:W-:-:S04]  /*0ba0*/  UIADD3 UR13, UP0, UPT, UR10, UR13, URZ ;  /* 0x0000000d0a0d7290 */ /* 0x000fc8000ff1e0ff */
[----:B------:R-:W-:Y:S02]  /*0bb0*/  UIADD3.X UR14, UPT, UPT, UR5, UR14, URZ, UP0, !UPT ;  /* 0x0000000e050e7290 */ /* 0x000fe400087fe4ff */
[----:B------:R-:W-:Y:S02]  /*0bc0*/  ULEA UR10, UP0, UR21, UR10, 0xb ;  /* 0x0000000a150a7291 */ /* 0x000fe4000f8058ff */
[----:B-----5:R-:W-:Y:S02]  /*0bd0*/  UIADD3 UR15, UP1, UPT, -UR13, UR16, URZ ;  /* 0x000000100d0f7290 */ /* 0x020fe4000ff3e1ff */
[----:B------:R-:W-:Y:S02]  /*0be0*/  UIADD3.X UR5, UPT, UPT, URZ, UR5, URZ, UP0, !UPT ;  /* 0x00000005ff057290 */ /* 0x000fe400087fe4ff */
[----:B------:R-:W-:Y:S02]  /*0bf0*/  UIADD3.X UR4, UPT, UPT, ~UR14, UR17, URZ, UP1, !UPT ;  /* 0x000000110e047290 */ /* 0x000fe40008ffe5ff */
[----:B------:R-:W-:-:S02]  /*0c00*/  UISETP.GE.U32.AND UP1, UPT, UR15, 0x800, UPT ;  /* 0x000008000f00788c */ /* 0x000fc4000bf26070 */
[----:B------:R-:W-:Y:S02]  /*0c10*/  UISETP.GE.U32.AND UP0, UPT, UR10, UR11, UPT ;  /* 0x0000000b0a00728c */ /* 0x000fe4000bf06070 */
[----:B------:R-:W-:Y:S02]  /*0c20*/  UISETP.GE.U32.AND.EX UP1, UPT, UR4, URZ, UPT, UP1 ;  /* 0x000000ff0400728c */ /* 0x000fe4000bf26110 */
[----:B------:R-:W-:-:S07]  /*0c30*/  UISETP.GE.U32.AND.EX UP0, UPT, UR5, UR12, UPT, UP0 ;  /* 0x0000000c0500728c */ /* 0x000fce000bf06100 */
[----:B012---:R-:W-:Y:S05]  /*0c40*/  BRA.U !UP1, `(.L_x_546) ;  /* 0x0000000109587547 */ /* 0x007fea000b800000 */
[----:B------:R-:W4:Y:S01]  /*0c50*/  LDCU.64 UR16, c[0x0][0x388] ;  /* 0x00007100ff1077ac */ /* 0x000f220008000a00 */
[----:B0-23--:R-:W-:-:S05]  /*0c60*/  IADD3 R0, P0, PT, R18, UR13, RZ ;  /* 0x0000000d12007c10 */ /* 0x00dfca000ff1e0ff */
[----:B-1----:R-:W-:Y:S01]  /*0c70*/  IMAD.X R3, RZ, RZ, UR14, P0 ;  /* 0x0000000eff037e24 */ /* 0x002fe200080e06ff */
[----:B----4-:R-:W-:-:S04]  /*0c80*/  LEA R14, P0, R0, UR16, 0x2 ;  /* 0x00000010000e7c11 */ /* 0x010fc8000f8010ff */
        /* <DEDUP_REMOVED lines=18> */
.L_x_546:
[C---:B------:R-:W-:Y:S01]  /*0db0*/  ISETP.GE.AND P5, PT, R18.reuse, UR15, PT ;  /* 0x0000000f12007c0c */ /* 0x040fe2000bfa6270 */
[----:B------:R-:W4:Y:S01]  /*0dc0*/  LDCU.64 UR16, c[0x0][0x388] ;  /* 0x00007100ff1077ac */ /* 0x000f220008000a00 */
[----:B0-23--:R-:W-:Y:S01]  /*0dd0*/  IADD3 R0, P0, PT, R18, UR13, RZ ;  /* 0x0000000d12007c10 */ /* 0x00dfe2000ff1e0ff */
[----:B------:R-:W-:Y:S01]  /*0de0*/  IMAD.MOV.U32 R17, RZ, RZ, -0x1 ;  /* 0xffffffffff117424 */ /* 0x000fe200078e00ff */
[----:B------:R-:W0:Y:S01]  /*0df0*/  S2R R18, SR_TID.X ;  /* 0x0000000000127919 */ /* 0x000e220000002100 */
[----:B------:R-:W-:Y:S01]  /*0e00*/  ISETP.GE.AND P2, PT, R19, UR15, PT ;  /* 0x0000000f13007c0c */ /* 0x000fe2000bf46270 */
[----:B------:R-:W-:Y:S01]  /*0e10*/  IMAD.MOV.U32 R16, RZ, RZ, -0x1 ;  /* 0xffffffffff107424 */ /* 0x000fe200078e00ff */
[----:B-1----:R-:W-:Y:S02]  /*0e20*/  IADD3.X R3, PT, PT, RZ, UR14, RZ, P0, !PT ;  /* 0x0000000eff037c10 */ /* 0x002fe400087fe4ff */
[----:B------:R-:W-:Y:S02]  /*0e30*/  ISETP.GE.AND P3, PT, R20, UR15, PT ;  /* 0x0000000f14007c0c */ /* 0x000fe4000bf66270 */
[----:B------:R-:W-:-:S02]  /*0e40*/  ISETP.GE.AND P4, PT, R21, UR15, PT ;  /* 0x0000000f15007c0c */ /* 0x000fc4000bf86270 */
[----:B----4-:R-:W-:-:S04]  /*0e50*/  LEA R14, P0, R0, UR16, 0x2 ;  /* 0x00000010000e7c11 */ /* 0x010fc8000f8010ff */
[----:B------:R-:W-:Y:S01]  /*0e60*/  LEA.HI.X R15, R0, UR17, R3, 0x2, P0 ;  /* 0x00000011000f7c11 */ /* 0x000fe200080f1403 */
[----:B------:R-:W-:Y:S02]  /*0e70*/  IMAD.MOV.U32 R13, RZ, RZ, -0x1 ;  /* 0xffffffffff0d7424 */ /* 0x000fe400078e00ff */
[----:B------:R-:W-:Y:S02]  /*0e80*/  IMAD.MOV.U32 R12, RZ, RZ, -0x1 ;  /* 0xffffffffff0c7424 */ /* 0x000fe400078e00ff */
[----:B------:R1:W5:Y:S01]  /*0e90*/  @!P5 LDG.E R17, desc[UR18][R14.64] ;  /* 0x000000120e11d981 */ /* 0x000362000c1e1900 */
[----:B------:R-:W-:-:S03]  /*0ea0*/  ISETP.GE.AND P5, PT, R22, UR15, PT ;  /* 0x0000000f16007c0c */ /* 0x000fc6000bfa6270 */
[----:B------:R1:W5:Y:S01]  /*0eb0*/  @!P2 LDG.E R16, desc[UR18][R14.64+0x200] ;  /* 0x000200120e10a981 */ /* 0x000362000c1e1900 */
[C---:B0-----:R-:W-:Y:S01]  /*0ec0*/  LOP3.LUT R0, R18.reuse, 0x400, RZ, 0xfc, !PT ;  /* 0x0000040012007812 */ /* 0x041fe200078efcff */
[----:B------:R-:W-:Y:S01]  /*0ed0*/  VIADD R2, R18, 0x380 ;  /* 0x0000038012027836 */ /* 0x000fe20000000000 */
[----:B------:R-:W-:Y:S01]  /*0ee0*/  ISETP.GE.AND P2, PT, R23, UR15, PT ;  /* 0x0000000f17007c0c */ /* 0x000fe2000bf46270 */
[----:B------:R1:W5:Y:S01]  /*0ef0*/  @!P3 LDG.E R13, desc[UR18][R14.64+0x400] ;  /* 0x000400120e0db981 */ /* 0x000362000c1e1900 */
[----:B------:R-:W-:Y:S01]  /*0f00*/  ISETP.GE.AND P1, PT, R0, UR15, PT ;  /* 0x0000000f00007c0c */ /* 0x000fe2000bf26270 */
[----:B------:R-:W-:Y:S01]  /*0f10*/  VIADD R0, R18, 0x480 ;  /* 0x0000048012007836 */ /* 0x000fe20000000000 */
[----:B------:R-:W-:Y:S01]  /*0f20*/  ISETP.GE.AND P0, PT, R2, UR15, PT ;  /* 0x0000000f02007c0c */ /* 0x000fe2000bf06270 */
[----:B------:R1:W5:Y:S01]  /*0f30*/  @!P4 LDG.E R12, desc[UR18][R14.64+0x600] ;  /* 0x000600120e0cc981 */ /* 0x000362000c1e1900 */
[----:B------:R-:W-:Y:S01]  /*0f40*/  ISETP.GE.AND P3, PT, R24, UR15, PT ;  /* 0x0000000f18007c0c */ /* 0x000fe2000bf66270 */
[----:B------:R-:W-:Y:S01]  /*0f50*/  IMAD.MOV.U32 R10, RZ, RZ, -0x1 ;  /* 0xffffffffff0a7424 */ /* 0x000fe200078e00ff */
[----:B------:R-:W-:-:S02]  /*0f60*/  ISETP.GE.AND P4, PT, R0, UR15, PT ;  /* 0x0000000f00007c0c */ /* 0x000fc4000bf86270 */
[----:B------:R-:W-:Y:S01]  /*0f70*/  MOV R11, 0xffffffff ;  /* 0xffffffff000b7802 */ /* 0x000fe20000000f00 */
[C---:B------:R-:W-:Y:S02]  /*0f80*/  VIADD R0, R18.reuse, 0x580 ;  /* 0x0000058012007836 */ /* 0x040fe40000000000 */
[----:B------:R-:W-:Y:S01]  /*0f90*/  VIADD R2, R18, 0x600 ;  /* 0x0000060012027836 */ /* 0x000fe20000000000 */
[----:B------:R1:W5:Y:S01]  /*0fa0*/  @!P2 LDG.E R10, desc[UR18][R14.64+0xa00] ;  /* 0x000a00120e0aa981 */ /* 0x000362000c1e1900 */
[----:B------:R-:W-:Y:S01]  /*0fb0*/  IMAD.MOV.U32 R9, RZ, RZ, -0x1 ;  /* 0xffffffffff097424 */ /* 0x000fe200078e00ff */
[----:B------:R-:W-:Y:S01]  /*0fc0*/  MOV R7, 0xffffffff ;  /* 0xffffffff00077802 */ /* 0x000fe20000000f00 */
[----:B------:R-:W-:Y:S01]  /*0fd0*/  IMAD.MOV.U32 R8, RZ, RZ, -0x1 ;  /* 0xffffffffff087424 */ /* 0x000fe200078e00ff */
[----:B------:R1:W5:Y:S01]  /*0fe0*/  @!P5 LDG.E R11, desc[UR18][R14.64+0x800] ;  /* 0x000800120e0bd981 */ /* 0x000362000c1e1900 */
[----:B------:R-:W-:Y:S01]  /*0ff0*/  IMAD.MOV.U32 R6, RZ, RZ, -0x1 ;  /* 0xffffffffff067424 */ /* 0x000fe200078e00ff */
[----:B------:R-:W-:Y:S01]  /*1000*/  ISETP.GE.AND P5, PT, R0, UR15, PT ;  /* 0x0000000f00007c0c */ /* 0x000fe2000bfa6270 */
[----:B------:R-:W-:Y:S01]  /*1010*/  VIADD R0, R18, 0x680 ;  /* 0x0000068012007836 */ /* 0x000fe20000000000 */
[----:B------:R-:W-:Y:S01]  /*1020*/  ISETP.GE.AND P2, PT, R2, UR15, PT ;  /* 0x0000000f02007c0c */ /* 0x000fe2000bf46270 */
[----:B------:R-:W-:Y:S01]  /*1030*/  VIADD R2, R18, 0x700 ;  /* 0x0000070012027836 */ /* 0x000fe20000000000 */
[----:B------:R1:W5:Y:S01]  /*1040*/  @!P3 LDG.E R9, desc[UR18][R14.64+0xc00] ;  /* 0x000c00120e09b981 */ /* 0x000362000c1e1900 */
[----:B------:R-:W-:-:S03]  /*1050*/  ISETP.GE.AND P3, PT, R25, UR15, PT ;  /* 0x0000000f19007c0c */ /* 0x000fc6000bf66270 */
[----:B------:R1:W5:Y:S01]  /*1060*/  @!P0 LDG.E R8, desc[UR18][R14.64+0xe00] ;  /* 0x000e00120e088981 */ /* 0x000362000c1e1900 */
[----:B------:R-:W-:-:S03]  /*1070*/  ISETP.GE.AND P0, PT, R0, UR15, PT ;  /* 0x0000000f00007c0c */ /* 0x000fc6000bf06270 */
[----:B------:R1:W5:Y:S01]  /*1080*/  @!P1 LDG.E R7, desc[UR18][R14.64+0x1000] ;  /* 0x001000120e079981 */ /* 0x000362000c1e1900 */
[----:B------:R-:W-:-:S03]  /*1090*/  ISETP.GE.AND P1, PT, R2, UR15, PT ;  /* 0x0000000f02007c0c */ /* 0x000fc6000bf26270 */
[----:B------:R1:W5:Y:S01]  /*10a0*/  @!P4 LDG.E R6, desc[UR18][R14.64+0x1200] ;  /* 0x001200120e06c981 */ /* 0x000362000c1e1900 */
[----:B------:R-:W-:Y:S01]  /*10b0*/  ISETP.GE.AND P4, PT, R26, UR15, PT ;  /* 0x0000000f1a007c0c */ /* 0x000fe2000bf86270 */
[----:B------:R-:W-:Y:S01]  /*10c0*/  IMAD.MOV.U32 R5, RZ, RZ, -0x1 ;  /* 0xffffffffff057424 */ /* 0x000fe200078e00ff */
[----:B------:R-:W-:Y:S01]  /*10d0*/  MOV R0, 0xffffffff ;  /* 0xffffffff00007802 */ /* 0x000fe20000000f00 */
[----:B------:R-:W-:Y:S02]  /*10e0*/  IMAD.MOV.U32 R4, RZ, RZ, -0x1 ;  /* 0xffffffffff047424 */ /* 0x000fe400078e00ff */
        /* <DEDUP_REMOVED lines=9> */
.L_x_547:
[----:B------:R-:W2:Y:S02]  /*1180*/  LDCU.64 UR16, c[0x0][0x398] ;  /* 0x00007300ff1077ac */ /* 0x000ea40008000a00 */
[----:B--2---:R-:W-:-:S09]  /*1190*/  UISETP.GT.AND UP1, UPT, UR17, UR16, UPT ;  /* 0x000000101100728c */ /* 0x004fd2000bf24270 */
[----:B------:R-:W-:Y:S05]  /*11a0*/  BRA.U !UP1, `(.L_x_548) ;  /* 0x00000005093c7547 */ /* 0x000fea000b800000 */
[----:B------:R-:W2:Y:S01]  /*11b0*/  S2UR UR13, SR_CgaCtaId ;  /* 0x00000000000d79c3 */ /* 0x000ea20000008800 */
[----:B------:R-:W-:Y:S01]  /*11c0*/  UMOV UR4, 0x400 ;  /* 0x0000040000047882 */ /* 0x000fe20000000000 */
[----:B------:R-:W3:Y:S01]  /*11d0*/  LDCU UR14, c[0x0][0x398] ;  /* 0x00007300ff0e77ac */ /* 0x000ee20008000800 */
[----:B--2---:R-:W-:-:S03]  /*11e0*/  ULEA UR13, UR13, UR4, 0x18 ;  /* 0x000000040d0d7291 */ /* 0x004fc6000f8ec0ff */
[----:B---3--:R-:W-:-:S09]  /*11f0*/  UMOV UR4, URZ ;  /* 0x000000ff00047c82 */ /* 0x008fd20008000000 */
.L_x_549:
[----:B012---:R-:W-:Y:S01]  /*1200*/  IMAD R14, RZ, RZ, -UR14 ;  /* 0x8000000eff0e7e24 */ /* 0x007fe2000f8e02ff */
[----:B------:R-:W-:Y:S01]  /*1210*/  ULEA UR15, UR4, UR13, 0xa ;  /* 0x0000000d040f7291 */ /* 0x000fe2000f8e50ff */
[----:B------:R-:W-:Y:S01]  /*1220*/  IMAD.U32 R15, RZ, RZ, UR17 ;  /* 0x00000011ff0f7e24 */ /* 0x000fe2000f8e00ff */
[----:B------:R-:W-:-:S04]  /*1230*/  UIADD3 UR4, UPT, UPT, UR4, 0x1, URZ ;  /* 0x0000000104047890 */ /* 0x000fc8000fffe0ff */
[----:B------:R-:W-:Y:S01]  /*1240*/  VIADDMNMX R14, R14, R15, 0x8, PT ;  /* 0x000000080e0e7446 */ /* 0x000fe2000380010f */
[----:B------:R-:W-:-:S05]  /*1250*/  IMAD.MOV.U32 R15, RZ, RZ, -0x1 ;  /* 0xffffffffff0f7424 */ /* 0x000fca00078e00ff */
[----:B------:R-:W-:Y:S02]  /*1260*/  SHF.L.U32 R14, R15, R14, RZ ;  /* 0x0000000e0f0e7219 */ /* 0x000fe400000006ff */
[----:B-----5:R-:W-:-:S04]  /*1270*/  SHF.R.U32.HI R15, RZ, UR14, R17 ;  /* 0x0000000eff0f7c19 */ /* 0x020fc80008011611 */
[----:B------:R-:W-:-:S04]  /*1280*/  LOP3.LUT R15, R15, R14, RZ, 0x30, !PT ;  /* 0x0000000e0f0f7212 */ /* 0x000fc800078e30ff */
[----:B------:R-:W-:-:S05]  /*1290*/  LEA R15, R15, UR15, 0x2 ;  /* 0x0000000f0f0f7c11 */ /* 0x000fca000f8e10ff */
[----:B------:R0:W-:Y:S02]  /*12a0*/  ATOMS.POPC.INC.32 RZ, [R15+URZ] ;  /* 0x000000000fff7f8c */ /* 0x0001e4000d8000ff */
[----:B0-----:R-:W-:-:S04]  /*12b0*/  SHF.R.U32.HI R15, RZ, UR14, R16 ;  /* 0x0000000eff0f7c19 */ /* 0x001fc80008011610 */
        /* <DEDUP_REMOVED lines=55> */
[----:B0-----:R-:W-:Y:S01]  /*1630*/  SHF.R.U32.HI R15, RZ, UR14, R29 ;  /* 0x0000000eff0f7c19 */ /* 0x001fe2000801161d */
[----:B------:R-:W-:-:S03]  /*1640*/  UIADD3 UR14, UPT, UPT, UR14, 0x8, URZ ;  /* 0x000000080e0e7890 */ /* 0x000fc6000fffe0ff */
[----:B------:R-:W-:Y:S01]  /*1650*/  LOP3.LUT R14, R15, R14, RZ, 0x30, !PT ;  /* 0x0000000e0f0e7212 */ /* 0x000fe200078e30ff */
[----:B------:R-:W-:-:S03]  /*1660*/  UISETP.GE.AND UP1, UPT, UR14, UR17, UPT ;  /* 0x000000110e00728c */ /* 0x000fc6000bf26270 */
[----:B------:R-:W-:-:S05]  /*1670*/  LEA R14, R14, UR15, 0x2 ;  /* 0x0000000f0e0e7c11 */ /* 0x000fca000f8e10ff */
[----:B------:R2:W-:Y:S01]  /*1680*/  ATOMS.POPC.INC.32 RZ, [R14+URZ] ;  /* 0x000000000eff7f8c */ /* 0x0005e2000d8000ff */
[----:B------:R-:W-:Y:S05]  /*1690*/  BRA.U !UP1, `(.L_x_549) ;  /* 0xfffffff909d87547 */ /* 0x000fea000b83ffff */
.L_x_548:
[----:B------:R-:W-:Y:S05]  /*16a0*/  BRA.U !UP0, `(.L_x_550) ;  /* 0xfffffff508307547 */ /* 0x000fea000b83ffff */
.L_x_545:
[----:B------:R-:W-:Y:S01]  /*16b0*/  BAR.SYNC.DEFER_BLOCKING 0x0 ;  /* 0x0000000000007b1d */ /* 0x000fe20000010000 */
[----:B------:R-:W-:-:S05]  /*16c0*/  ISETP.NE.AND P0, PT, R28, RZ, PT ;  /* 0x000000ff1c00720c */ /* 0x000fca0003f05270 */
[----:B------:R-:W-:Y:S08]  /*16d0*/  BSSY.RECONVERGENT B0, `(.L_x_551) ;  /* 0x000016e000007945 */ /* 0x000ff00003800200 */
[----:B------:R-:W-:Y:S05]  /*16e0*/  @P0 BRA `(.L_x_552) ;  /* 0x0000001400b00947 */ /* 0x000fea0003800000 */
[----:B012345:R-:W0:Y:S01]  /*16f0*/  LDC.64 R2, c[0x0][0x398] ;  /* 0x0000e600ff027b82 */ /* 0x03fe220000000a00 */
[----:B------:R-:W-:Y:S01]  /*1700*/  IMAD.MOV.U32 R7, RZ, RZ, RZ ;  /* 0x000000ffff077224 */ /* 0x000fe200078e00ff */
[----:B0-----:R-:W-:-:S04]  /*1710*/  IADD3 R2, PT, PT, R3, 0x7, -R2 ;  /* 0x0000000703027810 */ /* 0x001fc80007ffe802 */
[----:B------:R-:W-:-:S04]  /*1720*/  SHF.R.S32.HI R3, RZ, 0x1f, R2 ;  /* 0x0000001fff037819 */ /* 0x000fc80000011402 */
[----:B------:R-:W-:-:S04]  /*1730*/  LEA.HI R0, R3, R2, RZ, 0x3 ;  /* 0x0000000203007211 */ /* 0x000fc800078f18ff */
[----:B------:R-:W-:-:S04]  /*1740*/  SHF.R.S32.HI R0, RZ, 0x3, R0 ;  /* 0x00000003ff007819 */ /* 0x000fc80000011400 */
[C---:B------:R-:W-:Y:S01]  /*1750*/  LOP3.LUT R9, R0.reuse, 0xffffff8, RZ, 0xc0, !PT ;  /* 0x0ffffff800097812 */ /* 0x040fe200078ec0ff */
[----:B------:R-:W-:-:S05]  /*1760*/  VIADD R8, R0, 0xffffffff ;  /* 0xffffffff00087836 */ /* 0x000fca0000000000 */
[----:B------:R-:W-:-:S13]  /*1770*/  ISETP.GE.U32.AND P0, PT, R8, 0x7, PT ;  /* 0x000000070800780c */ /* 0x000fda0003f06070 */
[----:B------:R-:W-:Y:S05]  /*1780*/  @!P0 BRA `(.L_x_553) ;  /* 0x00000004006c8947 */ /* 0x000fea0003800000 */
[----:B------:R-:W0:Y:S01]  /*1790*/  LDC.64 R2, c[0x0][0x380] ;  /* 0x0000e000ff027b82 */ /* 0x000e220000000a00 */
[----:B------:R-:W-:-:S07]  /*17a0*/  HFMA2 R11, -RZ, RZ, 0, 0 ;  /* 0x00000000ff0b7431 */ /* 0x000fce00000001ff */
.L_x_570:
[----:B------:R-:W-:Y:S01]  /*17b0*/  IMAD R29, R11, 0x400, R27 ;  /* 0x000004000b1d7824 */ /* 0x000fe200078e021b */
[----:B------:R-:W-:Y:S04]  /*17c0*/  BSSY.RECONVERGENT B1, `(.L_x_554) ;  /* 0x000000a000017945 */ /* 0x000fe80003800200 */
[----:B01234-:R-:W1:Y:S04]  /*17d0*/  LDS R4, [R29] ;  /* 0x000000001d047984 */ /* 0x01fe680000000800 */
[----:B------:R2:W3:Y:S04]  /*17e0*/  LDS R17, [R29+0x400] ;  /* 0x000400001d117984 */ /* 0x0004e80000000800 */
[----:B------:R2:W4:Y:S01]  /*17f0*/  LDS R15, [R29+0x800] ;  /* 0x000800001d0f7984 */ /* 0x0005220000000800 */
[----:B-1----:R-:W-:-:S13]  /*1800*/  ISETP.NE.AND P0, PT, R4, RZ, PT ;  /* 0x000000ff0400720c */ /* 0x002fda0003f05270 */
[----:B--234-:R-:W-:Y:S05]  /*1810*/  @!P0 BRA `(.L_x_555) ;  /* 0x0000000000108947 */ /* 0x01cfea0003800000 */
[----:B------:R-:W-:Y:S02]  /*1820*/  IMAD R7, R11, 0x100, R18 ;  /* 0x000001000b077824 */ /* 0x000fe400078e0212 */
[----:B------:R-:W-:Y:S02]  /*1830*/  IMAD.MOV.U32 R5, RZ, RZ, RZ ;  /* 0x000000ffff057224 */ /* 0x000fe400078e00ff */
[----:B0-----:R-:W-:-:S05]  /*1840*/  IMAD.WIDE.U32 R6, R7, 0x8, R2 ;  /* 0x0000000807067825 */ /* 0x001fca00078e0002 */
[----:B------:R1:W-:Y:S02]  /*1850*/  REDG.E.ADD.64.STRONG.GPU desc[UR18][R6.64], R4 ;  /* 0x000000040600798e */ /* 0x0003e4000c12e512 */
.L_x_555:
[----:B------:R-:W-:Y:S05]  /*1860*/  BSYNC.RECONVERGENT B1 ;  /* 0x0000000000017941 */ /* 0x000fea0003800200 */
.L_x_554:
[----:B------:R-:W2:Y:S01]  /*1870*/  LDS R10, [R29+0xc00] ;  /* 0x000c00001d0a7984 */ /* 0x000ea20000000800 */
[----:B------:R-:W-:Y:S01]  /*1880*/  ISETP.NE.AND P6, PT, R17, RZ, PT ;  /* 0x000000ff1100720c */ /* 0x000fe20003fc5270 */
[----:B------:R-:W-:Y:S01]  /*1890*/  BSSY.RECONVERGENT B1, `(.L_x_556) ;  /* 0x0000012000017945 */ /* 0x000fe20003800200 */
[----:B------:R-:W-:Y:S01]  /*18a0*/  ISETP.NE.AND P0, PT, R15, RZ, PT ;  /* 0x000000ff0f00720c */ /* 0x000fe20003f05270 */
[----:B------:R-:W3:Y:S04]  /*18b0*/  LDS R12, [R29+0x1000] ;  /* 0x001000001d0c7984 */ /* 0x000ee80000000800 */
[----:B------:R-:W4:Y:S04]  /*18c0*/  LDS R14, [R29+0x1400] ;  /* 0x001400001d0e7984 */ /* 0x000f280000000800 */
[----:B------:R-:W5:Y:S04]  /*18d0*/  LDS R16, [R29+0x1800] ;  /* 0x001800001d107984 */ /* 0x000f680000000800 */
[----:B------:R-:W0:Y:S01]  /*18e0*/  LDS R13, [R29+0x1c00] ;  /* 0x001c00001d0d7984 */ /* 0x000e220000000800 */
[----:B--2---:R-:W-:-:S02]  /*18f0*/  ISETP.NE.AND P1, PT, R10, RZ, PT ;  /* 0x000000ff0a00720c */ /* 0x004fc40003f25270 */
[----:B---3--:R-:W-:Y:S02]  /*1900*/  ISETP.NE.AND P2, PT, R12, RZ, PT ;  /* 0x000000ff0c00720c */ /* 0x008fe40003f45270 */
[----:B----4-:R-:W-:Y:S02]  /*1910*/  ISETP.NE.AND P3, PT, R14, RZ, PT ;  /* 0x000000ff0e00720c */ /* 0x010fe40003f65270 */
[----:B-----5:R-:W-:Y:S02]  /*1920*/  ISETP.NE.AND P4, PT, R16, RZ, PT ;  /* 0x000000ff1000720c */ /* 0x020fe40003f85270 */
[----:B0-----:R-:W-:Y:S01]  /*1930*/  ISETP.NE.AND P5, PT, R13, RZ, PT ;  /* 0x000000ff0d00720c */ /* 0x001fe20003fa5270 */
[----:B------:R-:W-:-:S12]  /*1940*/  @!P6 BRA `(.L_x_557) ;  /* 0x000000000018e947 */ /* 0x000fd80003800000 */
[----:B-1----:R-:W-:Y:S01]  /*1950*/  IMAD R7, R11, 0x100, R18 ;  /* 0x000001000b077824 */ /* 0x002fe200078e0212 */
[----:B------:R-:W-:Y:S01]  /*1960*/  MOV R5, RZ ;  /* 0x000000ff00057202 */ /* 0x000fe20000000f00 */
[----:B------:R-:W-:Y:S02]  /*1970*/  IMAD.MOV.U32 R4, RZ, RZ, R17 ;  /* 0x000000ffff047224 */ /* 0x000fe400078e0011 */
[----:B------:R-:W-:-:S04]  /*1980*/  VIADD R7, R7, 0x100 ;  /* 0x0000010007077836 */ /* 0x000fc80000000000 */
[----:B------:R-:W-:-:S05]  /*1990*/  IMAD.WIDE.U32 R6, R7, 0x8, R2 ;  /* 0x0000000807067825 */ /* 0x000fca00078e0002 */
[----:B------:R0:W-:Y:S02]  /*19a0*/  REDG.E.ADD.64.STRONG.GPU desc[UR18][R6.64], R4 ;  /* 0x000000040600798e */ /* 0x0001e4000c12e512 */
.L_x_557:
[----:B------:R-:W-:Y:S05]  /*19b0*/  BSYNC.RECONVERGENT B1 ;  /* 0x0000000000017941 */ /* 0x000fea0003800200 */
.L_x_556:
[----:B------:R-:W-:Y:S04]  /*19c0*/  BSSY.RECONVERGENT B1, `(.L_x_558) ;  /* 0x0000008000017945 */ /* 0x000fe80003800200 */
[----:B------:R-:W-:Y:S05]  /*19d0*/  @!P0 BRA `(.L_x_559) ;  /* 0x0000000000188947 */ /* 0x000fea0003800000 */
[----:B01----:R-:W-:Y:S02]  /*19e0*/  IMAD R5, R11, 0x100, R18 ;  /* 0x000001000b057824 */ /* 0x003fe400078e0212 */
[----:B------:R-:W-:Y:S02]  /*19f0*/  IMAD.MOV.U32 R6, RZ, RZ, R15 ;  /* 0x000000ffff067224 */ /* 0x000fe400078e000f */
[----:B------:R-:W-:Y:S02]  /*1a00*/  VIADD R5, R5, 0x200 ;  /* 0x0000020005057836 */ /* 0x000fe40000000000 */
[----:B------:R-:W-:Y:S02]  /*1a10*/  IMAD.MOV.U32 R7, RZ, RZ, RZ ;  /* 0x000000ffff077224 */ /* 0x000fe400078e00ff */
[----:B------:R-:W-:-:S05]  /*1a20*/  IMAD.WIDE.U32 R4, R5, 0x8, R2 ;  /* 0x0000000805047825 */ /* 0x000fca00078e0002 */
[----:B------:R2:W-:Y:S02]  /*1a30*/  REDG.E.ADD.64.STRONG.GPU desc[UR18][R4.64], R6 ;  /* 0x000000060400798e */ /* 0x0005e4000c12e512 */
.L_x_559:
[----:B------:R-:W-:Y:S05]  /*1a40*/  BSYNC.RECONVERGENT B1 ;  /* 0x0000000000017941 */ /* 0x000fea0003800200 */
.L_x_558:
[----:B------:R-:W-:Y:S04]  /*1a50*/  BSSY.RECONVERGENT B1, `(.L_x_560) ;  /* 0x0000008000017945 */ /* 0x000fe80003800200 */
[----:B------:R-:W-:Y:S05]  /*1a60*/  @!P1 BRA `(.L_x_561) ;  /* 0x0000000000189947 */ /* 0x000fea0003800000 */
[----:B012---:R-:W-:Y:S01]  /*1a70*/  IMAD R5, R11, 0x100, R18 ;  /* 0x000001000b057824 */ /* 0x007fe200078e0212 */
[----:B------:R-:W-:Y:S01]  /*1a80*/  MOV R6, R10 ;  /* 0x0000000a00067202 */ /* 0x000fe20000000f00 */
[----:B------:R-:W-:Y:S02]  /*1a90*/  IMAD.MOV.U32 R7, RZ, RZ, RZ ;  /* 0x000000ffff077224 */ /* 0x000fe400078e00ff */
[----:B------:R-:W-:-:S04]  /*1aa0*/  VIADD R5, R5, 0x300 ;  /* 0x0000030005057836 */ /* 0x000fc80000000000 */
[----:B------:R-:W-:-:S05]  /*1ab0*/  IMAD.WIDE.U32 R4, R5, 0x8, R2 ;  /* 0x0000000805047825 */ /* 0x000fca00078e0002 */
[----:B------:R3:W-:Y:S02]  /*1ac0*/  REDG.E.ADD.64.STRONG.GPU desc[UR18][R4.64], R6 ;  /* 0x000000060400798e */ /* 0x0007e4000c12e512 */
.L_x_561:
[----:B------:R-:W-:Y:S05]  /*1ad0*/  BSYNC.RECONVERGENT B1 ;  /* 0x0000000000017941 */ /* 0x000fea0003800200 */
.L_x_560:
[----:B------:R-:W-:Y:S04]  /*1ae0*/  BSSY.RECONVERGENT B1, `(.L_x_562) ;  /* 0x0000008000017945 */ /* 0x000fe80003800200 */
[----:B------:R-:W-:Y:S05]  /*1af0*/  @!P2 BRA `(.L_x_563) ;  /* 0x000000000018a947 */ /* 0x000fea0003800000 */
[----:B0123--:R-:W-:Y:S02]  /*1b00*/  IMAD R5, R11, 0x100, R18 ;  /* 0x000001000b057824 */ /* 0x00ffe400078e0212 */
[----:B------:R-:W-:Y:S02]  /*1b10*/  IMAD.MOV.U32 R6, RZ, RZ, R12 ;  /* 0x000000ffff067224 */ /* 0x000fe400078e000c */
[----:B------:R-:W-:Y:S02]  /*1b20*/  VIADD R5, R5, 0x400 ;  /* 0x0000040005057836 */ /* 0x000fe40000000000 */
[----:B------:R-:W-:Y:S02]  /*1b30*/  IMAD.MOV.U32 R7, RZ, RZ, RZ ;  /* 0x000000ffff077224 */ /* 0x000fe400078e00ff */
[----:B------:R-:W-:-:S05]  /*1b40*/  IMAD.WIDE.U32 R4, R5, 0x8, R2 ;  /* 0x0000000805047825 */ /* 0x000fca00078e0002 */
[----:B------:R4:W-:Y:S02]  /*1b50*/  REDG.E.ADD.64.STRONG.GPU desc[UR18][R4.64], R6 ;  /* 0x000000060400798e */ /* 0x0009e4000c12e512 */
.L_x_563:
[----:B------:R-:W-:Y:S05]  /*1b60*/  BSYNC.RECONVERGENT B1 ;  /* 0x0000000000017941 */ /* 0x000fea0003800200 */
.L_x_562:
[----:B------:R-:W-:Y:S04]  /*1b70*/  BSSY.RECONVERGENT B1, `(.L_x_564) ;  /* 0x0000007000017945 */ /* 0x000fe80003800200 */
[----:B------:R-:W-:Y:S05]  /*1b80*/  @!P3 BRA `(.L_x_565) ;  /* 0x000000000014b947 */ /* 0x000fea0003800000 */
[----:B01234-:R-:W-:Y:S02]  /*1b90*/  IMAD R5, R11, 0x100, R18 ;  /* 0x000001000b057824 */ /* 0x01ffe400078e0212 */
[----:B------:R-:W-:-:S03]  /*1ba0*/  IMAD.MOV.U32 R15, RZ, RZ, RZ ;  /* 0x000000ffff0f7224 */ /* 0x000fc600078e00ff */
[----:B------:R-:W-:-:S05]  /*1bb0*/  IADD3 R5, PT, PT, R5, 0x500, RZ ;  /* 0x0000050005057810 */ /* 0x000fca0007ffe0ff */
[----:B------:R-:W-:-:S05]  /*1bc0*/  IMAD.WIDE.U32 R4, R5, 0x8, R2 ;  /* 0x0000000805047825 */ /* 0x000fca00078e0002 */
[----:B------:R0:W-:Y:S02]  /*1bd0*/  REDG.E.ADD.64.STRONG.GPU desc[UR18][R4.64], R14 ;  /* 0x0000000e0400798e */ /* 0x0001e4000c12e512 */
.L_x_565:
[----:B------:R-:W-:Y:S05]  /*1be0*/  BSYNC.RECONVERGENT B1 ;  /* 0x0000000000017941 */ /* 0x000fea0003800200 */
.L_x_564:
[----:B------:R-:W-:Y:S04]  /*1bf0*/  BSSY.RECONVERGENT B1, `(.L_x_566) ;  /* 0x0000007000017945 */ /* 0x000fe80003800200 */
[----:B------:R-:W-:Y:S05]  /*1c00*/  @!P4 BRA `(.L_x_567) ;  /* 0x000000000014c947 */ /* 0x000fea0003800000 */
[----:B01234-:R-:W-:Y:S02]  /*1c10*/  IMAD R5, R11, 0x100, R18 ;  /* 0x000001000b057824 */ /* 0x01ffe400078e0212 */
[----:B------:R-:W-:Y:S02]  /*1c20*/  IMAD.MOV.U32 R17, RZ, RZ, RZ ;  /* 0x000000ffff117224 */ /* 0x000fe400078e00ff */
[----:B------:R-:W-:-:S04]  /*1c30*/  VIADD R5, R5, 0x600 ;  /* 0x0000060005057836 */ /* 0x000fc80000000000 */
[----:B------:R-:W-:-:S05]  /*1c40*/  IMAD.WIDE.U32 R4, R5, 0x8, R2 ;  /* 0x0000000805047825 */ /* 0x000fca00078e0002 */
[----:B------:R0:W-:Y:S02]  /*1c50*/  REDG.E.ADD.64.STRONG.GPU desc[UR18][R4.64], R16 ;  /* 0x000000100400798e */ /* 0x0001e4000c12e512 */
.L_x_567:
[----:B------:R-:W-:Y:S05]  /*1c60*/  BSYNC.RECONVERGENT B1 ;  /* 0x0000000000017941 */ /* 0x000fea0003800200 */
.L_x_566:
[----:B------:R-:W-:Y:S04]  /*1c70*/  BSSY.RECONVERGENT B1, `(.L_x_568) ;  /* 0x0000008000017945 */ /* 0x000fe80003800200 */
[----:B------:R-:W-:Y:S05]  /*1c80*/  @!P5 BRA `(.L_x_569) ;  /* 0x000000000018d947 */ /* 0x000fea0003800000 */
[----:B01234-:R-:W-:Y:S01]  /*1c90*/  IMAD R5, R11, 0x100, R18 ;  /* 0x000001000b057824 */ /* 0x01ffe200078e0212 */
[----:B------:R-:W-:Y:S01]  /*1ca0*/  MOV R6, R13 ;  /* 0x0000000d00067202 */ /* 0x000fe20000000f00 */
[----:B------:R-:W-:Y:S02]  /*1cb0*/  IMAD.MOV.U32 R7, RZ, RZ, RZ ;  /* 0x000000ffff077224 */ /* 0x000fe400078e00ff */
[----:B------:R-:W-:-:S04]  /*1cc0*/  VIADD R5, R5, 0x700 ;  /* 0x0000070005057836 */ /* 0x000fc80000000000 */
[----:B------:R-:W-:-:S05]  /*1cd0*/  IMAD.WIDE.U32 R4, R5, 0x8, R2 ;  /* 0x0000000805047825 */ /* 0x000fca00078e0002 */
[----:B------:R0:W-:Y:S02]  /*1ce0*/  REDG.E.ADD.64.STRONG.GPU desc[UR18][R4.64], R6 ;  /* 0x000000060400798e */ /* 0x0001e4000c12e512 */
.L_x_569:
[----:B------:R-:W-:Y:S05]  /*1cf0*/  BSYNC.RECONVERGENT B1 ;  /* 0x0000000000017941 */ /* 0x000fea0003800200 */
.L_x_568:
[----:B------:R-:W-:-:S05]  /*1d00*/  VIADD R11, R11, 0x8 ;  /* 0x000000080b0b7836 */ /* 0x000fca0000000000 */
[----:B------:R-:W-:-:S13]  /*1d10*/  ISETP.NE.AND P0, PT, R11, R9, PT ;  /* 0x000000090b00720c */ /* 0x000fda0003f05270 */
[----:B------:R-:W-:Y:S05]  /*1d20*/  @P0 BRA `(.L_x_570) ;  /* 0xfffffff800a00947 */ /* 0x000fea000383ffff */
[----:B01234-:R-:W-:-:S07]  /*1d30*/  IMAD.MOV.U32 R7, RZ, RZ, R9 ;  /* 0x000000ffff077224 */ /* 0x01ffce00078e0009 */
.L_x_553:
[----:B------:R-:W-:Y:S01]  /*1d40*/  UISETP.NE.AND UP0, UPT, UR20, URZ, UPT ;  /* 0x000000ff1400728c */ /* 0x000fe2000bf05270 */
[----:B------:R-:W-:Y:S01]  /*1d50*/  IMAD.U32 R2, RZ, RZ, UR9 ;  /* 0x00000009ff027e24 */ /* 0x000fe2000f8e00ff */
[----:B------:R-:W-:Y:S01]  /*1d60*/  LOP3.LUT R11, R0, 0x1, RZ, 0xc0, !PT ;  /* 0x00000001000b7812 */ /* 0x000fe200078ec0ff */
[----:B------:R-:W-:-:S03]  /*1d70*/  IMAD.U32 R10, RZ, RZ, UR20 ;  /* 0x00000014ff0a7e24 */ /* 0x000fc6000f8e00ff */
[----:B------:R-:W-:Y:S01]  /*1d80*/  IADD3 R0, PT, PT, R2, -0x1, RZ ;  /* 0xffffffff02007810 */ /* 0x000fe20007ffe0ff */
[----:B------:R-:W-:Y:S02]  /*1d90*/  VIADD R10, R10, 0xffffffff ;  /* 0xffffffff0a0a7836 */ /* 0x000fe40000000000 */
[----:B------:R-:W-:Y:S05]  /*1da0*/  BRA.U !UP0, `(.L_x_571) ;  /* 0x00000005086c7547 */ /* 0x000fea000b800000 */
[----:B------:R-:W-:-:S13]  /*1db0*/  ISETP.GE.U32.AND P0, PT, R10, 0x3, PT ;  /* 0x000000030a00780c */ /* 0x000fda0003f06070 */
[----:B------:R-:W-:Y:S05]  /*1dc0*/  @!P0 BRA `(.L_x_572) ;  /* 0x0000000000bc8947 */ /* 0x000fea0003800000 */
[----:B------:R-:W-:Y:S01]  /*1dd0*/  IMAD R2, R7, 0x400, R27 ;  /* 0x0000040007027824 */ /* 0x000fe200078e021b */
[----:B------:R-:W-:Y:S04]  /*1de0*/  BSSY.RECONVERGENT B1, `(.L_x_573) ;  /* 0x0000010000017945 */ /* 0x000fe80003800200 */
[----:B------:R-:W0:Y:S04]  /*1df0*/  LDS R13, [R2] ;  /* 0x00000000020d7984 */ /* 0x000e280000000800 */
[----:B------:R-:W1:Y:S04]  /*1e00*/  LDS R14, [R2+0x400] ;  /* 0x00040000020e7984 */ /* 0x000e680000000800 */
[----:B------:R-:W2:Y:S04]  /*1e10*/  LDS R6, [R2+0x800] ;  /* 0x0008000002067984 */ /* 0x000ea80000000800 */
[----:B------:R-:W3:Y:S01]  /*1e20*/  LDS R12, [R2+0xc00] ;  /* 0x000c0000020c7984 */ /* 0x000ee20000000800 */
[----:B0-----:R-:W-:-:S02]  /*1e30*/  ISETP.NE.AND P0, PT, R13, RZ, PT ;  /* 0x000000ff0d00720c */ /* 0x001fc40003f05270 */
[----:B-1----:R-:W-:Y:S02]  /*1e40*/  ISETP.NE.AND P1, PT, R14, RZ, PT ;  /* 0x000000ff0e00720c */ /* 0x002fe40003f25270 */
[----:B--2---:R-:W-:Y:S02]  /*1e50*/  ISETP.NE.AND P2, PT, R6, RZ, PT ;  /* 0x000000ff0600720c */ /* 0x004fe40003f45270 */
[----:B---3--:R-:W-:-:S07]  /*1e60*/  ISETP.NE.AND P3, PT, R12, RZ, PT ;  /* 0x000000ff0c00720c */ /* 0x008fce0003f65270 */
[----:B------:R-:W-:Y:S06]  /*1e70*/  @!P0 BRA `(.L_x_574) ;  /* 0x0000000000188947 */ /* 0x000fec0003800000 */
[----:B------:R-:W0:Y:S01]  /*1e80*/  LDC.64 R4, c[0x0][0x380] ;  /* 0x0000e000ff047b82 */ /* 0x000e220000000a00 */
[----:B------:R-:W-:Y:S02]  /*1e90*/  IMAD R3, R7, 0x100, R18 ;  /* 0x0000010007037824 */ /* 0x000fe400078e0212 */
[----:B------:R-:W-:Y:S02]  /*1ea0*/  IMAD.MOV.U32 R2, RZ, RZ, R13 ;  /* 0x000000ffff027224 */ /* 0x000fe400078e000d */
[----:B0-----:R-:W-:-:S04]  /*1eb0*/  IMAD.WIDE.U32 R4, R3, 0x8, R4 ;  /* 0x0000000803047825 */ /* 0x001fc800078e0004 */
[----:B------:R-:W-:-:S05]  /*1ec0*/  IMAD.MOV.U32 R3, RZ, RZ, RZ ;  /* 0x000000ffff037224 */ /* 0x000fca00078e00ff */
[----:B------:R0:W-:Y:S02]  /*1ed0*/  REDG.E.ADD.64.STRONG.GPU desc[UR18][R4.64], R2 ;  /* 0x000000020400798e */ /* 0x0001e4000c12e512 */
.L_x_574:
[----:B------:R-:W-:Y:S05]  /*1ee0*/  BSYNC.RECONVERGENT B1 ;  /* 0x0000000000017941 */ /* 0x000fea0003800200 */
.L_x_573:
[----:B------:R-:W-:Y:S04]  /*1ef0*/  BSSY.RECONVERGENT B1, `(.L_x_575) ;  /* 0x0000008000017945 */ /* 0x000fe80003800200 */
[----:B------:R-:W-:Y:S05]  /*1f00*/  @!P1 BRA `(.L_x_576) ;  /* 0x0000000000189947 */ /* 0x000fea0003800000 */
[----:B0-----:R-:W0:Y:S01]  /*1f10*/  LDC.64 R2, c[0x0][0x380] ;  /* 0x0000e000ff027b82 */ /* 0x001e220000000a00 */
[----:B------:R-:W-:Y:S02]  /*1f20*/  IMAD R5, R7, 0x100, R18 ;  /* 0x0000010007057824 */ /* 0x000fe400078e0212 */
[----:B------:R-:W-:Y:S02]  /*1f30*/  HFMA2 R15, -RZ, RZ, 0, 0 ;  /* 0x00000000ff0f7431 */ /* 0x000fe400000001ff */
[----:B------:R-:W-:-:S04]  /*1f40*/  VIADD R5, R5, 0x100 ;  /* 0x0000010005057836 */ /* 0x000fc80000000000 */
[----:B0-----:R-:W-:-:S05]  /*1f50*/  IMAD.WIDE.U32 R2, R5, 0x8, R2 ;  /* 0x0000000805027825 */ /* 0x001fca00078e0002 */
[----:B------:R1:W-:Y:S02]  /*1f60*/  REDG.E.ADD.64.STRONG.GPU desc[UR18][R2.64], R14 ;  /* 0x0000000e0200798e */ /* 0x0003e4000c12e512 */
.L_x_576:
[----:B------:R-:W-:Y:S05]  /*1f70*/  BSYNC.RECONVERGENT B1 ;  /* 0x0000000000017941 */ /* 0x000fea0003800200 */
.L_x_575:
[----:B------:R-:W-:Y:S04]  /*1f80*/  BSSY.RECONVERGENT B1, `(.L_x_577) ;  /* 0x0000009000017945 */ /* 0x000fe80003800200 */
[----:B------:R-:W-:Y:S05]  /*1f90*/  @!P2 BRA `(.L_x_578) ;  /* 0x00000000001ca947 */ /* 0x000fea0003800000 */
[----:B01----:R-:W0:Y:S01]  /*1fa0*/  LDC.64 R2, c[0x0][0x380] ;  /* 0x0000e000ff027b82 */ /* 0x003e220000000a00 */
[----:B------:R-:W-:Y:S02]  /*1fb0*/  IMAD R5, R7, 0x100, R18 ;  /* 0x0000010007057824 */ /* 0x000fe400078e0212 */
[----:B------:R-:W-:Y:S02]  /*1fc0*/  IMAD.MOV.U32 R4, RZ, RZ, R6 ;  /* 0x000000ffff047224 */ /* 0x000fe400078e0006 */
[----:B------:R-:W-:-:S04]  /*1fd0*/  VIADD R5, R5, 0x200 ;  /* 0x0000020005057836 */ /* 0x000fc80000000000 */
[----:B0-----:R-:W-:-:S04]  /*1fe0*/  IMAD.WIDE.U32 R2, R5, 0x8, R2 ;  /* 0x0000000805027825 */ /* 0x001fc800078e0002 */
[----:B------:R-:W-:-:S05]  /*1ff0*/  IMAD.MOV.U32 R5, RZ, RZ, RZ ;  /* 0x000000ffff057224 */ /* 0x000fca00078e00ff */
[----:B------:R2:W-:Y:S02]  /*2000*/  REDG.E.ADD.64.STRONG.GPU desc[UR18][R2.64], R4 ;  /* 0x000000040200798e */ /* 0x0005e4000c12e512 */
.L_x_578:
[----:B------:R-:W-:Y:S05]  /*2010*/  BSYNC.RECONVERGENT B1 ;  /* 0x0000000000017941 */ /* 0x000fea0003800200 */
.L_x_577:
[----:B------:R-:W-:Y:S04]  /*2020*/  BSSY.RECONVERGENT B1, `(.L_x_579) ;  /* 0x0000008000017945 */ /* 0x000fe80003800200 */
[----:B------:R-:W-:Y:S05]  /*2030*/  @!P3 BRA `(.L_x_580) ;  /* 0x000000000018b947 */ /* 0x000fea0003800000 */
[----:B012---:R-:W0:Y:S01]  /*2040*/  LDC.64 R2, c[0x0][0x380] ;  /* 0x0000e000ff027b82 */ /* 0x007e220000000a00 */
[----:B------:R-:W-:Y:S01]  /*2050*/  IMAD R5, R7, 0x100, R18 ;  /* 0x0000010007057824 */ /* 0x000fe200078e0212 */
[----:B------:R-:W-:-:S03]  /*2060*/  MOV R13, RZ ;  /* 0x000000ff000d7202 */ /* 0x000fc60000000f00 */
[----:B------:R-:W-:-:S04]  /*2070*/  VIADD R5, R5, 0x300 ;  /* 0x0000030005057836 */ /* 0x000fc80000000000 */
[----:B0-----:R-:W-:-:S05]  /*2080*/  IMAD.WIDE.U32 R2, R5, 0x8, R2 ;  /* 0x0000000805027825 */ /* 0x001fca00078e0002 */
[----:B------:R3:W-:Y:S02]  /*2090*/  REDG.E.ADD.64.STRONG.GPU desc[UR18][R2.64], R12 ;  /* 0x0000000c0200798e */ /* 0x0007e4000c12e512 */
.L_x_580:
[----:B------:R-:W-:Y:S05]  /*20a0*/  BSYNC.RECONVERGENT B1 ;  /* 0x0000000000017941 */ /* 0x000fea0003800200 */
.L_x_579:
[----:B------:R-:W-:-:S07]  /*20b0*/  VIADD R7, R7, 0x4 ;  /* 0x0000000407077836 */ /* 0x000fce0000000000 */
.L_x_572:
[----:B------:R-:W-:Y:S01]  /*20c0*/  UISETP.NE.AND UP0, UPT, UR9, URZ, UPT ;  /* 0x000000ff0900728c */ /* 0x000fe2000bf05270 */
[----:B------:R-:W-:Y:S08]  /*20d0*/  BSSY.RECONVERGENT B1, `(.L_x_571) ;  /* 0x0000028000017945 */ /* 0x000ff00003800200 */
[----:B------:R-:W-:Y:S05]  /*20e0*/  BRA.U !UP0, `(.L_x_581) ;  /* 0x0000000108987547 */ /* 0x000fea000b800000 */
[----:B------:R-:W-:-:S13]  /*20f0*/  ISETP.NE.AND P0, PT, R0, RZ, PT ;  /* 0x000000ff0000720c */ /* 0x000fda0003f05270 */
[----:B------:R-:W-:Y:S05]  /*2100*/  @!P0 BRA `(.L_x_582) ;  /* 0x0000000000608947 */ /* 0x000fea0003800000 */
[----:B0123--:R-:W-:Y:S01]  /*2110*/  IMAD R2, R7, 0x400, R27 ;  /* 0x0000040007027824 */ /* 0x00ffe200078e021b */
[----:B------:R-:W-:Y:S04]  /*2120*/  BSSY.RECONVERGENT B2, `(.L_x_583) ;  /* 0x000000b000027945 */ /* 0x000fe80003800200 */
[----:B------:R-:W0:Y:S04]  /*2130*/  LDS R4, [R2] ;  /* 0x0000000002047984 */ /* 0x000e280000000800 */
[----:B------:R-:W1:Y:S01]  /*2140*/  LDS R6, [R2+0x400] ;  /* 0x0004000002067984 */ /* 0x000e620000000800 */
[----:B0-----:R-:W-:-:S02]  /*2150*/  ISETP.NE.AND P0, PT, R4, RZ, PT ;  /* 0x000000ff0400720c */ /* 0x001fc40003f05270 */
[----:B-1----:R-:W-:-:S11]  /*2160*/  ISETP.NE.AND P1, PT, R6, RZ, PT ;  /* 0x000000ff0600720c */ /* 0x002fd60003f25270 */
[----:B------:R-:W-:Y:S05]  /*2170*/  @!P0 BRA `(.L_x_584) ;  /* 0x0000000000148947 */ /* 0x000fea0003800000 */
[----:B------:R-:W0:Y:S01]  /*2180*/  LDC.64 R2, c[0x0][0x380] ;  /* 0x0000e000ff027b82 */ /* 0x000e220000000a00 */
[----:B------:R-:W-:-:S04]  /*2190*/  IMAD R5, R7, 0x100, R18 ;  /* 0x0000010007057824 */ /* 0x000fc800078e0212 */
[----:B0-----:R-:W-:-:S04]  /*21a0*/  IMAD.WIDE.U32 R2, R5, 0x8, R2 ;  /* 0x0000000805027825 */ /* 0x001fc800078e0002 */
[----:B------:R-:W-:-:S05]  /*21b0*/  IMAD.MOV.U32 R5, RZ, RZ, RZ ;  /* 0x000000ffff057224 */ /* 0x000fca00078e00ff */
[----:B------:R0:W-:Y:S02]  /*21c0*/  REDG.E.ADD.64.STRONG.GPU desc[UR18][R2.64], R4 ;  /* 0x000000040200798e */ /* 0x0001e4000c12e512 */
.L_x_584:
[----:B------:R-:W-:Y:S05]  /*21d0*/  BSYNC.RECONVERGENT B2 ;  /* 0x0000000000027941 */ /* 0x000fea0003800200 */
.L_x_583:
[----:B------:R-:W-:Y:S04]  /*21e0*/  BSSY.RECONVERGENT B2, `(.L_x_585) ;  /* 0x0000009000027945 */ /* 0x000fe80003800200 */
[----:B------:R-:W-:Y:S05]  /*21f0*/  @!P1 BRA `(.L_x_586) ;  /* 0x00000000001c9947 */ /* 0x000fea0003800000 */
[----:B0-----:R-:W0:Y:S01]  /*2200*/  LDC.64 R2, c[0x0][0x380] ;  /* 0x0000e000ff027b82 */ /* 0x001e220000000a00 */
[----:B------:R-:W-:-:S05]  /*2210*/  IMAD R4, R7, 0x100, R18 ;  /* 0x0000010007047824 */ /* 0x000fca00078e0212 */
[----:B------:R-:W-:Y:S01]  /*2220*/  IADD3 R5, PT, PT, R4, 0x100, RZ ;  /* 0x0000010004057810 */ /* 0x000fe20007ffe0ff */
[----:B------:R-:W-:-:S04]  /*2230*/  IMAD.MOV.U32 R4, RZ, RZ, R6 ;  /* 0x000000ffff047224 */ /* 0x000fc800078e0006 */
[----:B0-----:R-:W-:-:S04]  /*2240*/  IMAD.WIDE.U32 R2, R5, 0x8, R2 ;  /* 0x0000000805027825 */ /* 0x001fc800078e0002 */
[----:B------:R-:W-:-:S05]  /*2250*/  IMAD.MOV.U32 R5, RZ, RZ, RZ ;  /* 0x000000ffff057224 */ /* 0x000fca00078e00ff */
[----:B------:R1:W-:Y:S02]  /*2260*/  REDG.E.ADD.64.STRONG.GPU desc[UR18][R2.64], R4 ;  /* 0x000000040200798e */ /* 0x0003e4000c12e512 */
.L_x_586:
[----:B------:R-:W-:Y:S05]  /*2270*/  BSYNC.RECONVERGENT B2 ;  /* 0x0000000000027941 */ /* 0x000fea0003800200 */
.L_x_585:
[----:B------:R-:W-:-:S07]  /*2280*/  VIADD R7, R7, 0x2 ;  /* 0x0000000207077836 */ /* 0x000fce0000000000 */
.L_x_582:
[----:B------:R-:W-:-:S13]  /*2290*/  ISETP.NE.AND P0, PT, R11, RZ, PT ;  /* 0x000000ff0b00720c */ /* 0x000fda0003f05270 */
[----:B------:R-:W-:Y:S05]  /*22a0*/  @!P0 BRA `(.L_x_581) ;  /* 0x0000000000288947 */ /* 0x000fea0003800000 */
[----:B0123--:R-:W-:-:S05]  /*22b0*/  IMAD R2, R7, 0x400, R27 ;  /* 0x0000040007027824 */ /* 0x00ffca00078e021b */
[----:B------:R-:W0:Y:S02]  /*22c0*/  LDS R6, [R2] ;  /* 0x0000000002067984 */ /* 0x000e240000000800 */
[----:B0-----:R-:W-:-:S13]  /*22d0*/  ISETP.NE.AND P0, PT, R6, RZ, PT ;  /* 0x000000ff0600720c */ /* 0x001fda0003f05270 */
[----:B------:R-:W-:Y:S05]  /*22e0*/  @!P0 BRA `(.L_x_581) ;  /* 0x0000000000188947 */ /* 0x000fea0003800000 */
[----:B------:R-:W0:Y:S01]  /*22f0*/  LDC.64 R2, c[0x0][0x380] ;  /* 0x0000e000ff027b82 */ /* 0x000e220000000a00 */
[----:B------:R-:W-:-:S04]  /*2300*/  IMAD R5, R7, 0x100, R18 ;  /* 0x0000010007057824 */ /* 0x000fc800078e0212 */
[----:B0-----:R-:W-:Y:S01]  /*2310*/  IMAD.WIDE.U32 R4, R5, 0x8, R2 ;  /* 0x0000000805047825 */ /* 0x001fe200078e0002 */
[----:B------:R-:W-:-:S03]  /*2320*/  MOV R2, R6 ;  /* 0x0000000600027202 */ /* 0x000fc60000000f00 */
[----:B------:R-:W-:-:S05]  /*2330*/  IMAD.MOV.U32 R3, RZ, RZ, RZ ;  /* 0x000000ffff037224 */ /* 0x000fca00078e00ff */
[----:B------:R4:W-:Y:S02]  /*2340*/  REDG.E.ADD.64.STRONG.GPU desc[UR18][R4.64], R2 ;  /* 0x000000020400798e */ /* 0x0009e4000c12e512 */
.L_x_581:
[----:B------:R-:W-:Y:S05]  /*2350*/  BSYNC.RECONVERGENT B1 ;  /* 0x0000000000017941 */ /* 0x000fea0003800200 */
.L_x_571:
[----:B------:R-:W-:-:S13]  /*2360*/  ISETP.GT.U32.AND P0, PT, R18, 0x7f, PT ;  /* 0x0000007f1200780c */ /* 0x000fda0003f04070 */
[----:B------:R-:W-:Y:S05]  /*2370*/  @P0 BRA `(.L_x_552) ;  /* 0x00000008008c0947 */ /* 0x000fea0003800000 */
[----:B------:R-:W-:Y:S01]  /*2380*/  ISETP.GE.U32.AND P0, PT, R8, 0x7, PT ;  /* 0x000000070800780c */ /* 0x000fe20003f06070 */
[----:B------:R-:W-:-:S12]  /*2390*/  IMAD.MOV.U32 R7, RZ, RZ, RZ ;  /* 0x000000ffff077224 */ /* 0x000fd800078e00ff */
[----:B------:R-:W-:Y:S05]  /*23a0*/  @!P0 BRA `(.L_x_587) ;  /* 0x0000000400148947 */ /* 0x000fea0003800000 */
[----:B01234-:R-:W0:Y:S01]  /*23b0*/  LDC.64 R2, c[0x0][0x380] ;  /* 0x0000e000ff027b82 */ /* 0x01fe220000000a00 */
[----:B------:R-:W-:-:S07]  /*23c0*/  IMAD.MOV.U32 R8, RZ, RZ, RZ ;  /* 0x000000ffff087224 */ /* 0x000fce00078e00ff */
.L_x_604:
[C---:B------:R-:W-:Y:S01]  /*23d0*/  IMAD R29, R8.reuse, 0x400, R27 ;  /* 0x00000400081d7824 */ /* 0x040fe200078e021b */
[----:B------:R-:W-:Y:S01]  /*23e0*/  BSSY.RECONVERGENT B1, `(.L_x_588) ;  /* 0x000000c000017945 */ /* 0x000fe20003800200 */
[----:B01234-:R-:W-:-:S03]  /*23f0*/  IMAD R5, R8, 0x100, R18 ;  /* 0x0000010008057824 */ /* 0x01ffc600078e0212 */
[----:B------:R-:W1:Y:S01]  /*2400*/  LDS R6, [R29+0x200] ;  /* 0x000200001d067984 */ /* 0x000e620000000800 */
[----:B0-----:R-:W-:-:S03]  /*2410*/  IMAD.WIDE.U32 R4, R5, 0x8, R2 ;  /* 0x0000000805047825 */ /* 0x001fc600078e0002 */
[----:B------:R-:W0:Y:S04]  /*2420*/  LDS R12, [R29+0x600] ;  /* 0x000600001d0c7984 */ /* 0x000e280000000800 */
[----:B------:R2:W3:Y:S04]  /*2430*/  LDS R17, [R29+0xa00] ;  /* 0x000a00001d117984 */ /* 0x0004e80000000800 */
[----:B------:R2:W4:Y:S01]  /*2440*/  LDS R13, [R29+0xe00] ;  /* 0x000e00001d0d7984 */ /* 0x0005220000000800 */
[----:B-1----:R-:W-:Y:S02]  /*2450*/  ISETP.NE.AND P0, PT, R6, RZ, PT ;  /* 0x000000ff0600720c */ /* 0x002fe40003f05270 */
[----:B0-----:R-:W-:-:S11]  /*2460*/  ISETP.NE.AND P1, PT, R12, RZ, PT ;  /* 0x000000ff0c00720c */ /* 0x001fd60003f25270 */
[----:B--234-:R-:W-:Y:S05]  /*2470*/  @!P0 BRA `(.L_x_589) ;  /* 0x0000000000088947 */ /* 0x01cfea0003800000 */
[----:B------:R-:W-:-:S05]  /*2480*/  HFMA2 R7, -RZ, RZ, 0, 0 ;  /* 0x00000000ff077431 */ /* 0x000fca00000001ff */
[----:B------:R0:W-:Y:S02]  /*2490*/  REDG.E.ADD.64.STRONG.GPU desc[UR18][R4.64+0x400], R6 ;  /* 0x000400060400798e */ /* 0x0001e4000c12e512 */
.L_x_589:
[----:B------:R-:W-:Y:S05]  /*24a0*/  BSYNC.RECONVERGENT B1 ;  /* 0x0000000000017941 */ /* 0x000fea0003800200 */
.L_x_588:
[----:B------:R-:W-:Y:S04]  /*24b0*/  BSSY.RECONVERGENT B1, `(.L_x_590) ;  /* 0x0000005000017945 */ /* 0x000fe80003800200 */
[----:B------:R-:W-:Y:S05]  /*24c0*/  @!P1 BRA `(.L_x_591) ;  /* 0x00000000000c9947 */ /* 0x000fea0003800000 */
[----:B0-----:R-:W-:Y:S02]  /*24d0*/  IMAD.MOV.U32 R6, RZ, RZ, R12 ;  /* 0x000000ffff067224 */ /* 0x001fe400078e000c */
[----:B------:R-:W-:-:S05]  /*24e0*/  IMAD.MOV.U32 R7, RZ, RZ, RZ ;  /* 0x000000ffff077224 */ /* 0x000fca00078e00ff */
[----:B------:R1:W-:Y:S02]  /*24f0*/  REDG.E.ADD.64.STRONG.GPU desc[UR18][R4.64+0xc00], R6 ;  /* 0x000c00060400798e */ /* 0x0003e4000c12e512 */
.L_x_591:
[----:B------:R-:W-:Y:S05]  /*2500*/  BSYNC.RECONVERGENT B1 ;  /* 0x0000000000017941 */ /* 0x000fea0003800200 */
.L_x_590:
[----:B------:R-:W2:Y:S01]  /*2510*/  LDS R15, [R29+0x1200] ;  /* 0x001200001d0f7984 */ /* 0x000ea20000000800 */
[----:B------:R-:W-:Y:S01]  /*2520*/  ISETP.NE.AND P6, PT, R17, RZ, PT ;  /* 0x000000ff1100720c */ /* 0x000fe20003fc5270 */
[----:B------:R-:W-:Y:S01]  /*2530*/  VIADD R8, R8, 0x8 ;  /* 0x0000000808087836 */ /* 0x000fe20000000000 */
[----:B------:R-:W-:Y:S01]  /*2540*/  BSSY.RECONVERGENT B1, `(.L_x_592) ;  /* 0x000000e000017945 */ /* 0x000fe20003800200 */
[----:B------:R-:W3:Y:S01]  /*2550*/  LDS R12, [R29+0x1600] ;  /* 0x001600001d0c7984 */ /* 0x000ee20000000800 */
[----:B------:R-:W-:Y:S02]  /*2560*/  ISETP.NE.AND P1, PT, R13, RZ, PT ;  /* 0x000000ff0d00720c */ /* 0x000fe40003f25270 */
[----:B------:R-:W-:Y:S01]  /*2570*/  ISETP.NE.AND P0, PT, R8, R9, PT ;  /* 0x000000090800720c */ /* 0x000fe20003f05270 */
[----:B------:R-:W4:Y:S04]  /*2580*/  LDS R14, [R29+0x1a00] ;  /* 0x001a00001d0e7984 */ /* 0x000f280000000800 */
[----:B------:R-:W5:Y:S01]  /*2590*/  LDS R16, [R29+0x1e00] ;  /* 0x001e00001d107984 */ /* 0x000f620000000800 */
[----:B--2---:R-:W-:-:S02]  /*25a0*/  ISETP.NE.AND P2, PT, R15, RZ, PT ;  /* 0x000000ff0f00720c */ /* 0x004fc40003f45270 */
[----:B---3--:R-:W-:Y:S02]  /*25b0*/  ISETP.NE.AND P3, PT, R12, RZ, PT ;  /* 0x000000ff0c00720c */ /* 0x008fe40003f65270 */
[----:B----4-:R-:W-:Y:S02]  /*25c0*/  ISETP.NE.AND P4, PT, R14, RZ, PT ;  /* 0x000000ff0e00720c */ /* 0x010fe40003f85270 */
[----:B-----5:R-:W-:Y:S01]  /*25d0*/  ISETP.NE.AND P5, PT, R16, RZ, PT ;  /* 0x000000ff1000720c */ /* 0x020fe20003fa5270 */
[----:B------:R-:W-:-:S12]  /*25e0*/  @!P6 BRA `(.L_x_593) ;  /* 0x00000000000ce947 */ /* 0x000fd80003800000 */
[----:B01----:R-:W-:Y:S02]  /*25f0*/  IMAD.MOV.U32 R6, RZ, RZ, R17 ;  /* 0x000000ffff067224 */ /* 0x003fe400078e0011 */
[----:B------:R-:W-:-:S05]  /*2600*/  IMAD.MOV.U32 R7, RZ, RZ, RZ ;  /* 0x000000ffff077224 */ /* 0x000fca00078e00ff */
[----:B------:R2:W-:Y:S02]  /*2610*/  REDG.E.ADD.64.STRONG.GPU desc[UR18][R4.64+0x1400], R6 ;  /* 0x001400060400798e */ /* 0x0005e4000c12e512 */
.L_x_593:
[----:B------:R-:W-:Y:S05]  /*2620*/  BSYNC.RECONVERGENT B1 ;  /* 0x0000000000017941 */ /* 0x000fea0003800200 */
.L_x_592:
[----:B------:R-:W-:Y:S04]  /*2630*/  BSSY.RECONVERGENT B1, `(.L_x_594) ;  /* 0x0000005000017945 */ /* 0x000fe80003800200 */
[----:B------:R-:W-:Y:S05]  /*2640*/  @!P1 BRA `(.L_x_595) ;  /* 0x00000000000c9947 */ /* 0x000fea0003800000 */
[----:B012---:R-:W-:Y:S01]  /*2650*/  MOV R6, R13 ;  /* 0x0000000d00067202 */ /* 0x007fe20000000f00 */
[----:B------:R-:W-:-:S05]  /*2660*/  IMAD.MOV.U32 R7, RZ, RZ, RZ ;  /* 0x000000ffff077224 */ /* 0x000fca00078e00ff */
[----:B------:R3:W-:Y:S02]  /*2670*/  REDG.E.ADD.64.STRONG.GPU desc[UR18][R4.64+0x1c00], R6 ;  /* 0x001c00060400798e */ /* 0x0007e4000c12e512 */
.L_x_595:
[----:B------:R-:W-:Y:S05]  /*2680*/  BSYNC.RECONVERGENT B1 ;  /* 0x0000000000017941 */ /* 0x000fea0003800200 */
.L_x_594:
[----:B------:R-:W-:Y:S04]  /*2690*/  BSSY.RECONVERGENT B1, `(.L_x_596) ;  /* 0x0000005000017945 */ /* 0x000fe80003800200 */
[----:B------:R-:W-:Y:S05]  /*26a0*/  @!P2 BRA `(.L_x_597) ;  /* 0x00000000000ca947 */ /* 0x000fea0003800000 */
[----:B0123--:R-:W-:Y:S02]  /*26b0*/  IMAD.MOV.U32 R6, RZ, RZ, R15 ;  /* 0x000000ffff067224 */ /* 0x00ffe400078e000f */
[----:B------:R-:W-:-:S05]  /*26c0*/  IMAD.MOV.U32 R7, RZ, RZ, RZ ;  /* 0x000000ffff077224 */ /* 0x000fca00078e00ff */
[----:B------:R4:W-:Y:S02]  /*26d0*/  REDG.E.ADD.64.STRONG.GPU desc[UR18][R4.64+0x2400], R6 ;  /* 0x002400060400798e */ /* 0x0009e4000c12e512 */
.L_x_597:
[----:B------:R-:W-:Y:S05]  /*26e0*/  BSYNC.RECONVERGENT B1 ;  /* 0x0000000000017941 */ /* 0x000fea0003800200 */
.L_x_596:
[----:B------:R-:W-:Y:S04]  /*26f0*/  BSSY.RECONVERGENT B1, `(.L_x_598) ;  /* 0x0000004000017945 */ /* 0x000fe80003800200 */
[----:B------:R-:W-:Y:S05]  /*2700*/  @!P3 BRA `(.L_x_599) ;  /* 0x000000000008b947 */ /* 0x000fea0003800000 */
[----:B------:R-:W-:-:S05]  /*2710*/  IMAD.MOV.U32 R13, RZ, RZ, RZ ;  /* 0x000000ffff0d7224 */ /* 0x000fca00078e00ff */
[----:B------:R0:W-:Y:S02]  /*2720*/  REDG.E.ADD.64.STRONG.GPU desc[UR18][R4.64+0x2c00], R12 ;  /* 0x002c000c0400798e */ /* 0x0001e4000c12e512 */
.L_x_599:
[----:B------:R-:W-:Y:S05]  /*2730*/  BSYNC.RECONVERGENT B1 ;  /* 0x0000000000017941 */ /* 0x000fea0003800200 */
.L_x_598:
[----:B------:R-:W-:Y:S04]  /*2740*/  BSSY.RECONVERGENT B1, `(.L_x_600) ;  /* 0x0000004000017945 */ /* 0x000fe80003800200 */
[----:B------:R-:W-:Y:S05]  /*2750*/  @!P4 BRA `(.L_x_601) ;  /* 0x000000000008c947 */ /* 0x000fea0003800000 */
[----:B------:R-:W-:-:S05]  /*2760*/  IMAD.MOV.U32 R15, RZ, RZ, RZ ;  /* 0x000000ffff0f7224 */ /* 0x000fca00078e00ff */
[----:B------:R0:W-:Y:S02]  /*2770*/  REDG.E.ADD.64.STRONG.GPU desc[UR18][R4.64+0x3400], R14 ;  /* 0x0034000e0400798e */ /* 0x0001e4000c12e512 */
.L_x_601:
[----:B------:R-:W-:Y:S05]  /*2780*/  BSYNC.RECONVERGENT B1 ;  /* 0x0000000000017941 */ /* 0x000fea0003800200 */
.L_x_600:
[----:B------:R-:W-:Y:S04]  /*2790*/  BSSY.RECONVERGENT B1, `(.L_x_602) ;  /* 0x0000004000017945 */ /* 0x000fe80003800200 */
[----:B------:R-:W-:Y:S05]  /*27a0*/  @!P5 BRA `(.L_x_603) ;  /* 0x000000000008d947 */ /* 0x000fea0003800000 */
[----:B------:R-:W-:-:S05]  /*27b0*/  HFMA2 R17, -RZ, RZ, 0, 0 ;  /* 0x00000000ff117431 */ /* 0x000fca00000001ff */
[----:B------:R0:W-:Y:S02]  /*27c0*/  REDG.E.ADD.64.STRONG.GPU desc[UR18][R4.64+0x3c00], R16 ;  /* 0x003c00100400798e */ /* 0x0001e4000c12e512 */
.L_x_603:
[----:B------:R-:W-:Y:S05]  /*27d0*/  BSYNC.RECONVERGENT B1 ;  /* 0x0000000000017941 */ /* 0x000fea0003800200 */
.L_x_602:
[----:B------:R-:W-:Y:S05]  /*27e0*/  @P0 BRA `(.L_x_604) ;  /* 0xfffffff800f80947 */ /* 0x000fea000383ffff */
[----:B01234-:R-:W-:-:S07]  /*27f0*/  IMAD.MOV.U32 R7, RZ, RZ, R9 ;  /* 0x000000ffff077224 */ /* 0x01ffce00078e0009 */
.L_x_587:
[----:B------:R-:W-:-:S09]  /*2800*/  UISETP.NE.AND UP0, UPT, UR20, URZ, UPT ;  /* 0x000000ff1400728c */ /* 0x000fd2000bf05270 */
[----:B------:R-:W-:Y:S05]  /*2810*/  BRA.U !UP0, `(.L_x_552) ;  /* 0x0000000508647547 */ /* 0x000fea000b800000 */
[----:B------:R-:W-:-:S13]  /*2820*/  ISETP.GE.U32.AND P0, PT, R10, 0x3, PT ;  /* 0x000000030a00780c */ /* 0x000fda0003f06070 */
[----:B------:R-:W-:Y:S05]  /*2830*/  @!P0 BRA `(.L_x_605) ;  /* 0x0000000000c08947 */ /* 0x000fea0003800000 */
[----:B01234-:R-:W-:Y:S01]  /*2840*/  IMAD R2, R7, 0x400, R27 ;  /* 0x0000040007027824 */ /* 0x01ffe200078e021b */
[----:B------:R-:W-:Y:S04]  /*2850*/  BSSY.RECONVERGENT B1, `(.L_x_606) ;  /* 0x0000010000017945 */ /* 0x000fe80003800200 */
[----:B------:R-:W0:Y:S04]  /*2860*/  LDS R10, [R2+0x200] ;  /* 0x00020000020a7984 */ /* 0x000e280000000800 */
        /* <DEDUP_REMOVED lines=14> */
.L_x_607:
[----:B------:R-:W-:Y:S05]  /*2950*/  BSYNC.RECONVERGENT B1 ;  /* 0x0000000000017941 */ /* 0x000fea0003800200 */
.L_x_606:
[----:B------:R-:W-:Y:S04]  /*2960*/  BSSY.RECONVERGENT B1, `(.L_x_608) ;  /* 0x0000009000017945 */ /* 0x000fe80003800200 */
[----:B------:R-:W-:Y:S05]  /*2970*/  @!P1 BRA `(.L_x_609) ;  /* 0x00000000001c9947 */ /* 0x000fea0003800000 */
[----:B0-----:R-:W0:Y:S01]  /*2980*/  LDC.64 R4, c[0x0][0x380] ;  /* 0x0000e000ff047b82 */ /* 0x001e220000000a00 */
[----:B------:R-:W-:Y:S01]  /*2990*/  LEA R3, R7, R18, 0x8 ;  /* 0x0000001207037211 */ /* 0x000fe200078e40ff */
[----:B------:R-:W-:-:S04]  /*29a0*/  IMAD.MOV.U32 R2, RZ, RZ, R9 ;  /* 0x000000ffff027224 */ /* 0x000fc800078e0009 */
[----:B------:R-:W-:-:S04]  /*29b0*/  VIADD R3, R3, 0x100 ;  /* 0x0000010003037836 */ /* 0x000fc80000000000 */
[----:B0-----:R-:W-:-:S04]  /*29c0*/  IMAD.WIDE.U32 R4, R3, 0x8, R4 ;  /* 0x0000000803047825 */ /* 0x001fc800078e0004 */
[----:B------:R-:W-:-:S05]  /*29d0*/  IMAD.MOV.U32 R3, RZ, RZ, RZ ;  /* 0x000000ffff037224 */ /* 0x000fca00078e00ff */
[----:B------:R1:W-:Y:S02]  /*29e0*/  REDG.E.ADD.64.STRONG.GPU desc[UR18][R4.64+0x400], R2 ;  /* 0x000400020400798e */ /* 0x0003e4000c12e512 */
.L_x_609:
[----:B------:R-:W-:Y:S05]  /*29f0*/  BSYNC.RECONVERGENT B1 ;  /* 0x0000000000017941 */ /* 0x000fea0003800200 */
.L_x_608:
[----:B------:R-:W-:Y:S04]  /*2a00*/  BSSY.RECONVERGENT B1, `(.L_x_610) ;  /* 0x0000009000017945 */ /* 0x000fe80003800200 */
[----:B------:R-:W-:Y:S05]  /*2a10*/  @!P2 BRA `(.L_x_611) ;  /* 0x00000000001ca947 */ /* 0x000fea0003800000 */
[----:B01----:R-:W0:Y:S01]  /*2a20*/  LDC.64 R2, c[0x0][0x380] ;  /* 0x0000e000ff027b82 */ /* 0x003e220000000a00 */
[----:B------:R-:W-:Y:S01]  /*2a30*/  IMAD R5, R7, 0x100, R18 ;  /* 0x0000010007057824 */ /* 0x000fe200078e0212 */
[----:B------:R-:W-:-:S03]  /*2a40*/  MOV R4, R6 ;  /* 0x0000000600047202 */ /* 0x000fc60000000f00 */
[----:B------:R-:W-:-:S04]  /*2a50*/  VIADD R5, R5, 0x200 ;  /* 0x0000020005057836 */ /* 0x000fc80000000000 */
[----:B0-----:R-:W-:-:S04]  /*2a60*/  IMAD.WIDE.U32 R2, R5, 0x8, R2 ;  /* 0x0000000805027825 */ /* 0x001fc800078e0002 */
[----:B------:R-:W-:-:S05]  /*2a70*/  IMAD.MOV.U32 R5, RZ, RZ, RZ ;  /* 0x000000ffff057224 */ /* 0x000fca00078e00ff */
[----:B------:R2:W-:Y:S02]  /*2a80*/  REDG.E.ADD.64.STRONG.GPU desc[UR18][R2.64+0x400], R4 ;  /* 0x000400040200798e */ /* 0x0005e4000c12e512 */
.L_x_611:
[----:B------:R-:W-:Y:S05]  /*2a90*/  BSYNC.RECONVERGENT B1 ;  /* 0x0000000000017941 */ /* 0x000fea0003800200 */
.L_x_610:
[----:B------:R-:W-:Y:S04]  /*2aa0*/  BSSY.RECONVERGENT B1, `(.L_x_612) ;  /* 0x0000008000017945 */ /* 0x000fe80003800200 */
[----:B------:R-:W-:Y:S05]  /*2ab0*/  @!P3 BRA `(.L_x_613) ;  /* 0x000000000018b947 */ /* 0x000fea0003800000 */
[----:B012---:R-:W0:Y:S01]  /*2ac0*/  LDC.64 R2, c[0x0][0x380] ;  /* 0x0000e000ff027b82 */ /* 0x007e220000000a00 */
[----:B------:R-:W-:Y:S02]  /*2ad0*/  IMAD R5, R7, 0x100, R18 ;  /* 0x0000010007057824 */ /* 0x000fe400078e0212 */
[----:B------:R-:W-:Y:S02]  /*2ae0*/  IMAD.MOV.U32 R9, RZ, RZ, RZ ;  /* 0x000000ffff097224 */ /* 0x000fe400078e00ff */
[----:B------:R-:W-:-:S04]  /*2af0*/  VIADD R5, R5, 0x300 ;  /* 0x0000030005057836 */ /* 0x000fc80000000000 */
[----:B0-----:R-:W-:-:S05]  /*2b00*/  IMAD.WIDE.U32 R2, R5, 0x8, R2 ;  /* 0x0000000805027825 */ /* 0x001fca00078e0002 */
[----:B------:R3:W-:Y:S02]  /*2b10*/  REDG.E.ADD.64.STRONG.GPU desc[UR18][R2.64+0x400], R8 ;  /* 0x000400080200798e */ /* 0x0007e4000c12e512 */
.L_x_613:
[----:B------:R-:W-:Y:S05]  /*2b20*/  BSYNC.RECONVERGENT B1 ;  /* 0x0000000000017941 */ /* 0x000fea0003800200 */
.L_x_612:
[----:B------:R-:W-:-:S07]  /*2b30*/  VIADD R7, R7, 0x4 ;  /* 0x0000000407077836 */ /* 0x000fce0000000000 */
.L_x_605:
[----:B------:R-:W-:-:S09]  /*2b40*/  UISETP.NE.AND UP0, UPT, UR9, URZ, UPT ;  /* 0x000000ff0900728c */ /* 0x000fd2000bf05270 */
[----:B------:R-:W-:Y:S05]  /*2b50*/  BRA.U !UP0, `(.L_x_552) ;  /* 0x0000000108947547 */ /* 0x000fea000b800000 */
[----:B------:R-:W-:-:S13]  /*2b60*/  ISETP.NE.AND P0, PT, R0, RZ, PT ;  /* 0x000000ff0000720c */ /* 0x000fda0003f05270 */
[----:B------:R-:W-:Y:S05]  /*2b70*/  @!P0 BRA `(.L_x_614) ;  /* 0x0000000000608947 */ /* 0x000fea0003800000 */
[----:B01234-:R-:W-:Y:S01]  /*2b80*/  LEA R2, R7, R27, 0xa ;  /* 0x0000001b07027211 */ /* 0x01ffe200078e50ff */
[----:B------:R-:W-:Y:S04]  /*2b90*/  BSSY.RECONVERGENT B1, `(.L_x_615) ;  /* 0x000000b000017945 */ /* 0x000fe80003800200 */
[----:B------:R-:W0:Y:S04]  /*2ba0*/  LDS R4, [R2+0x200] ;  /* 0x0002000002047984 */ /* 0x000e280000000800 */
        /* <DEDUP_REMOVED lines=9> */
.L_x_616:
[----:B------:R-:W-:Y:S05]  /*2c40*/  BSYNC.RECONVERGENT B1 ;  /* 0x0000000000017941 */ /* 0x000fea0003800200 */
.L_x_615:
[----:B------:R-:W-:Y:S04]  /*2c50*/  BSSY.RECONVERGENT B1, `(.L_x_617) ;  /* 0x0000009000017945 */ /* 0x000fe80003800200 */
[----:B------:R-:W-:Y:S05]  /*2c60*/  @!P1 BRA `(.L_x_618) ;  /* 0x00000000001c9947 */ /* 0x000fea0003800000 */
[----:B0-----:R-:W0:Y:S01]  /*2c70*/  LDC.64 R2, c[0x0][0x380] ;  /* 0x0000e000ff027b82 */ /* 0x001e220000000a00 */
[----:B------:R-:W-:-:S04]  /*2c80*/  IMAD R4, R7, 0x100, R18 ;  /* 0x0000010007047824 */ /* 0x000fc800078e0212 */
[----:B------:R-:W-:Y:S02]  /*2c90*/  VIADD R5, R4, 0x100 ;  /* 0x0000010004057836 */ /* 0x000fe40000000000 */
[----:B------:R-:W-:Y:S02]  /*2ca0*/  IMAD.MOV.U32 R4, RZ, RZ, R0 ;  /* 0x000000ffff047224 */ /* 0x000fe400078e0000 */
[----:B0-----:R-:W-:-:S04]  /*2cb0*/  IMAD.WIDE.U32 R2, R5, 0x8, R2 ;  /* 0x0000000805027825 */ /* 0x001fc800078e0002 */
[----:B------:R-:W-:-:S05]  /*2cc0*/  HFMA2 R5, -RZ, RZ, 0, 0 ;  /* 0x00000000ff057431 */ /* 0x000fca00000001ff */
[----:B------:R1:W-:Y:S02]  /*2cd0*/  REDG.E.ADD.64.STRONG.GPU desc[UR18][R2.64+0x400], R4 ;  /* 0x000400040200798e */ /* 0x0003e4000c12e512 */
.L_x_618:
[----:B------:R-:W-:Y:S05]  /*2ce0*/  BSYNC.RECONVERGENT B1 ;  /* 0x0000000000017941 */ /* 0x000fea0003800200 */
.L_x_617:
[----:B------:R-:W-:-:S07]  /*2cf0*/  VIADD R7, R7, 0x2 ;  /* 0x0000000207077836 */ /* 0x000fce0000000000 */
.L_x_614:
[----:B------:R-:W-:-:S13]  /*2d00*/  ISETP.NE.AND P0, PT, R11, RZ, PT ;  /* 0x000000ff0b00720c */ /* 0x000fda0003f05270 */
[----:B------:R-:W-:Y:S05]  /*2d10*/  @!P0 BRA `(.L_x_552) ;  /* 0x0000000000248947 */ /* 0x000fea0003800000 */
[----:B------:R-:W-:-:S05]  /*2d20*/  IMAD R0, R7, 0x400, R27 ;  /* 0x0000040007007824 */ /* 0x000fca00078e021b */
[----:B012-4-:R-:W0:Y:S02]  /*2d30*/  LDS R4, [R0+0x200] ;  /* 0x0002000000047984 */ /* 0x017e240000000800 */
[----:B0-----:R-:W-:-:S13]  /*2d40*/  ISETP.NE.AND P0, PT, R4, RZ, PT ;  /* 0x000000ff0400720c */ /* 0x001fda0003f05270 */
[----:B------:R-:W-:Y:S05]  /*2d50*/  @!P0 BRA `(.L_x_552) ;  /* 0x0000000000148947 */ /* 0x000fea0003800000 */
[----:B---3--:R-:W0:Y:S01]  /*2d60*/  LDC.64 R2, c[0x0][0x380] ;  /* 0x0000e000ff027b82 */ /* 0x008e220000000a00 */
[----:B------:R-:W-:Y:S02]  /*2d70*/  IMAD R7, R7, 0x100, R18 ;  /* 0x0000010007077824 */ /* 0x000fe400078e0212 */
[----:B------:R-:W-:Y:S02]  /*2d80*/  IMAD.MOV.U32 R5, RZ, RZ, RZ ;  /* 0x000000ffff057224 */ /* 0x000fe400078e00ff */
[----:B0-----:R-:W-:-:S05]  /*2d90*/  IMAD.WIDE.U32 R2, R7, 0x8, R2 ;  /* 0x0000000807027825 */ /* 0x001fca00078e0002 */
[----:B------:R0:W-:Y:S02]  /*2da0*/  REDG.E.ADD.64.STRONG.GPU desc[UR18][R2.64+0x400], R4 ;  /* 0x000400040200798e */ /* 0x0001e4000c12e512 */
.L_x_552:
[----:B------:R-:W-:Y:S05]  /*2db0*/  BSYNC.RECONVERGENT B0 ;  /* 0x0000000000007941 */ /* 0x000fea0003800200 */
.L_x_551:
[----:B------:R-:W1:Y:S01]  /*2dc0*/  LDCU.64 UR4, c[0x0][0x390] ;  /* 0x00007200ff0477ac */ /* 0x000e620008000a00 */
[----:B------:R-:W-:-:S04]  /*2dd0*/  UIADD3 UR6, UP1, UPT, UR6, 0x1, URZ ;  /* 0x0000000106067890 */ /* 0x000fc8000ff3e0ff */
[----:B------:R-:W-:Y:S02]  /*2de0*/  UIADD3.X UR7, UPT, UPT, URZ, UR7, URZ, UP1, !UPT ;  /* 0x00000007ff077290 */ /* 0x000fe40008ffe4ff */
[----:B-1----:R-:W-:-:S04]  /*2df0*/  UIADD3 UR10, UP0, UPT, UR4, -0x1, URZ ;  /* 0xffffffff040a7890 */ /* 0x002fc8000ff1e0ff */
[----:B------:R-:W-:-:S04]  /*2e00*/  UIADD3.X UR11, UPT, UPT, UR5, -0x1, URZ, UP0, !UPT ;  /* 0xffffffff050b7890 */ /* 0x000fc800087fe4ff */
[----:B------:R-:W-:-:S04]  /*2e10*/  USHF.R.U64 UR10, UR10, 0x1e, UR11 ;  /* 0x0000001e0a0a7899 */ /* 0x000fc8000800120b */
[----:B------:R-:W-:-:S04]  /*2e20*/  UIADD3 UR10, UP0, UPT, UR10, 0x1, URZ ;  /* 0x000000010a0a7890 */ /* 0x000fc8000ff1e0ff */
[----:B------:R-:W-:Y:S02]  /*2e30*/  ULEA.HI.X UR11, UR11, URZ, URZ, 0x2, UP0 ;  /* 0x000000ff0b0b7291 */ /* 0x000fe400080f14ff */
[----:B------:R-:W-:-:S04]  /*2e40*/  UISETP.LT.U32.AND UP0, UPT, UR10, UR4, UPT ;  /* 0x000000040a00728c */ /* 0x000fc8000bf01070 */
[----:B------:R-:W-:-:S04]  /*2e50*/  UISETP.LT.U32.AND.EX UP0, UPT, UR11, UR5, UPT, UP0 ;  /* 0x000000050b00728c */ /* 0x000fc8000bf01100 */
[----:B------:R-:W-:Y:S02]  /*2e60*/  USEL UR4, UR10, UR4, UP0 ;  /* 0x000000040a047287 */ /* 0x000fe40008000000 */
[----:B------:R-:W-:Y:S02]  /*2e70*/  USEL UR5, UR11, UR5, UP0 ;  /* 0x000000050b057287 */ /* 0x000fe40008000000 */
[----:B------:R-:W-:-:S04]  /*2e80*/  UISETP.NE.U32.AND UP0, UPT, UR6, UR4, UPT ;  /* 0x000000040600728c */ /* 0x000fc8000bf05070 */
[----:B------:R-:W-:Y:S01]  /*2e90*/  UISETP.NE.AND.EX UP0, UPT, UR7, UR5, UPT, UP0 ;  /* 0x000000050700728c */ /* 0x000fe2000bf05300 */
[----:B------:R-:W-:Y:S08]  /*2ea0*/  BAR.SYNC.DEFER_BLOCKING 0x0 ;  /* 0x0000000000007b1d */ /* 0x000ff00000010000 */
[----:B------:R-:W-:Y:S05]  /*2eb0*/  BRA.U UP0, `(.L_x_619) ;  /* 0xffffffd100dc7547 */ /* 0x000fea000b83ffff */
[----:B------:R-:W-:Y:S05]  /*2ec0*/  EXIT ;  /* 0x000000000000794d */ /* 0x000fea0003800000 */
.L_x_620:
        /* <DEDUP_REMOVED lines=11> */
.L_x_643:


//--------------------- .text._ZN3cub18CUB_300001_SM_10006detail10radix_sort31DeviceRadixSortSingleTileKernelINS1_5radix10policy_hubIjNS0_8NullTypeEyE10Policy1000ELNS0_9SortOrderE0EjS6_yNS1_21identity_decomposer_tEEEvPKT1_PSB_PKT2_PSF_T3_iiT4_ --------------------------
	.section	.text._ZN3cub18CUB_300001_SM_10006detail10radix_sort31DeviceRadixSortSingleTileKernelINS1_5radix10policy_hubIjNS0_8NullTypeEyE10Policy1000ELNS0_9SortOrderE0EjS6_yNS1_21identity_decomposer_tEEEvPKT1_PSB_PKT2_PSF_T3_iiT4_,"ax",@progbits
	.align	128
        .global         _ZN3cub18CUB_300001_SM_10006detail10radix_sort31DeviceRadixSortSingleTileKernelINS1_5radix10policy_hubIjNS0_8NullTypeEyE10Policy1000ELNS0_9SortOrderE0EjS6_yNS1_21identity_decomposer_tEEEvPKT1_PSB_PKT2_PSF_T3_iiT4_
        .type           _ZN3cub18CUB_300001_SM_10006detail10radix_sort31DeviceRadixSortSingleTileKernelINS1_5radix10policy_hubIjNS0_8NullTypeEyE10Policy1000ELNS0_9SortOrderE0EjS6_yNS1_21identity_decomposer_tEEEvPKT1_PSB_PKT2_PSF_T3_iiT4_,@function
        .size           _ZN3cub18CUB_300001_SM_10006detail10radix_sort31DeviceRadixSortSingleTileKernelINS1_5radix10policy_hubIjNS0_8NullTypeEyE10Policy1000ELNS0_9SortOrderE0EjS6_yNS1_21identity_decomposer_tEEEvPKT1_PSB_PKT2_PSF_T3_iiT4_,(.L_x_644 - _ZN3cub18CUB_300001_SM_10006detail10radix_sort31DeviceRadixSortSingleTileKernelINS1_5radix10policy_hubIjNS0_8NullTypeEyE10Policy1000ELNS0_9SortOrderE0EjS6_yNS1_21identity_decomposer_tEEEvPKT1_PSB_PKT2_PSF_T3_iiT4_)
        .other          _ZN3cub18CUB_300001_SM_10006detail10radix_sort31DeviceRadixSortSingleTileKernelINS1_5radix10policy_hubIjNS0_8NullTypeEyE10Policy1000ELNS0_9SortOrderE0EjS6_yNS1_21identity_decomposer_tEEEvPKT1_PSB_PKT2_PSF_T3_iiT4_,@"STO_CUDA_ENTRY STV_DEFAULT"
_ZN3cub18CUB_300001_SM_10006detail10radix_sort31DeviceRadixSortSingleTileKernelINS1_5radix10policy_hubIjNS0_8NullTypeEyE10Policy1000ELNS0_9SortOrderE0EjS6_yNS1_21identity_decomposer_tEEEvPKT1_PSB_PKT2_PSF_T3_iiT4_:
.text._ZN3cub18CUB_300001_SM_10006detail10radix_sort31DeviceRadixSortSingleTileKernelINS1_5radix10policy_hubIjNS0_8NullTypeEyE10Policy1000ELNS0_9SortOrderE0EjS6_yNS1_21identity_decomposer_tEEEvPKT1_PSB_PKT2_PSF_T3_iiT4_:
[----:B------:R-:W-:Y:S01]  /*0000*/  LDC R1, c[0x0][0x37c] ;  /* 0x0000df00ff017b82 */ /* 0x000fe20000000800 */
[----:B------:R-:W0:Y:S01]  /*0010*/  S2R R0, SR_TID.X ;  /* 0x0000000000007919 */ /* 0x000e220000002100 */
[----:B------:R-:W1:Y:S06]  /*0020*/  LDCU UR4, c[0x0][0x3a0] ;  /* 0x00007400ff0477ac */ /* 0x000e6c0008000800 */
[----:B------:R-:W2:Y:S01]  /*0030*/  LDC.64 R4, c[0x0][0x380] ;  /* 0x0000e000ff047b82 */ /* 0x000ea20000000a00 */
[----:B------:R-:W-:Y:S01]  /*0040*/  IMAD.MOV.U32 R12, RZ, RZ, -0x1 ;  /* 0xffffffffff0c7424 */ /* 0x000fe200078e00ff */
[----:B------:R-:W3:Y:S01]  /*0050*/  LDCU.64 UR10, c[0x0][0x358] ;  /* 0x00006b00ff0a77ac */ /* 0x000ee20008000a00 */
[----:B------:R-:W-:-:S02]  /*0060*/  IMAD.MOV.U32 R13, RZ, RZ, -0x1 ;  /* 0xffffffffff0d7424 */ /* 0x000fc400078e00ff */
[----:B------:R-:W-:Y:S02]  /*0070*/  IMAD.MOV.U32 R15, RZ, RZ, -0x1 ;  /* 0xffffffffff0f7424 */ /* 0x000fe400078e00ff */
[----:B------:R-:W-:Y:S02]  /*0080*/  IMAD.MOV.U32 R14, RZ, RZ, -0x1 ;  /* 0xffffffffff0e7424 */ /* 0x000fe400078e00ff */
[----:B------:R-:W-:Y:S02]  /*0090*/  IMAD.MOV.U32 R16, RZ, RZ, -0x1 ;  /* 0xffffffffff107424 */ /* 0x000fe400078e00ff */
[----:B------:R-:W-:Y:S02]  /*00a0*/  IMAD.MOV.U32 R17, RZ, RZ, -0x1 ;  /* 0xffffffffff117424 */ /* 0x000fe400078e00ff */
[----:B------:R-:W-:Y:S02]  /*00b0*/  IMAD.MOV.U32 R18, RZ, RZ, -0x1 ;  /* 0xffffffffff127424 */ /* 0x000fe400078e00ff */
[----:B------:R-:W-:-:S02]  /*00c0*/  IMAD.MOV.U32 R19, RZ, RZ, -0x1 ;  /* 0xffffffffff137424 */ /* 0x000fc400078e00ff */
[----:B------:R-:W-:Y:S02]  /*00d0*/  IMAD.MOV.U32 R20, RZ, RZ, -0x1 ;  /* 0xffffffffff147424 */ /* 0x000fe400078e00ff */
[----:B------:R-:W-:Y:S01]  /*00e0*/  IMAD.MOV.U32 R21, RZ, RZ, -0x1 ;  /* 0xffffffffff157424 */ /* 0x000fe200078e00ff */
[----:B------:R-:W4:Y:S01]  /*00f0*/  S2UR UR5, SR_CgaCtaId ;  /* 0x00000000000579c3 */ /* 0x000f220000008800 */
[----:B------:R-:W-:Y:S02]  /*0100*/  IMAD.MOV.U32 R22, RZ, RZ, -0x1 ;  /* 0xffffffffff167424 */ /* 0x000fe400078e00ff */
[----:B------:R-:W-:Y:S02]  /*0110*/  IMAD.MOV.U32 R23, RZ, RZ, -0x1 ;  /* 0xffffffffff177424 */ /* 0x000fe400078e00ff */
[----:B------:R-:W-:Y:S02]  /*0120*/  IMAD.MOV.U32 R24, RZ, RZ, -0x1 ;  /* 0xffffffffff187424 */ /* 0x000fe400078e00ff */
[----:B------:R-:W-:-:S02]  /*0130*/  IMAD.MOV.U32 R25, RZ, RZ, -0x1 ;  /* 0xffffffffff197424 */ /* 0x000fc400078e00ff */
[----:B------:R-:W-:Y:S02]  /*0140*/  IMAD.MOV.U32 R26, RZ, RZ, -0x1 ;  /* 0xffffffffff1a7424 */ /* 0x000fe400078e00ff */
[----:B------:R-:W-:Y:S02]  /*0150*/  IMAD.MOV.U32 R27, RZ, RZ, -0x1 ;  /* 0xffffffffff1b7424 */ /* 0x000fe400078e00ff */
[----:B------:R-:W-:Y:S01]  /*0160*/  IMAD.MOV.U32 R28, RZ, RZ, -0x1 ;  /* 0xffffffffff1c7424 */ /* 0x000fe200078e00ff */
[----:B------:R-:W4:Y:S01]  /*0170*/  S2R R29, SR_LANEID ;  /* 0x00000000001d7919 */ /* 0x000f220000000000 */
[----:B0-----:R-:W-:Y:S01]  /*0180*/  IMAD R7, R0, 0x13, RZ ;  /* 0x0000001300077824 */ /* 0x001fe200078e02ff */
[----:B------:R-:W0:Y:S03]  /*0190*/  LDCU.64 UR6, c[0x0][0x3a8] ;  /* 0x00007500ff0677ac */ /* 0x000e260008000a00 */
[C---:B------:R-:W-:Y:S01]  /*01a0*/  VIADD R2, R7.reuse, 0x1 ;  /* 0x0000000107027836 */ /* 0x040fe20000000000 */
[C---:B-1----:R-:W-:Y:S01]  /*01b0*/  ISETP.GE.AND P1, PT, R7.reuse, UR4, PT ;  /* 0x0000000407007c0c */ /* 0x042fe2000bf26270 */
[C---:B------:R-:W-:Y:S01]  /*01c0*/  VIADD R3, R7.reuse, 0x2 ;  /* 0x0000000207037836 */ /* 0x040fe20000000000 */
[----:B------:R-:W1:Y:S01]  /*01d0*/  LDCU UR9, c[0x0][0x3ac] ;  /* 0x00007580ff0977ac */ /* 0x000e620008000800 */
[C---:B------:R-:W-:Y:S01]  /*01e0*/  VIADD R6, R7.reuse, 0x5 ;  /* 0x0000000507067836 */ /* 0x040fe20000000000 */
[----:B------:R-:W-:Y:S01]  /*01f0*/  ISETP.GE.AND P2, PT, R2, UR4, PT ;  /* 0x0000000402007c0c */ /* 0x000fe2000bf46270 */
[----:B------:R-:W-:Y:S01]  /*0200*/  VIADD R2, R7, 0x3 ;  /* 0x0000000307027836 */ /* 0x000fe20000000000 */
[----:B------:R-:W-:Y:S01]  /*0210*/  ISETP.GE.AND P3, PT, R3, UR4, PT ;  /* 0x0000000403007c0c */ /* 0x000fe2000bf66270 */
[----:B--2---:R-:W-:Y:S01]  /*0220*/  IMAD.WIDE.U32 R4, R7, 0x4, R4 ;  /* 0x0000000407047825 */ /* 0x004fe200078e0004 */
[----:B------:R-:W-:-:S02]  /*0230*/  ISETP.GE.AND P6, PT, R6, UR4, PT ;  /* 0x0000000406007c0c */ /* 0x000fc4000bfc6270 */
[----:B------:R-:W-:Y:S01]  /*0240*/  ISETP.GE.AND P4, PT, R2, UR4, PT ;  /* 0x0000000402007c0c */ /* 0x000fe2000bf86270 */
[----:B------:R-:W-:Y:S02]  /*0250*/  IMAD.MOV.U32 R2, RZ, RZ, -0x1 ;  /* 0xffffffffff027424 */ /* 0x000fe400078e00ff */
[C---:B------:R-:W-:Y:S02]  /*0260*/  VIADD R6, R7.reuse, 0x7 ;  /* 0x0000000707067836 */ /* 0x040fe40000000000 */
[C---:B------:R-:W-:Y:S02]  /*0270*/  VIADD R3, R7.reuse, 0x4 ;  /* 0x0000000407037836 */ /* 0x040fe40000000000 */
[----:B---3--:R2:W5:Y:S01]  /*0280*/  @!P1 LDG.E R2, desc[UR10][R4.64] ;  /* 0x0000000a04029981 */ /* 0x008562000c1e1900 */
[----:B------:R-:W-:Y:S01]  /*0290*/  ISETP.GE.AND P1, PT, R6, UR4, PT ;  /* 0x0000000406007c0c */ /* 0x000fe2000bf26270 */
[----:B------:R-:W-:Y:S01]  /*02a0*/  VIADD R6, R7, 0x9 ;  /* 0x0000000907067836 */ /* 0x000fe20000000000 */
[----:B------:R-:W-:Y:S01]  /*02b0*/  ISETP.GE.AND P5, PT, R3, UR4, PT ;  /* 0x0000000403007c0c */ /* 0x000fe2000bfa6270 */
[C---:B------:R-:W-:Y:S01]  /*02c0*/  VIADD R8, R7.reuse, 0x6 ;  /* 0x0000000607087836 */ /* 0x040fe20000000000 */
[----:B------:R2:W5:Y:S01]  /*02d0*/  @!P3 LDG.E R12, desc[UR10][R4.64+0x8] ;  /* 0x0000080a040cb981 */ /* 0x000562000c1e1900 */
[----:B------:R-:W-:Y:S01]  /*02e0*/  IMAD.MOV.U32 R3, RZ, RZ, -0x1 ;  /* 0xffffffffff037424 */ /* 0x000fe200078e00ff */
[----:B------:R-:W-:Y:S01]  /*02f0*/  ISETP.GE.AND P3, PT, R6, UR4, PT ;  /* 0x0000000406007c0c */ /* 0x000fe2000bf66270 */
[C---:B------:R-:W-:Y:S01]  /*0300*/  VIADD R6, R7.reuse, 0xa ;  /* 0x0000000a07067836 */ /* 0x040fe20000000000 */
[----:B------:R-:W-:Y:S01]  /*0310*/  ISETP.GE.AND P0, PT, R8, UR4, PT ;  /* 0x0000000408007c0c */ /* 0x000fe2000bf06270 */
[C---:B------:R-:W-:Y:S01]  /*0320*/  VIADD R8, R7.reuse, 0x8 ;  /* 0x0000000807087836 */ /* 0x040fe20000000000 */
[----:B------:R2:W5:Y:S02]  /*0330*/  @!P4 LDG.E R13, desc[UR10][R4.64+0xc] ;  /* 0x00000c0a040dc981 */ /* 0x000564000c1e1900 */
[----:B------:R-:W-:Y:S01]  /*0340*/  ISETP.GE.AND P4, PT, R6, UR4, PT ;  /* 0x0000000406007c0c */ /* 0x000fe2000bf86270 */
[C---:B------:R-:W-:Y:S01]  /*0350*/  VIADD R6, R7.reuse, 0xc ;  /* 0x0000000c07067836 */ /* 0x040fe20000000000 */
[----:B------:R2:W5:Y:S01]  /*0360*/  @!P2 LDG.E R3, desc[UR10][R4.64+0x4] ;  /* 0x0000040a0403a981 */ /* 0x000562000c1e1900 */
[----:B------:R-:W-:Y:S01]  /*0370*/  ISETP.GE.AND P2, PT, R8, UR4, PT ;  /* 0x0000000408007c0c */ /* 0x000fe2000bf46270 */
[----:B------:R-:W-:-:S02]  /*0380*/  VIADD R8, R7, 0xb ;  /* 0x0000000b07087836 */ /* 0x000fc40000000000 */
[----:B------:R2:W5:Y:S01]  /*0390*/  @!P6 LDG.E R15, desc[UR10][R4.64+0x14] ;  /* 0x0000140a040fe981 */ /* 0x000562000c1e1900 */
[----:B------:R-:W-:Y:S01]  /*03a0*/  ISETP.GE.AND P6, PT, R6, UR4, PT ;  /* 0x0000000406007c0c */ /* 0x000fe2000bfc6270 */
[C---:B------:R-:W-:Y:S02]  /*03b0*/  VIADD R6, R7.reuse, 0xd ;  /* 0x0000000d07067836 */ /* 0x040fe40000000000 */
[----:B------:R2:W5:Y:S01]  /*03c0*/  @!P5 LDG.E R14, desc[UR10][R4.64+0x10] ;  /* 0x0000100a040ed981 */ /* 0x000562000c1e1900 */
[----:B------:R-:W-:Y:S01]  /*03d0*/  ISETP.GE.AND P5, PT, R8, UR4, PT ;  /* 0x0000000408007c0c */ /* 0x000fe2000bfa6270 */
[C---:B------:R-:W-:Y:S02]  /*03e0*/  VIADD R8, R7.reuse, 0xe ;  /* 0x0000000e07087836 */ /* 0x040fe40000000000 */
        /* <DEDUP_REMOVED lines=9> */
[----:B------:R-:W-:Y:S01]  /*0480*/  VIADD R7, R7, 0x12 ;  /* 0x0000001207077836 */ /* 0x000fe20000000000 */
[----:B------:R2:W5:Y:S02]  /*0490*/  @!P3 LDG.E R19, desc[UR10][R4.64+0x24] ;  /* 0x0000240a0413b981 */ /* 0x000564000c1e1900 */
[----:B------:R-:W-:-:S02]  /*04a0*/  ISETP.GE.AND P3, PT, R6, UR4, PT ;  /* 0x0000000406007c0c */ /* 0x000fc4000bf66270 */
[----:B------:R2:W5:Y:S01]  /*04b0*/  @!P4 LDG.E R20, desc[UR10][R4.64+0x28] ;  /* 0x0000280a0414c981 */ /* 0x000562000c1e1900 */
[----:B------:R-:W-:-:S03]  /*04c0*/  ISETP.GE.AND P4, PT, R8, UR4, PT ;  /* 0x0000000408007c0c */ /* 0x000fc6000bf86270 */
[----:B------:R2:W5:Y:S01]  /*04d0*/  @!P5 LDG.E R21, desc[UR10][R4.64+0x2c] ;  /* 0x00002c0a0415d981 */ /* 0x000562000c1e1900 */
[----:B------:R-:W-:-:S03]  /*04e0*/  ISETP.GE.AND P5, PT, R7, UR4, PT ;  /* 0x0000000407007c0c */ /* 0x000fc6000bfa6270 */
[----:B------:R2:W5:Y:S04]  /*04f0*/  @!P6 LDG.E R22, desc[UR10][R4.64+0x30] ;  /* 0x0000300a0416e981 */ /* 0x000568000c1e1900 */
[----:B------:R2:W5:Y:S04]  /*0500*/  @!P0 LDG.E R23, desc[UR10][R4.64+0x34] ;  /* 0x0000340a04178981 */ /* 0x000568000c1e1900 */
[----:B------:R2:W5:Y:S04]  /*0510*/  @!P1 LDG.E R24, desc[UR10][R4.64+0x38] ;  /* 0x0000380a04189981 */ /* 0x000568000c1e1900 */
[----:B------:R2:W5:Y:S04]  /*0520*/  @!P2 LDG.E R25, desc[UR10][R4.64+0x3c] ;  /* 0x00003c0a0419a981 */ /* 0x000568000c1e1900 */
[----:B------:R2:W5:Y:S04]  /*0530*/  @!P3 LDG.E R26, desc[UR10][R4.64+0x40] ;  /* 0x0000400a041ab981 */ /* 0x000568000c1e1900 */
[----:B------:R2:W5:Y:S04]  /*0540*/  @!P4 LDG.E R27, desc[UR10][R4.64+0x44] ;  /* 0x0000440a041bc981 */ /* 0x000568000c1e1900 */
[----:B------:R2:W5:Y:S01]  /*0550*/  @!P5 LDG.E R28, desc[UR10][R4.64+0x48] ;  /* 0x0000480a041cd981 */ /* 0x000562000c1e1900 */
[----:B------:R-:W-:-:S02]  /*0560*/  UMOV UR4, 0x400 ;  /* 0x0000040000047882 */ /* 0x000fc40000000000 */
[----:B----4-:R-:W-:Y:S01]  /*0570*/  ULEA UR4, UR5, UR4, 0x18 ;  /* 0x0000000405047291 */ /* 0x010fe2000f8ec0ff */
[----:B------:R-:W-:-:S05]  /*0580*/  SHF.R.U32.HI R105, RZ, 0x5, R0 ;  /* 0x00000005ff697819 */ /* 0x000fca0000011600 */
[----:B------:R-:W-:-:S05]  /*0590*/  LEA R31, R0, UR4, 0x2 ;  /* 0x00000004001f7c11 */ /* 0x000fca000f8e10ff */
[----:B------:R-:W-:Y:S01]  /*05a0*/  IMAD R33, R0, 0x80, R31 ;  /* 0x0000008000217824 */ /* 0x000fe200078e021f */
[----:B------:R-:W-:-:S03]  /*05b0*/  LEA R30, R105, UR4, 0x2 ;  /* 0x00000004691e7c11 */ /* 0x000fc6000f8e10ff */
[----:B------:R-:W-:Y:S01]  /*05c0*/  IMAD R35, R0, -0x38, R33 ;  /* 0xffffffc800237824 */ /* 0x000fe200078e0221 */
[----:B0-----:R-:W-:Y:S02]  /*05d0*/  UIADD3 UR8, UPT, UPT, UR6, 0x6, URZ ;  /* 0x0000000606087890 */ /* 0x001fe4000fffe0ff */
[----:B------:R-:W-:Y:S01]  /*05e0*/  UIADD3 UR5, UPT, UPT, -UR6, UR7, URZ ;  /* 0x0000000706057290 */ /* 0x000fe2000fffe1ff */
[----:B-12---:R-:W-:Y:S11]  /*05f0*/  BAR.SYNC.DEFER_BLOCKING 0x0 ;  /* 0x0000000000007b1d */ /* 0x006ff60000010000 */
.L_x_622:
[----:B------:R-:W-:Y:S01]  /*0600*/  UISETP.LT.AND UP0, UPT, UR5, 0x6, UPT ;  /* 0x000000060500788c */ /* 0x000fe2000bf01270 */
[----:B------:R-:W-:Y:S01]  /*0610*/  STS [R31], RZ ;  /* 0x000000ff1f007388 */ /* 0x000fe20000000800 */
[----:B------:R-:W-:Y:S01]  /*0620*/  UIADD3 UR6, UPT, UPT, UR8, -0x6, URZ ;  /* 0xfffffffa08067890 */ /* 0x000fe2000fffe0ff */
[----:B------:R-:W-:Y:S01]  /*0630*/  ISETP.NE.AND P1, PT, R29, 0x1f, PT ;  /* 0x0000001f1d00780c */ /* 0x000fe20003f25270 */
[----:B------:R-:W-:Y:S01]  /*0640*/  USEL UR4, UR5, 0x6, UP0 ;  /* 0x0000000605047887 */ /* 0x000fe20008000000 */
[----:B------:R-:W-:Y:S01]  /*0650*/  STS [R31+0x400], RZ ;  /* 0x000400ff1f007388 */ /* 0x000fe20000000800 */
[C---:B------:R-:W-:Y:S01]  /*0660*/  ISETP.NE.AND P2, PT, R105.reuse, 0x6, PT ;  /* 0x000000066900780c */ /* 0x040fe20003f45270 */
[----:B------:R-:W-:Y:S01]  /*0670*/  UISETP.GE.AND UP0, UPT, UR8, UR9, UPT ;  /* 0x000000090800728c */ /* 0x000fe2000bf06270 */
[----:B0----5:R-:W-:Y:S01]  /*0680*/  SHF.R.U32.HI R4, RZ, UR6, R2 ;  /* 0x00000006ff047c19 */ /* 0x021fe20008011602 */
[----:B------:R-:W-:Y:S01]  /*0690*/  UBMSK UR4, URZ, UR4 ;  /* 0x00000004ff04729b */ /* 0x000fe20008000000 */
[----:B------:R-:W-:Y:S01]  /*06a0*/  STS [R31+0x800], RZ ;  /* 0x000800ff1f007388 */ /* 0x000fe20000000800 */
[----:B------:R-:W-:-:S03]  /*06b0*/  ISETP.NE.AND P3, PT, R105, 0x7, PT ;  /* 0x000000076900780c */ /* 0x000fc60003f65270 */
[----:B------:R-:W-:Y:S01]  /*06c0*/  STS [R31+0xc00], RZ ;  /* 0x000c00ff1f007388 */ /* 0x000fe20000000800 */
[----:B------:R-:W-:-:S03]  /*06d0*/  LOP3.LUT R4, R4, UR4, RZ, 0xc0, !PT ;  /* 0x0000000404047c12 */ /* 0x000fc6000f8ec0ff */
[----:B------:R-:W-:Y:S02]  /*06e0*/  STS [R31+0x1000], RZ ;  /* 0x001000ff1f007388 */ /* 0x000fe40000000800 */
[----:B------:R-:W-:Y:S01]  /*06f0*/  IMAD.SHL.U32 R5, R4, 0x400, RZ ;  /* 0x0000040004057824 */ /* 0x000fe200078e00ff */
[----:B------:R-:W-:Y:S01]  /*0700*/  SHF.R.U32.HI R4, RZ, 0x4, R4 ;  /* 0x00000004ff047819 */ /* 0x000fe20000011604 */
[----:B------:R-:W-:Y:S03]  /*0710*/  STS [R31+0x1400], RZ ;  /* 0x001400ff1f007388 */ /* 0x000fe60000000800 */
[----:B------:R-:W-:Y:S01]  /*0720*/  LOP3.LUT R34, R5, 0x7c00, RZ, 0xc0, !PT ;  /* 0x00007c0005227812 */ /* 0x000fe200078ec0ff */
[----:B------:R-:W-:Y:S01]  /*0730*/  STS [R31+0x1800], RZ ;  /* 0x001800ff1f007388 */ /* 0x000fe20000000800 */
[----:B------:R-:W-:-:S03]  /*0740*/  LOP3.LUT R4, R4, 0xffffffe, RZ, 0xc0, !PT ;  /* 0x0ffffffe04047812 */ /* 0x000fc600078ec0ff */
[----:B------:R-:W-:Y:S01]  /*0750*/  STS [R31+0x1c00], RZ ;  /* 0x001c00ff1f007388 */ /* 0x000fe20000000800 */
[----:B------:R-:W-:Y:S02]  /*0760*/  IADD3 R34, PT, PT, R4, R31, R34 ;  /* 0x0000001f04227210 */ /* 0x000fe40007ffe022 */
[----:B------:R-:W-:Y:S01]  /*0770*/  SHF.R.U32.HI R4, RZ, UR6, R3 ;  /* 0x00000006ff047c19 */ /* 0x000fe20008011603 */
[----:B------:R-:W-:Y:S03]  /*0780*/  STS [R31+0x2000], RZ ;  /* 0x002000ff1f007388 */ /* 0x000fe60000000800 */
[----:B------:R-:W-:Y:S01]  /*0790*/  LOP3.LUT R4, R4, UR4, RZ, 0xc0, !PT ;  /* 0x0000000404047c12 */ /* 0x000fe2000f8ec0ff */
[----:B------:R-:W-:Y:S04]  /*07a0*/  STS [R31+0x2400], RZ ;  /* 0x002400ff1f007388 */ /* 0x000fe80000000800 */
[----:B------:R-:W-:Y:S01]  /*07b0*/  STS [R31+0x2800], RZ ;  /* 0x002800ff1f007388 */ /* 0x000fe20000000800 */
[----:B------:R-:W-:Y:S01]  /*07c0*/  IMAD.SHL.U32 R5, R4, 0x400, RZ ;  /* 0x0000040004057824 */ /* 0x000fe200078e00ff */
[----:B------:R-:W-:-:S02]  /*07d0*/  SHF.R.U32.HI R4, RZ, 0x4, R4 ;  /* 0x00000004ff047819 */ /* 0x000fc40000011604 */
[----:B------:R-:W-:Y:S02]  /*07e0*/  STS [R31+0x2c00], RZ ;  /* 0x002c00ff1f007388 */ /* 0x000fe40000000800 */
[----:B------:R-:W-:Y:S02]  /*07f0*/  LOP3.LUT R36, R5, 0x7c00, RZ, 0xc0, !PT ;  /* 0x00007c0005247812 */ /* 0x000fe400078ec0ff */
        /* <DEDUP_REMOVED lines=32> */
[----:B------:R-:W0:Y:S02]  /*0a00*/  LDS.U16 R32, [R34] ;  /* 0x0000000022207984 */ /* 0x000e240000000400 */
[----:B0-----:R-:W-:-:S05]  /*0a10*/  VIADD R5, R32, 0x1 ;  /* 0x0000000120057836 */ /* 0x001fca0000000000 */
[----:B------:R0:W-:Y:S04]  /*0a20*/  STS.U16 [R34], R5 ;  /* 0x0000000522007388 */ /* 0x0001e80000000400 */
[----:B------:R-:W1:Y:S01]  /*0a30*/  LDS.U16 R38, [R36] ;  /* 0x0000000024267984 */ /* 0x000e620000000400 */
[----:B0-----:R-:W-:Y:S01]  /*0a40*/  IMAD.SHL.U32 R5, R4, 0x400, RZ ;  /* 0x0000040004057824 */ /* 0x001fe200078e00ff */
[----:B------:R-:W-:-:S04]  /*0a50*/  SHF.R.U32.HI R4, RZ, 0x4, R4 ;  /* 0x00000004ff047819 */ /* 0x000fc80000011604 */
[----:B------:R-:W-:Y:S02]  /*0a60*/  LOP3.LUT R6, R5, 0x7c00, RZ, 0xc0, !PT ;  /* 0x00007c0005067812 */ /* 0x000fe400078ec0ff */
[----:B------:R-:W-:Y:S02]  /*0a70*/  LOP3.LUT R41, R4, 0xffffffe, RZ, 0xc0, !PT ;  /* 0x0ffffffe04297812 */ /* 0x000fe400078ec0ff */
[----:B------:R-:W-:Y:S02]  /*0a80*/  SHF.R.U32.HI R5, RZ, UR6, R14 ;  /* 0x00000006ff057c19 */ /* 0x000fe4000801160e */
[----:B------:R-:W-:Y:S02]  /*0a90*/  IADD3 R41, PT, PT, R41, R31, R6 ;  /* 0x0000001f29297210 */ /* 0x000fe40007ffe006 */
[----:B------:R-:W-:-:S05]  /*0aa0*/  LOP3.LUT R5, R5, UR4, RZ, 0xc0, !PT ;  /* 0x0000000405057c12 */ /* 0x000fca000f8ec0ff */
[----:B------:R-:W-:Y:S01]  /*0ab0*/  IMAD.SHL.U32 R6, R5, 0x400, RZ ;  /* 0x0000040005067824 */ /* 0x000fe200078e00ff */
[----:B------:R-:W-:-:S04]  /*0ac0*/  SHF.R.U32.HI R5, RZ, 0x4, R5 ;  /* 0x00000004ff057819 */ /* 0x000fc80000011605 */
[----:B------:R-:W-:Y:S02]  /*0ad0*/  LOP3.LUT R8, R6, 0x7c00, RZ, 0xc0, !PT ;  /* 0x00007c0006087812 */ /* 0x000fe400078ec0ff */
[----:B------:R-:W-:-:S04]  /*0ae0*/  LOP3.LUT R5, R5, 0xffffffe, RZ, 0xc0, !PT ;  /* 0x0ffffffe05057812 */ /* 0x000fc800078ec0ff */
[----:B------:R-:W-:Y:S01]  /*0af0*/  IADD3 R43, PT, PT, R5, R31, R8 ;  /* 0x0000001f052b7210 */ /* 0x000fe20007ffe008 */
[----:B-1----:R-:W-:-:S05]  /*0b00*/  VIADD R7, R38, 0x1 ;  /* 0x0000000126077836 */ /* 0x002fca0000000000 */
[----:B------:R-:W-:Y:S04]  /*0b10*/  STS.U16 [R36], R7 ;  /* 0x0000000724007388 */ /* 0x000fe80000000400 */
[----:B------:R-:W0:Y:S02]  /*0b20*/  LDS.U16 R40, [R39] ;  /* 0x0000000027287984 */ /* 0x000e240000000400 */
[----:B0-----:R-:W-:-:S05]  /*0b30*/  VIADD R4, R40, 0x1 ;  /* 0x0000000128047836 */ /* 0x001fca0000000000 */
[----:B------:R0:W-:Y:S04]  /*0b40*/  STS.U16 [R39], R4 ;  /* 0x0000000427007388 */ /* 0x0001e80000000400 */
[----:B------:R-:W1:Y:S01]  /*0b50*/  LDS.U16 R42, [R41] ;  /* 0x00000000292a7984 */ /* 0x000e620000000400 */
[----:B0-----:R-:W-:-:S04]  /*0b60*/  SHF.R.U32.HI R4, RZ, UR6, R15 ;  /* 0x00000006ff047c19 */ /* 0x001fc8000801160f */
[----:B------:R-:W-:-:S05]  /*0b70*/  LOP3.LUT R4, R4, UR4, RZ, 0xc0, !PT ;  /* 0x0000000404047c12 */ /* 0x000fca000f8ec0ff */
[----:B------:R-:W-:Y:S01]  /*0b80*/  IMAD.SHL.U32 R5, R4, 0x400, RZ ;  /* 0x0000040004057824 */ /* 0x000fe200078e00ff */
[----:B------:R-:W-:-:S04]  /*0b90*/  SHF.R.U32.HI R4, RZ, 0x4, R4 ;  /* 0x00000004ff047819 */ /* 0x000fc80000011604 */
[----:B------:R-:W-:Y:S02]  /*0ba0*/  LOP3.LUT R8, R5, 0x7c00, RZ, 0xc0, !PT ;  /* 0x00007c0005087812 */ /* 0x000fe400078ec0ff */
[----:B------:R-:W-:Y:S02]  /*0bb0*/  LOP3.LUT R45, R4, 0xffffffe, RZ, 0xc0, !PT ;  /* 0x0ffffffe042d7812 */ /* 0x000fe400078ec0ff */
[----:B------:R-:W-:Y:S02]  /*0bc0*/  SHF.R.U32.HI R5, RZ, UR6, R16 ;  /* 0x00000006ff057c19 */ /* 0x000fe40008011610 */
[----:B------:R-:W-:Y:S02]  /*0bd0*/  IADD3 R45, PT, PT, R45, R31, R8 ;  /* 0x0000001f2d2d7210 */ /* 0x000fe40007ffe008 */
[----:B------:R-:W-:Y:S01]  /*0be0*/  LOP3.LUT R5, R5, UR4, RZ, 0xc0, !PT ;  /* 0x0000000405057c12 */ /* 0x000fe2000f8ec0ff */
[----:B-1----:R-:W-:-:S05]  /*0bf0*/  VIADD R6, R42, 0x1 ;  /* 0x000000012a067836 */ /* 0x002fca0000000000 */
[----:B------:R0:W-:Y:S04]  /*0c00*/  STS.U16 [R41], R6 ;  /* 0x0000000629007388 */ /* 0x0001e80000000400 */
[----:B------:R-:W1:Y:S01]  /*0c10*/  LDS.U16 R44, [R43] ;  /* 0x000000002b2c7984 */ /* 0x000e620000000400 */
[----:B0-----:R-:W-:Y:S01]  /*0c20*/  IMAD.SHL.U32 R6, R5, 0x400, RZ ;  /* 0x0000040005067824 */ /* 0x001fe200078e00ff */
[----:B------:R-:W-:-:S04]  /*0c30*/  SHF.R.U32.HI R5, RZ, 0x4, R5 ;  /* 0x00000004ff057819 */ /* 0x000fc80000011605 */
[----:B------:R-:W-:Y:S02]  /*0c40*/  LOP3.LUT R8, R6, 0x7c00, RZ, 0xc0, !PT ;  /* 0x00007c0006087812 */ /* 0x000fe400078ec0ff */
[----:B------:R-:W-:-:S04]  /*0c50*/  LOP3.LUT R5, R5, 0xffffffe, RZ, 0xc0, !PT ;  /* 0x0ffffffe05057812 */ /* 0x000fc800078ec0ff */
[----:B------:R-:W-:Y:S01]  /*0c60*/  IADD3 R47, PT, PT, R5, R31, R8 ;  /* 0x0000001f052f7210 */ /* 0x000fe20007ffe008 */
[----:B-1----:R-:W-:-:S05]  /*0c70*/  VIADD R4, R44, 0x1 ;  /* 0x000000012c047836 */ /* 0x002fca0000000000 */
        /* <DEDUP_REMOVED lines=108> */
[----:B------:R-:W-:Y:S01]  /*1340*/  SHF.R.U32.HI R5, RZ, UR6, R28 ;  /* 0x00000006ff057c19 */ /* 0x000fe2000801161c */
[----:B------:R-:W0:Y:S01]  /*1350*/  S2UR UR6, SR_CgaCtaId ;  /* 0x00000000000679c3 */ /* 0x000e220000008800 */
[----:B------:R-:W-:Y:S02]  /*1360*/  IADD3 R69, PT, PT, R69, R31, R8 ;  /* 0x0000001f45457210 */ /* 0x000fe40007ffe008 */
[----:B------:R-:W-:Y:S01]  /*1370*/  LOP3.LUT R5, R5, UR4, RZ, 0xc0, !PT ;  /* 0x0000000405057c12 */ /* 0x000fe2000f8ec0ff */
[----:B------:R-:W-:Y:S01]  /*1380*/  UMOV UR4, 0x400 ;  /* 0x0000040000047882 */ /* 0x000fe20000000000 */
[----:B-1----:R-:W-:-:S05]  /*1390*/  VIADD R6, R66, 0x1 ;  /* 0x0000000142067836 */ /* 0x002fca0000000000 */
[----:B------:R1:W-:Y:S04]  /*13a0*/  STS.U16 [R65], R6 ;  /* 0x0000000641007388 */ /* 0x0003e80000000400 */
[----:B------:R-:W2:Y:S01]  /*13b0*/  LDS.U16 R68, [R67] ;  /* 0x0000000043447984 */ /* 0x000ea20000000400 */
[----:B0-----:R-:W-:Y:S01]  /*13c0*/  ULEA UR4, UR6, UR4, 0x18 ;  /* 0x0000000406047291 */ /* 0x001fe2000f8ec0ff */
[----:B-1----:R-:W-:Y:S01]  /*13d0*/  IMAD.SHL.U32 R6, R5, 0x400, RZ ;  /* 0x0000040005067824 */ /* 0x002fe200078e00ff */
[----:B------:R-:W-:-:S04]  /*13e0*/  SHF.R.U32.HI R5, RZ, 0x4, R5 ;  /* 0x00000004ff057819 */ /* 0x000fc80000011605 */
[----:B------:R-:W-:Y:S02]  /*13f0*/  LOP3.LUT R8, R6, 0x7c00, RZ, 0xc0, !PT ;  /* 0x00007c0006087812 */ /* 0x000fe400078ec0ff */
[----:B------:R-:W-:-:S04]  /*1400*/  LOP3.LUT R5, R5, 0xffffffe, RZ, 0xc0, !PT ;  /* 0x0ffffffe05057812 */ /* 0x000fc800078ec0ff */
[----:B------:R-:W-:Y:S01]  /*1410*/  IADD3 R71, PT, PT, R5, R31, R8 ;  /* 0x0000001f05477210 */ /* 0x000fe20007ffe008 */
[----:B--2---:R-:W-:-:S05]  /*1420*/  VIADD R4, R68, 0x1 ;  /* 0x0000000144047836 */ /* 0x004fca0000000000 */
[----:B------:R-:W-:Y:S04]  /*1430*/  STS.U16 [R67], R4 ;  /* 0x0000000443007388 */ /* 0x000fe80000000400 */
[----:B------:R-:W0:Y:S02]  /*1440*/  LDS.U16 R70, [R69] ;  /* 0x0000000045467984 */ /* 0x000e240000000400 */
[----:B0-----:R-:W-:-:S05]  /*1450*/  VIADD R6, R70, 0x1 ;  /* 0x0000000146067836 */ /* 0x001fca0000000000 */
[----:B------:R-:W-:Y:S04]  /*1460*/  STS.U16 [R69], R6 ;  /* 0x0000000645007388 */ /* 0x000fe80000000400 */
[----:B------:R-:W0:Y:S02]  /*1470*/  LDS.U16 R72, [R71] ;  /* 0x0000000047487984 */ /* 0x000e240000000400 */
[----:B0-----:R-:W-:-:S05]  /*1480*/  VIADD R4, R72, 0x1 ;  /* 0x0000000148047836 */ /* 0x001fca0000000000 */
[----:B------:R-:W-:Y:S01]  /*1490*/  STS.U16 [R71], R4 ;  /* 0x0000000447007388 */ /* 0x000fe20000000400 */
[----:B------:R-:W-:Y:S06]  /*14a0*/  BAR.SYNC.DEFER_BLOCKING 0x0 ;  /* 0x0000000000007b1d */ /* 0x000fec0000010000 */
[----:B------:R-:W-:Y:S04]  /*14b0*/  LDS R73, [R33] ;  /* 0x0000000021497984 */ /* 0x000fe80000000800 */
[----:B------:R-:W0:Y:S04]  /*14c0*/  LDS R74, [R33+0x4] ;  /* 0x00000400214a7984 */ /* 0x000e280000000800 */
[----:B------:R-:W1:Y:S04]  /*14d0*/  LDS R75, [R33+0x8] ;  /* 0x00000800214b7984 */ /* 0x000e680000000800 */
[----:B------:R-:W2:Y:S04]  /*14e0*/  LDS R76, [R33+0xc] ;  /* 0x00000c00214c7984 */ /* 0x000ea80000000800 */
[----:B------:R-:W3:Y:S04]  /*14f0*/  LDS R77, [R33+0x10] ;  /* 0x00001000214d7984 */ /* 0x000ee80000000800 */
[----:B------:R-:W4:Y:S04]  /*1500*/  LDS R78, [R33+0x14] ;  /* 0x00001400214e7984 */ /* 0x000f280000000800 */
[----:B------:R-:W4:Y:S04]  /*1510*/  LDS R79, [R33+0x18] ;  /* 0x00001800214f7984 */ /* 0x000f280000000800 */
[----:B------:R-:W4:Y:S04]  /*1520*/  LDS R80, [R33+0x1c] ;  /* 0x00001c0021507984 */ /* 0x000f280000000800 */
[----:B------:R-:W4:Y:S04]  /*1530*/  LDS R81, [R33+0x20] ;  /* 0x0000200021517984 */ /* 0x000f280000000800 */
[----:B------:R-:W4:Y:S04]  /*1540*/  LDS R82, [R33+0x24] ;  /* 0x0000240021527984 */ /* 0x000f280000000800 */
[----:B------:R-:W4:Y:S04]  /*1550*/  LDS R83, [R33+0x28] ;  /* 0x0000280021537984 */ /* 0x000f280000000800 */
[----:B------:R-:W4:Y:S01]  /*1560*/  LDS R84, [R33+0x2c] ;  /* 0x00002c0021547984 */ /* 0x000f220000000800 */
[----:B0-----:R-:W-:-:S03]  /*1570*/  IMAD.IADD R74, R73, 0x1, R74 ;  /* 0x00000001494a7824 */ /* 0x001fc600078e024a */
[----:B------:R-:W0:Y:S01]  /*1580*/  LDS R85, [R33+0x30] ;  /* 0x0000300021557984 */ /* 0x000e220000000800 */
[----:B-1----:R-:W-:-:S03]  /*1590*/  IMAD.IADD R75, R75, 0x1, R74 ;  /* 0x000000014b4b7824 */ /* 0x002fc600078e024a */
[----:B------:R-:W1:Y:S01]  /*15a0*/  LDS R86, [R33+0x34] ;  /* 0x0000340021567984 */ /* 0x000e620000000800 */
[----:B--2---:R-:W-:-:S03]  /*15b0*/  IMAD.IADD R76, R76, 0x1, R75 ;  /* 0x000000014c4c7824 */ /* 0x004fc600078e024b */
[----:B------:R-:W2:Y:S01]  /*15c0*/  LDS R87, [R33+0x38] ;  /* 0x0000380021577984 */ /* 0x000ea20000000800 */
[----:B---3--:R-:W-:-:S03]  /*15d0*/  IMAD.IADD R77, R77, 0x1, R76 ;  /* 0x000000014d4d7824 */ /* 0x008fc600078e024c */
[----:B------:R-:W3:Y:S01]  /*15e0*/  LDS R88, [R33+0x3c] ;  /* 0x00003c0021587984 */ /* 0x000ee20000000800 */
[----:B----4-:R-:W-:-:S03]  /*15f0*/  IMAD.IADD R78, R78, 0x1, R77 ;  /* 0x000000014e4e7824 */ /* 0x010fc600078e024d */
[----:B------:R-:W4:Y:S01]  /*1600*/  LDS R89, [R33+0x40] ;  /* 0x0000400021597984 */ /* 0x000f220000000800 */
[----:B------:R-:W-:-:S03]  /*1610*/  IMAD.IADD R79, R79, 0x1, R78 ;  /* 0x000000014f4f7824 */ /* 0x000fc600078e024e */
        /* <DEDUP_REMOVED lines=31> */
[----:B------:R-:W-:-:S04]  /*1810*/  IMAD.IADD R95, R95, 0x1, R94 ;  /* 0x000000015f5f7824 */ /* 0x000fc800078e025e */
[----:B0-----:R-:W-:-:S04]  /*1820*/  IMAD.IADD R96, R96, 0x1, R95 ;  /* 0x0000000160607824 */ /* 0x001fc800078e025f */
[----:B-1----:R-:W-:-:S04]  /*1830*/  IMAD.IADD R97, R97, 0x1, R96 ;  /* 0x0000000161617824 */ /* 0x002fc800078e0260 */
[----:B--2---:R-:W-:-:S04]  /*1840*/  IMAD.IADD R98, R98, 0x1, R97 ;  /* 0x0000000162627824 */ /* 0x004fc800078e0261 */
[----:B---3--:R-:W-:-:S04]  /*1850*/  IMAD.IADD R99, R99, 0x1, R98 ;  /* 0x0000000163637824 */ /* 0x008fc800078e0262 */
[----:B----4-:R-:W-:-:S04]  /*1860*/  IMAD.IADD R100, R100, 0x1, R99 ;  /* 0x0000000164647824 */ /* 0x010fc800078e0263 */
[----:B------:R-:W-:-:S04]  /*1870*/  IMAD.IADD R101, R101, 0x1, R100 ;  /* 0x0000000165657824 */ /* 0x000fc800078e0264 */
[----:B------:R-:W-:-:S04]  /*1880*/  IMAD.IADD R102, R102, 0x1, R101 ;  /* 0x0000000166667824 */ /* 0x000fc800078e0265 */
[----:B------:R-:W-:-:S04]  /*1890*/  IMAD.IADD R103, R103, 0x1, R102 ;  /* 0x0000000167677824 */ /* 0x000fc800078e0266 */
[----:B------:R-:W-:-:S04]  /*18a0*/  IMAD.IADD R104, R104, 0x1, R103 ;  /* 0x0000000168687824 */ /* 0x000fc800078e0267 */
[----:B------:R-:W-:-:S05]  /*18b0*/  IMAD.IADD R106, R5, 0x1, R104 ;  /* 0x00000001056a7824 */ /* 0x000fca00078e0268 */
        /* <DEDUP_REMOVED lines=8> */
[----:B------:R-:W0:Y:S02]  /*1940*/  SHFL.UP P0, R107, R108, 0x10, RZ ;  /* 0x060000006c6b7989 */ /* 0x000e2400000000ff */
[----:B0-----:R-:W-:Y:S01]  /*1950*/  @P0 IMAD.IADD R107, R108, 0x1, R107 ;  /* 0x000000016c6b0824 */ /* 0x001fe200078e026b */
[----:B------:R-:W-:-:S03]  /*1960*/  ISETP.NE.AND P0, PT, R105, 0x1, PT ;  /* 0x000000016900780c */ /* 0x000fc60003f05270 */
[----:B------:R-:W-:Y:S01]  /*1970*/  IMAD.IADD R106, R107, 0x1, -R106 ;  /* 0x000000016b6a7824 */ /* 0x000fe200078e0a6a */
[----:B------:R-:W-:Y:S01]  /*1980*/  @!P1 STS [R30+0x8400], R107 ;  /* 0x0084006b1e009388 */ /* 0x000fe20000000800 */
[----:B------:R-:W-:Y:S01]  /*1990*/  BAR.SYNC.DEFER_BLOCKING 0x0 ;  /* 0x0000000000007b1d */ /* 0x000fe20000010000 */
[----:B------:R-:W-:-:S05]  /*19a0*/  ISETP.NE.AND P1, PT, R105, 0x4, PT ;  /* 0x000000046900780c */ /* 0x000fca0003f25270 */
[----:B------:R-:W0:Y:S04]  /*19b0*/  LDS.128 R4, [UR4+0x8400] ;  /* 0x00840004ff047984 */ /* 0x000e280008000c00 */
[----:B------:R-:W1:Y:S01]  /*19c0*/  LDS.128 R8, [UR4+0x8410] ;  /* 0x00841004ff087984 */ /* 0x000e620008000c00 */
[C---:B0-----:R-:W-:Y:S01]  /*19d0*/  SEL R37, R4.reuse, R37, !P0 ;  /* 0x0000002504257207 */ /* 0x041fe20004000000 */
[----:B------:R-:W-:Y:S01]  /*19e0*/  IMAD.IADD R5, R4, 0x1, R5 ;  /* 0x0000000104057824 */ /* 0x000fe200078e0205 */
[----:B------:R-:W-:-:S03]  /*19f0*/  ISETP.NE.AND P0, PT, R105, 0x2, PT ;  /* 0x000000026900780c */ /* 0x000fc60003f05270 */
[----:B------:R-:W-:Y:S01]  /*1a00*/  IMAD.IADD R6, R6, 0x1, R5 ;  /* 0x0000000106067824 */ /* 0x000fe200078e0205 */
[----:B------:R-:W-:Y:S02]  /*1a10*/  SEL R37, R5, R37, !P0 ;  /* 0x0000002505257207 */ /* 0x000fe40004000000 */
[----:B------:R-:W-:Y:S01]  /*1a20*/  ISETP.NE.AND P0, PT, R105, 0x3, PT ;  /* 0x000000036900780c */ /* 0x000fe20003f05270 */
[----:B------:R-:W-:-:S03]  /*1a30*/  IMAD.IADD R7, R7, 0x1, R6 ;  /* 0x0000000107077824 */ /* 0x000fc600078e0206 */
[----:B------:R-:W-:Y:S01]  /*1a40*/  SEL R37, R6, R37, !P0 ;  /* 0x0000002506257207 */ /* 0x000fe20004000000 */
[----:B-1----:R-:W-:Y:S01]  /*1a50*/  IMAD.IADD R8, R7, 0x1, R8 ;  /* 0x0000000107087824 */ /* 0x002fe200078e0208 */
[----:B------:R-:W-:Y:S02]  /*1a60*/  ISETP.NE.AND P0, PT, R105, 0x5, PT ;  /* 0x000000056900780c */ /* 0x000fe40003f05270 */
[----:B------:R-:W-:Y:S01]  /*1a70*/  SEL R37, R7, R37, !P1 ;  /* 0x0000002507257207 */ /* 0x000fe20004800000 */
[----:B------:R-:W-:Y:S01]  /*1a80*/  IMAD.IADD R9, R9, 0x1, R8 ;  /* 0x0000000109097824 */ /* 0x000fe200078e0208 */
[----:B------:R-:W-:Y:S02]  /*1a90*/  ISETP.NE.AND P1, PT, R29, RZ, PT ;  /* 0x000000ff1d00720c */ /* 0x000fe40003f25270 */
[----:B------:R-:W-:Y:S01]  /*1aa0*/  SEL R37, R8, R37, !P0 ;  /* 0x0000002508257207 */ /* 0x000fe20004000000 */
[----:B------:R-:W-:Y:S01]  /*1ab0*/  IMAD.IADD R10, R10, 0x1, R9 ;  /* 0x000000010a0a7824 */ /* 0x000fe200078e0209 */
[----:B------:R-:W-:-:S02]  /*1ac0*/  ISETP.GT.U32.AND P0, PT, R0, 0x1f, PT ;  /* 0x0000001f0000780c */ /* 0x000fc40003f04070 */
[----:B------:R-:W-:Y:S01]  /*1ad0*/  SEL R37, R9, R37, !P2 ;  /* 0x0000002509257207 */ /* 0x000fe20005000000 */
[----:B------:R-:W-:Y:S01]  /*1ae0*/  IMAD.IADD R11, R11, 0x1, R10 ;  /* 0x000000010b0b7824 */ /* 0x000fe200078e020a */
[----:B------:R-:W-:Y:S02]  /*1af0*/  ISETP.GT.U32.OR P2, PT, R0, 0x1f, P1 ;  /* 0x0000001f0000780c */ /* 0x000fe40000f44470 */
[----:B------:R-:W-:Y:S02]  /*1b00*/  SEL R4, R106, RZ, P1 ;  /* 0x000000ff6a047207 */ /* 0x000fe40000800000 */
[----:B------:R-:W-:-:S05]  /*1b10*/  SEL R37, R10, R37, !P3 ;  /* 0x000000250a257207 */ /* 0x000fca0005800000 */
[----:B------:R-:W-:Y:S01]  /*1b20*/  @P0 IMAD.IADD R106, R37, 0x1, R4 ;  /* 0x00000001256a0824 */ /* 0x000fe200078e0204 */
[----:B------:R-:W-:-:S03]  /*1b30*/  ISETP.NE.AND P0, PT, R0, RZ, PT ;  /* 0x000000ff0000720c */ /* 0x000fc60003f05270 */
[----:B------:R-:W-:-:S05]  /*1b40*/  @!P2 IMAD.U32 R106, R11, 0x10000, RZ ;  /* 0x000100000b6aa824 */ /* 0x000fca00078e00ff */
[----:B------:R-:W-:Y:S01]  /*1b50*/  @!P2 STS [UR4+0x8428], R106 ;  /* 0x0084286aff00a988 */ /* 0x000fe20008000804 */
[----:B------:R-:W-:Y:S06]  /*1b60*/  BAR.SYNC.DEFER_BLOCKING 0x0 ;  /* 0x0000000000007b1d */ /* 0x000fec0000010000 */
[----:B------:R-:W0:Y:S02]  /*1b70*/  LDS R4, [UR4+0x8428] ;  /* 0x00842804ff047984 */ /* 0x000e240008000800 */
[----:B0-----:R-:W-:-:S05]  /*1b80*/  SEL R5, R4, RZ, P0 ;  /* 0x000000ff04057207 */ /* 0x001fca0000000000 */
[----:B------:R-:W-:-:S04]  /*1b90*/  IMAD.IADD R4, R5, 0x1, R106 ;  /* 0x0000000105047824 */ /* 0x000fc800078e026a */
[--C-:B------:R-:W-:Y:S01]  /*1ba0*/  IMAD.IADD R6, R73, 0x1, R4.reuse ;  /* 0x0000000149067824 */ /* 0x100fe200078e0204 */
[----:B------:R-:W-:Y:S01]  /*1bb0*/  STS [R33], R4 ;  /* 0x0000000421007388 */ /* 0x000fe20000000800 */
[--C-:B------:R-:W-:Y:S02]  /*1bc0*/  IMAD.IADD R74, R74, 0x1, R4.reuse ;  /* 0x000000014a4a7824 */ /* 0x100fe400078e0204 */
[--C-:B------:R-:W-:Y:S01]  /*1bd0*/  IMAD.IADD R8, R75, 0x1, R4.reuse ;  /* 0x000000014b087824 */ /* 0x100fe200078e0204 */
[----:B------:R-:W-:Y:S01]  /*1be0*/  STS [R33+0x4], R6 ;  /* 0x0000040621007388 */ /* 0x000fe20000000800 */
[--C-:B------:R-:W-:Y:S02]  /*1bf0*/  IMAD.IADD R76, R76, 0x1, R4.reuse ;  /* 0x000000014c4c7824 */ /* 0x100fe400078e0204 */
[--C-:B------:R-:W-:Y:S01]  /*1c00*/  IMAD.IADD R10, R77, 0x1, R4.reuse ;  /* 0x000000014d0a7824 */ /* 0x100fe200078e0204 */
[----:B------:R-:W-:Y:S01]  /*1c10*/  STS [R33+0x8], R74 ;  /* 0x0000084a21007388 */ /* 0x000fe20000000800 */
[----:B------:R-:W-:-:S02]  /*1c20*/  IMAD.IADD R78, R78, 0x1, R4 ;  /* 0x000000014e4e7824 */ /* 0x000fc400078e0204 */
[--C-:B------:R-:W-:Y:S01]  /*1c30*/  IMAD.IADD R106, R79, 0x1, R4.reuse ;  /* 0x000000014f6a7824 */ /* 0x100fe200078e0204 */
[----:B------:R-:W-:Y:S01]  /*1c40*/  STS [R33+0xc], R8 ;  /* 0x00000c0821007388 */ /* 0x000fe20000000800 */
        /* <DEDUP_REMOVED lines=36> */
[----:B------:R-:W-:-:S03]  /*1e90*/  IMAD.IADD R104, R104, 0x1, R4 ;  /* 0x0000000168687824 */ /* 0x000fc600078e0204 */
[----:B------:R-:W-:Y:S04]  /*1ea0*/  STS [R33+0x40], R88 ;  /* 0x0000405821007388 */ /* 0x000fe80000000800 */
        /* <DEDUP_REMOVED lines=15> */
[----:B------:R-:W-:Y:S01]  /*1fa0*/  STS [R33+0x80], R104 ;  /* 0x0000806821007388 */ /* 0x000fe20000000800 */
[----:B------:R-:W-:Y:S06]  /*1fb0*/  BAR.SYNC.DEFER_BLOCKING 0x0 ;  /* 0x0000000000007b1d */ /* 0x000fec0000010000 */
[----:B------:R-:W0:Y:S04]  /*1fc0*/  LDS.U16 R5, [R34] ;  /* 0x0000000022057984 */ /* 0x000e280000000400 */
[----:B------:R-:W1:Y:S04]  /*1fd0*/  LDS.U16 R7, [R36] ;  /* 0x0000000024077984 */ /* 0x000e680000000400 */
[----:B------:R-:W2:Y:S04]  /*1fe0*/  LDS.U16 R39, [R39] ;  /* 0x0000000027277984 */ /* 0x000ea80000000400 */
[----:B------:R-:W3:Y:S04]  /*1ff0*/  LDS.U16 R41, [R41] ;  /* 0x0000000029297984 */ /* 0x000ee80000000400 */
[----:B------:R-:W4:Y:S04]  /*2000*/  LDS.U16 R43, [R43] ;  /* 0x000000002b2b7984 */ /* 0x000f280000000400 */
[----:B------:R-:W4:Y:S04]  /*2010*/  LDS.U16 R45, [R45] ;  /* 0x000000002d2d7984 */ /* 0x000f280000000400 */
[----:B------:R-:W4:Y:S04]  /*2020*/  LDS.U16 R47, [R47] ;  /* 0x000000002f2f7984 */ /* 0x000f280000000400 */
[----:B------:R-:W4:Y:S04]  /*2030*/  LDS.U16 R49, [R49] ;  /* 0x0000000031317984 */ /* 0x000f280000000400 */
[----:B------:R-:W4:Y:S04]  /*2040*/  LDS.U16 R51, [R51] ;  /* 0x0000000033337984 */ /* 0x000f280000000400 */
[----:B------:R-:W4:Y:S04]  /*2050*/  LDS.U16 R53, [R53] ;  /* 0x0000000035357984 */ /* 0x000f280000000400 */
[----:B------:R-:W4:Y:S01]  /*2060*/  LDS.U16 R55, [R55] ;  /* 0x0000000037377984 */ /* 0x000f220000000400 */
[----:B0-----:R-:W-:-:S03]  /*2070*/  IMAD.IADD R5, R32, 0x1, R5 ;  /* 0x0000000120057824 */ /* 0x001fc600078e0205 */
[----:B------:R-:W0:Y:S01]  /*2080*/  LDS.U16 R57, [R57] ;  /* 0x0000000039397984 */ /* 0x000e220000000400 */
[----:B-1----:R-:W-:-:S03]  /*2090*/  IMAD.IADD R7, R38, 0x1, R7 ;  /* 0x0000000126077824 */ /* 0x002fc600078e0207 */
[----:B------:R-:W1:Y:S01]  /*20a0*/  LDS.U16 R59, [R59] ;  /* 0x000000003b3b7984 */ /* 0x000e620000000400 */
[----:B--2---:R-:W-:-:S03]  /*20b0*/  IMAD.IADD R39, R40, 0x1, R39 ;  /* 0x0000000128277824 */ /* 0x004fc600078e0227 */
[----:B------:R-:W2:Y:S01]  /*20c0*/  LDS.U16 R61, [R61] ;  /* 0x000000003d3d7984 */ /* 0x000ea20000000400 */
[----:B---3--:R-:W-:-:S03]  /*20d0*/  IMAD.IADD R41, R42, 0x1, R41 ;  /* 0x000000012a297824 */ /* 0x008fc600078e0229 */
[----:B------:R-:W3:Y:S01]  /*20e0*/  LDS.U16 R63, [R63] ;  /* 0x000000003f3f7984 */ /* 0x000ee20000000400 */
[----:B----4-:R-:W-:-:S03]  /*20f0*/  IMAD.IADD R43, R44, 0x1, R43 ;  /* 0x000000012c2b7824 */ /* 0x010fc600078e022b */
[----:B------:R-:W4:Y:S01]  /*2100*/  LDS.U16 R65, [R65] ;  /* 0x0000000041417984 */ /* 0x000f220000000400 */
[----:B------:R-:W-:-:S03]  /*2110*/  IMAD.IADD R45, R46, 0x1, R45 ;  /* 0x000000012e2d7824 */ /* 0x000fc600078e022d */
[----:B------:R-:W4:Y:S01]  /*2120*/  LDS.U16 R67, [R67] ;  /* 0x0000000043437984 */ /* 0x000f220000000400 */
[----:B------:R-:W-:-:S03]  /*2130*/  IMAD.IADD R47, R48, 0x1, R47 ;  /* 0x00000001302f7824 */ /* 0x000fc600078e022f */
[----:B------:R-:W4:Y:S01]  /*2140*/  LDS.U16 R69, [R69] ;  /* 0x0000000045457984 */ /* 0x000f220000000400 */
[----:B------:R-:W-:-:S03]  /*2150*/  IMAD.IADD R49, R50, 0x1, R49 ;  /* 0x0000000132317824 */ /* 0x000fc600078e0231 */
[----:B------:R-:W4:Y:S01]  /*2160*/  LDS.U16 R71, [R71] ;  /* 0x0000000047477984 */ /* 0x000f220000000400 */
[----:B------:R-:W-:Y:S02]  /*2170*/  IMAD.IADD R51, R52, 0x1, R51 ;  /* 0x0000000134337824 */ /* 0x000fe400078e0233 */
[----:B------:R-:W-:Y:S02]  /*2180*/  IMAD.IADD R53, R54, 0x1, R53 ;  /* 0x0000000136357824 */ /* 0x000fe400078e0235 */
[----:B------:R-:W-:Y:S02]  /*2190*/  IMAD.IADD R55, R56, 0x1, R55 ;  /* 0x0000000138377824 */ /* 0x000fe400078e0237 */
[----:B0-----:R-:W-:Y:S02]  /*21a0*/  IMAD.IADD R57, R58, 0x1, R57 ;  /* 0x000000013a397824 */ /* 0x001fe400078e0239 */
[----:B-1----:R-:W-:Y:S02]  /*21b0*/  IMAD.IADD R59, R60, 0x1, R59 ;  /* 0x000000013c3b7824 */ /* 0x002fe400078e023b */
[----:B--2---:R-:W-:-:S02]  /*21c0*/  IMAD.IADD R61, R62, 0x1, R61 ;  /* 0x000000013e3d7824 */ /* 0x004fc400078e023d */
[----:B---3--:R-:W-:Y:S02]  /*21d0*/  IMAD.IADD R63, R64, 0x1, R63 ;  /* 0x00000001403f7824 */ /* 0x008fe400078e023f */
[----:B----4-:R-:W-:Y:S02]  /*21e0*/  IMAD.IADD R65, R66, 0x1, R65 ;  /* 0x0000000142417824 */ /* 0x010fe400078e0241 */
[----:B------:R-:W-:Y:S02]  /*21f0*/  IMAD.IADD R67, R68, 0x1, R67 ;  /* 0x0000000144437824 */ /* 0x000fe400078e0243 */
[----:B------:R-:W-:Y:S02]  /*2200*/  IMAD.IADD R69, R70, 0x1, R69 ;  /* 0x0000000146457824 */ /* 0x000fe400078e0245 */
[----:B------:R-:W-:Y:S01]  /*2210*/  IMAD.IADD R71, R72, 0x1, R71 ;  /* 0x0000000148477824 */ /* 0x000fe200078e0247 */
[----:B------:R-:W-:Y:S06]  /*2220*/  BAR.SYNC.DEFER_BLOCKING 0x0 ;  /* 0x0000000000007b1d */ /* 0x000fec0000010000 */
[----:B------:R-:W-:Y:S05]  /*2230*/  BRA.U UP0, `(.L_x_621) ;  /* 0x0000000100f87547 */ /* 0x000fea000b800000 */
[----:B------:R-:W-:Y:S01]  /*2240*/  LEA R5, R5, UR4, 0x2 ;  /* 0x0000000405057c11 */ /* 0x000fe2000f8e10ff */
[----:B------:R-:W-:Y:S01]  /*2250*/  UIADD3 UR8, UPT, UPT, UR8, 0x6, URZ ;  /* 0x0000000608087890 */ /* 0x000fe2000fffe0ff */
[----:B------:R-:W-:Y:S01]  /*2260*/  LEA R4, R7, UR4, 0x2 ;  /* 0x0000000407047c11 */ /* 0x000fe2000f8e10ff */
[----:B------:R-:W-:Y:S01]  /*2270*/  UIADD3 UR5, UPT, UPT, UR5, -0x6, URZ ;  /* 0xfffffffa05057890 */ /* 0x000fe2000fffe0ff */
[----:B------:R-:W-:Y:S01]  /*2280*/  LEA R7, R39, UR4, 0x2 ;  /* 0x0000000427077c11 */ /* 0x000fe2000f8e10ff */
[----:B------:R0:W-:Y:S01]  /*2290*/  STS [R5], R2 ;  /* 0x0000000205007388 */ /* 0x0001e20000000800 */
[----:B------:R-:W-:Y:S02]  /*22a0*/  LEA R6, R41, UR4, 0x2 ;  /* 0x0000000429067c11 */ /* 0x000fe4000f8e10ff */
[----:B------:R-:W-:Y:S01]  /*22b0*/  LEA R9, R43, UR4, 0x2 ;  /* 0x000000042b097c11 */ /* 0x000fe2000f8e10ff */
[----:B------:R1:W-:Y:S01]  /*22c0*/  STS [R4], R3 ;  /* 0x0000000304007388 */ /* 0x0003e20000000800 */
[----:B------:R-:W-:-:S02]  /*22d0*/  LEA R8, R45, UR4, 0x2 ;  /* 0x000000042d087c11 */ /* 0x000fc4000f8e10ff */
[----:B------:R-:W-:Y:S01]  /*22e0*/  LEA R11, R47, UR4, 0x2 ;  /* 0x000000042f0b7c11 */ /* 0x000fe2000f8e10ff */
[----:B------:R2:W-:Y:S01]  /*22f0*/  STS [R7], R12 ;  /* 0x0000000c07007388 */ /* 0x0005e20000000800 */
[----:B------:R-:W-:Y:S02]  /*2300*/  LEA R10, R49, UR4, 0x2 ;  /* 0x00000004310a7c11 */ /* 0x000fe4000f8e10ff */
[----:B0-----:R-:W-:Y:S01]  /*2310*/  LEA R5, R51, UR4, 0x2 ;  /* 0x0000000433057c11 */ /* 0x001fe2000f8e10ff */
[----:B------:R0:W-:Y:S01]  /*2320*/  STS [R6], R13 ;  /* 0x0000000d06007388 */ /* 0x0001e20000000800 */
[----:B------:R-:W-:Y:S02]  /*2330*/  LEA R2, R53, UR4, 0x2 ;  /* 0x0000000435027c11 */ /* 0x000fe4000f8e10ff */
[----:B-1----:R-:W-:Y:S01]  /*2340*/  LEA R3, R55, UR4, 0x2 ;  /* 0x0000000437037c11 */ /* 0x002fe2000f8e10ff */
[----:B------:R1:W-:Y:S01]  /*2350*/  STS [R9], R14 ;  /* 0x0000000e09007388 */ /* 0x0003e20000000800 */
[----:B------:R-:W-:-:S02]  /*2360*/  LEA R4, R57, UR4, 0x2 ;  /* 0x0000000439047c11 */ /* 0x000fc4000f8e10ff */
[----:B--2---:R-:W-:Y:S01]  /*2370*/  LEA R7, R59, UR4, 0x2 ;  /* 0x000000043b077c11 */ /* 0x004fe2000f8e10ff */
[----:B------:R2:W-:Y:S01]  /*2380*/  STS [R8], R15 ;  /* 0x0000000f08007388 */ /* 0x0005e20000000800 */
[----:B0-----:R-:W-:-:S03]  /*2390*/  LEA R6, R61, UR4, 0x2 ;  /* 0x000000043d067c11 */ /* 0x001fc6000f8e10ff */
[----:B------:R0:W-:Y:S01]  /*23a0*/  STS [R11], R16 ;  /* 0x000000100b007388 */ /* 0x0001e20000000800 */
[----:B-1----:R-:W-:-:S03]  /*23b0*/  LEA R9, R63, UR4, 0x2 ;  /* 0x000000043f097c11 */ /* 0x002fc6000f8e10ff */
[----:B------:R1:W-:Y:S01]  /*23c0*/  STS [R10], R17 ;  /* 0x000000110a007388 */ /* 0x0003e20000000800 */
[----:B--2---:R-:W-:-:S03]  /*23d0*/  LEA R8, R65, UR4, 0x2 ;  /* 0x0000000441087c11 */ /* 0x004fc6000f8e10ff */
[----:B------:R2:W-:Y:S01]  /*23e0*/  STS [R5], R18 ;  /* 0x0000001205007388 */ /* 0x0005e20000000800 */
[----:B0-----:R-:W-:-:S03]  /*23f0*/  LEA R11, R71, UR4, 0x2 ;  /* 0x00000004470b7c11 */ /* 0x001fc6000f8e10ff */
[----:B------:R0:W-:Y:S01]  /*2400*/  STS [R2], R19 ;  /* 0x0000001302007388 */ /* 0x0001e20000000800 */
[----:B-1----:R-:W-:-:S03]  /*2410*/  LEA R10, R69, UR4, 0x2 ;  /* 0x00000004450a7c11 */ /* 0x002fc6000f8e10ff */
[----:B------:R0:W-:Y:S01]  /*2420*/  STS [R3], R20 ;  /* 0x0000001403007388 */ /* 0x0001e20000000800 */
[----:B--2---:R-:W-:-:S03]  /*2430*/  LEA R5, R67, UR4, 0x2 ;  /* 0x0000000443057c11 */ /* 0x004fc6000f8e10ff */
[----:B------:R0:W-:Y:S04]  /*2440*/  STS [R4], R21 ;  /* 0x0000001504007388 */ /* 0x0001e80000000800 */
[----:B------:R0:W-:Y:S04]  /*2450*/  STS [R7], R22 ;  /* 0x0000001607007388 */ /* 0x0001e80000000800 */
[----:B------:R0:W-:Y:S04]  /*2460*/  STS [R6], R23 ;  /* 0x0000001706007388 */ /* 0x0001e80000000800 */
[----:B------:R0:W-:Y:S04]  /*2470*/  STS [R9], R24 ;  /* 0x0000001809007388 */ /* 0x0001e80000000800 */
[----:B------:R0:W-:Y:S04]  /*2480*/  STS [R8], R25 ;  /* 0x0000001908007388 */ /* 0x0001e80000000800 */
[----:B------:R0:W-:Y:S04]  /*2490*/  STS [R5], R26 ;  /* 0x0000001a05007388 */ /* 0x0001e80000000800 */
[----:B------:R0:W-:Y:S04]  /*24a0*/  STS [R10], R27 ;  /* 0x0000001b0a007388 */ /* 0x0001e80000000800 */
[----:B------:R0:W-:Y:S01]  /*24b0*/  STS [R11], R28 ;  /* 0x0000001c0b007388 */ /* 0x0001e20000000800 */
[----:B------:R-:W-:Y:S06]  /*24c0*/  BAR.SYNC.DEFER_BLOCKING 0x0 ;  /* 0x0000000000007b1d */ /* 0x000fec0000010000 */
[----:B------:R0:W1:Y:S04]  /*24d0*/  LDS R2, [R35] ;  /* 0x0000000023027984 */ /* 0x0000680000000800 */
[----:B------:R0:W2:Y:S04]  /*24e0*/  LDS R3, [R35+0x4] ;  /* 0x0000040023037984 */ /* 0x0000a80000000800 */
[----:B------:R0:W3:Y:S04]  /*24f0*/  LDS R12, [R35+0x8] ;  /* 0x00000800230c7984 */ /* 0x0000e80000000800 */
[----:B------:R0:W4:Y:S04]  /*2500*/  LDS R13, [R35+0xc] ;  /* 0x00000c00230d7984 */ /* 0x0001280000000800 */
[----:B------:R0:W0:Y:S04]  /*2510*/  LDS R14, [R35+0x10] ;  /* 0x00001000230e7984 */ /* 0x0000280000000800 */
        /* <DEDUP_REMOVED lines=13> */
[----:B------:R0:W0:Y:S01]  /*25f0*/  LDS R28, [R35+0x48] ;  /* 0x00004800231c7984 */ /* 0x0000220000000800 */
[----:B------:R-:W-:Y:S06]  /*2600*/  BAR.SYNC.DEFER_BLOCKING 0x0 ;  /* 0x0000000000007b1d */ /* 0x000fec0000010000 */
[----:B-1234-:R-:W-:Y:S05]  /*2610*/  BRA `(.L_x_622) ;  /* 0xffffffdc00f87947 */ /* 0x01efea000383ffff */
.L_x_621:
[----:B------:R-:W-:Y:S01]  /*2620*/  LEA R5, R5, UR4, 0x2 ;  /* 0x0000000405057c11 */ /* 0x000fe2000f8e10ff */
[----:B------:R-:W-:Y:S01]  /*2630*/  IMAD R35, R0, -0x48, R35 ;  /* 0xffffffb800237824 */ /* 0x000fe200078e0223 */
[----:B------:R-:W-:Y:S02]  /*2640*/  LEA R4, R7, UR4, 0x2 ;  /* 0x0000000407047c11 */ /* 0x000fe4000f8e10ff */
[----:B------:R-:W-:Y:S01]  /*2650*/  LEA R39, R39, UR4, 0x2 ;  /* 0x0000000427277c11 */ /* 0x000fe2000f8e10ff */
[----:B------:R0:W-:Y:S01]  /*2660*/  STS [R5], R2 ;  /* 0x0000000205007388 */ /* 0x0001e20000000800 */
[----:B------:R-:W-:Y:S02]  /*2670*/  LEA R6, R41, UR4, 0x2 ;  /* 0x0000000429067c11 */ /* 0x000fe4000f8e10ff */
[----:B------:R-:W-:Y:S01]  /*2680*/  LEA R43, R43, UR4, 0x2 ;  /* 0x000000042b2b7c11 */ /* 0x000fe2000f8e10ff */
[----:B------:R1:W-:Y:S01]  /*2690*/  STS [R4], R3 ;  /* 0x0000000304007388 */ /* 0x0003e20000000800 */
[----:B------:R-:W-:-:S02]  /*26a0*/  LEA R8, R45, UR4, 0x2 ;  /* 0x000000042d087c11 */ /* 0x000fc4000f8e10ff */
[----:B------:R-:W-:Y:S01]  /*26b0*/  LEA R47, R47, UR4, 0x2 ;  /* 0x000000042f2f7c11 */ /* 0x000fe2000f8e10ff */
[----:B------:R-:W-:Y:S01]  /*26c0*/  STS [R39], R12 ;  /* 0x0000000c27007388 */ /* 0x000fe20000000800 */
[----:B------:R-:W-:Y:S02]  /*26d0*/  LEA R10, R49, UR4, 0x2 ;  /* 0x00000004310a7c11 */ /* 0x000fe4000f8e10ff */
[----:B------:R-:W-:Y:S01]  /*26e0*/  LEA R51, R51, UR4, 0x2 ;  /* 0x0000000433337c11 */ /* 0x000fe2000f8e10ff */
[----:B------:R2:W-:Y:S01]  /*26f0*/  STS [R6], R13 ;  /* 0x0000000d06007388 */ /* 0x0005e20000000800 */
[----:B0-----:R-:W-:Y:S02]  /*2700*/  LEA R2, R53, UR4, 0x2 ;  /* 0x0000000435027c11 */ /* 0x001fe4000f8e10ff */
[----:B------:R-:W-:Y:S01]  /*2710*/  LEA R55, R55, UR4, 0x2 ;  /* 0x0000000437377c11 */ /* 0x000fe2000f8e10ff */
[----:B------:R-:W-:Y:S01]  /*2720*/  STS [R43], R14 ;  /* 0x0000000e2b007388 */ /* 0x000fe20000000800 */
[----:B-1----:R-:W-:-:S02]  /*2730*/  LEA R4, R57, UR4, 0x2 ;  /* 0x0000000439047c11 */ /* 0x002fc4000f8e10ff */
[----:B------:R-:W-:Y:S01]  /*2740*/  LEA R59, R59, UR4, 0x2 ;  /* 0x000000043b3b7c11 */ /* 0x000fe2000f8e10ff */
[----:B------:R0:W-:Y:S01]  /*2750*/  STS [R8], R15 ;  /* 0x0000000f08007388 */ /* 0x0001e20000000800 */
[----:B------:R-:W-:Y:S02]  /*2760*/  LEA R63, R63, UR4, 0x2 ;  /* 0x000000043f3f7c11 */ /* 0x000fe4000f8e10ff */
[----:B--2---:R-:W-:Y:S01]  /*2770*/  LEA R6, R61, UR4, 0x2 ;  /* 0x000000043d067c11 */ /* 0x004fe2000f8e10ff */
[----:B------:R-:W-:Y:S01]  /*2780*/  STS [R47], R16 ;  /* 0x000000102f007388 */ /* 0x000fe20000000800 */
[----:B------:R-:W-:Y:S02]  /*2790*/  LEA R67, R67, UR4, 0x2 ;  /* 0x0000000443437c11 */ /* 0x000fe4000f8e10ff */
[----:B------:R-:W-:Y:S01]  /*27a0*/  LEA R71, R71, UR4, 0x2 ;  /* 0x0000000447477c11 */ /* 0x000fe2000f8e10ff */
[----:B------:R1:W-:Y:S01]  /*27b0*/  STS [R10], R17 ;  /* 0x000000110a007388 */ /* 0x0003e20000000800 */
[----:B0-----:R-:W-:-:S03]  /*27c0*/  LEA R8, R65, UR4, 0x2 ;  /* 0x0000000441087c11 */ /* 0x001fc6000f8e10ff */
[----:B------:R-:W-:Y:S04]  /*27d0*/  STS [R51], R18 ;  /* 0x0000001233007388 */ /* 0x000fe80000000800 */
[----:B------:R0:W-:Y:S01]  /*27e0*/  STS [R2], R19 ;  /* 0x0000001302007388 */ /* 0x0001e20000000800 */
[----:B-1----:R-:W-:Y:S01]  /*27f0*/  LEA R10, R69, UR4, 0x2 ;  /* 0x00000004450a7c11 */ /* 0x002fe2000f8e10ff */
[----:B------:R-:W1:Y:S02]  /*2800*/  LDCU.64 UR4, c[0x0][0x3a0] ;  /* 0x00007400ff0477ac */ /* 0x000e640008000a00 */
[----:B------:R-:W-:Y:S04]  /*2810*/  STS [R55], R20 ;  /* 0x0000001437007388 */ /* 0x000fe80000000800 */
[----:B------:R2:W-:Y:S01]  /*2820*/  STS [R4], R21 ;  /* 0x0000001504007388 */ /* 0x0005e20000000800 */
[----:B0-----:R-:W0:Y:S03]  /*2830*/  LDC.64 R2, c[0x0][0x388] ;  /* 0x0000e200ff027b82 */ /* 0x001e260000000a00 */
[----:B------:R-:W-:Y:S04]  /*2840*/  STS [R59], R22 ;  /* 0x000000163b007388 */ /* 0x000fe80000000800 */
[----:B------:R3:W-:Y:S01]  /*2850*/  STS [R6], R23 ;  /* 0x0000001706007388 */ /* 0x0007e20000000800 */
[----:B--2---:R-:W-:-:S03]  /*2860*/  VIADD R4, R0, 0x100 ;  /* 0x0000010000047836 */ /* 0x004fc60000000000 */
[----:B------:R-:W-:Y:S02]  /*2870*/  STS [R63], R24 ;  /* 0x000000183f007388 */ /* 0x000fe40000000800 */
[----:B-1----:R-:W-:Y:S02]  /*2880*/  ISETP.GE.U32.AND P3, PT, R4, UR4, PT ;  /* 0x0000000404007c0c */ /* 0x002fe4000bf66070 */
[----:B------:R1:W-:Y:S01]  /*2890*/  STS [R8], R25 ;  /* 0x0000001908007388 */ /* 0x0003e20000000800 */
[C---:B------:R-:W-:Y:S02]  /*28a0*/  VIADD R4, R0.reuse, 0x200 ;  /* 0x0000020000047836 */ /* 0x040fe40000000000 */
[----:B---3--:R-:W-:Y:S01]  /*28b0*/  VIADD R6, R0, 0x300 ;  /* 0x0000030000067836 */ /* 0x008fe20000000000 */
[----:B------:R-:W-:Y:S01]  /*28c0*/  STS [R67], R26 ;  /* 0x0000001a43007388 */ /* 0x000fe20000000800 */
[----:B------:R-:W-:Y:S02]  /*28d0*/  ISETP.GE.U32.AND.EX P3, PT, RZ, UR5, PT, P3 ;  /* 0x00000005ff007c0c */ /* 0x000fe4000bf66130 */
[----:B------:R-:W-:Y:S01]  /*28e0*/  ISETP.GE.U32.AND P4, PT, R4, UR4, PT ;  /* 0x0000000404007c0c */ /* 0x000fe2000bf86070 */
[----:B------:R2:W-:Y:S01]  /*28f0*/  STS [R10], R27 ;  /* 0x0000001b0a007388 */ /* 0x0005e20000000800 */
[----:B------:R-:W-:Y:S01]  /*2900*/  ISETP.GE.U32.AND P1, PT, R6, UR4, PT ;  /* 0x0000000406007c0c */ /* 0x000fe2000bf26070 */
[C---:B0-----:R-:W-:Y:S01]  /*2910*/  IMAD.WIDE.U32 R2, R0.reuse, 0x4, R2 ;  /* 0x0000000400027825 */ /* 0x041fe200078e0002 */
[C---:B-1----:R-:W-:Y:S01]  /*2920*/  LOP3.LUT R8, R0.reuse, 0x400, RZ, 0xfc, !PT ;  /* 0x0000040000087812 */ /* 0x042fe200078efcff */
[----:B------:R-:W-:Y:S01]  /*2930*/  STS [R71], R28 ;  /* 0x0000001c47007388 */ /* 0x000fe20000000800 */
[----:B------:R-:W-:Y:S01]  /*2940*/  BAR.SYNC.DEFER_BLOCKING 0x0 ;  /* 0x0000000000007b1d */ /* 0x000fe20000010000 */
[----:B------:R-:W-:Y:S01]  /*2950*/  ISETP.GE.U32.AND.EX P1, PT, RZ, UR5, PT, P1 ;  /* 0x00000005ff007c0c */ /* 0x000fe2000bf26110 */
[----:B--2---:R-:W-:Y:S01]  /*2960*/  VIADD R10, R0, 0x500 ;  /* 0x00000500000a7836 */ /* 0x004fe20000000000 */
[----:B------:R-:W-:Y:S01]  /*2970*/  ISETP.GE.U32.AND P6, PT, R8, UR4, PT ;  /* 0x0000000408007c0c */ /* 0x000fe2000bfc6070 */
[C---:B------:R-:W-:Y:S01]  /*2980*/  VIADD R4, R0.reuse, 0x600 ;  /* 0x0000060000047836 */ /* 0x040fe20000000000 */
[----:B------:R-:W-:Y:S01]  /*2990*/  ISETP.GE.U32.AND.EX P4, PT, RZ, UR5, PT, P4 ;  /* 0x00000005ff007c0c */ /* 0x000fe2000bf86140 */
[----:B------:R-:W-:Y:S01]  /*29a0*/  VIADD R6, R0, 0x700 ;  /* 0x0000070000067836 */ /* 0x000fe20000000000 */
[----:B------:R-:W-:-:S02]  /*29b0*/  ISETP.GE.U32.AND P0, PT, R10, UR4, PT ;  /* 0x000000040a007c0c */ /* 0x000fc4000bf06070 */
[----:B------:R-:W-:Y:S02]  /*29c0*/  ISETP.GE.U32.AND.EX P6, PT, RZ, UR5, PT, P6 ;  /* 0x00000005ff007c0c */ /* 0x000fe4000bfc6160 */
[----:B------:R-:W-:Y:S02]  /*29d0*/  ISETP.GE.U32.AND.EX P0, PT, RZ, UR5, PT, P0 ;  /* 0x00000005ff007c0c */ /* 0x000fe4000bf06100 */
[----:B------:R-:W-:Y:S02]  /*29e0*/  ISETP.GE.U32.AND P5, PT, R4, UR4, PT ;  /* 0x0000000404007c0c */ /* 0x000fe4000bfa6070 */
[----:B------:R-:W-:Y:S02]  /*29f0*/  LOP3.LUT R4, R0, 0x800, RZ, 0xfc, !PT ;  /* 0x0000080000047812 */ /* 0x000fe400078efcff */
[----:B------:R-:W-:Y:S01]  /*2a00*/  ISETP.GE.U32.AND P2, PT, R6, UR4, PT ;  /* 0x0000000406007c0c */ /* 0x000fe2000bf46070 */
[----:B------:R-:W-:Y:S01]  /*2a10*/  VIADD R6, R0, 0x900 ;  /* 0x0000090000067836 */ /* 0x000fe20000000000 */
[----:B------:R-:W-:-:S02]  /*2a20*/  ISETP.GE.U32.AND.EX P5, PT, RZ, UR5, PT, P5 ;  /* 0x00000005ff007c0c */ /* 0x000fc4000bfa6150 */
[----:B------:R-:W-:Y:S01]  /*2a30*/  ISETP.GE.U32.AND.EX P2, PT, RZ, UR5, PT, P2 ;  /* 0x00000005ff007c0c */ /* 0x000fe2000bf46120 */
[----:B------:R-:W0:Y:S04]  /*2a40*/  LDS R5, [R35+0x400] ;  /* 0x0004000023057984 */ /* 0x000e280000000800 */
[----:B------:R-:W1:Y:S04]  /*2a50*/  LDS R9, [R35+0xc00] ;  /* 0x000c000023097984 */ /* 0x000e680000000800 */
        /* <DEDUP_REMOVED lines=8> */
[----:B0-----:R-:W-:Y:S01]  /*2ae0*/  @!P3 STG.E desc[UR10][R2.64+0x400], R5 ;  /* 0x000400050200b986 */ /* 0x001fe2000c10190a */
[----:B------:R-:W-:Y:S01]  /*2af0*/  ISETP.GE.U32.AND P3, PT, R4, UR4, PT ;  /* 0x0000000404007c0c */ /* 0x000fe2000bf66070 */
[----:B------:R-:W-:-:S02]  /*2b00*/  VIADD R4, R0, 0xa00 ;  /* 0x00000a0000047836 */ /* 0x000fc40000000000 */
[----:B------:R-:W0:Y:S01]  /*2b10*/  LDS R25, [R35+0x2c00] ;  /* 0x002c000023197984 */ /* 0x000e220000000800 */
[----:B------:R-:W-:-:S03]  /*2b20*/  ISETP.GE.U32.AND.EX P3, PT, RZ, UR5, PT, P3 ;  /* 0x00000005ff007c0c */ /* 0x000fc6000bf66130 */
[----:B-1----:R-:W-:Y:S01]  /*2b30*/  @!P1 STG.E desc[UR10][R2.64+0xc00], R9 ;  /* 0x000c000902009986 */ /* 0x002fe2000c10190a */
[----:B------:R-:W-:-:S03]  /*2b40*/  ISETP.GE.U32.AND P1, PT, R0, UR4, PT ;  /* 0x0000000400007c0c */ /* 0x000fc6000bf26070 */
[----:B------:R-:W1:Y:S04]  /*2b50*/  LDS R5, [R35+0x3000] ;  /* 0x0030000023057984 */ /* 0x000e680000000800 */
[----:B--2---:R-:W-:Y:S01]  /*2b60*/  @!P0 STG.E desc[UR10][R2.64+0x1400], R13 ;  /* 0x0014000d02008986 */ /* 0x004fe2000c10190a */
[----:B------:R-:W-:-:S03]  /*2b70*/  ISETP.GE.U32.AND.EX P0, PT, RZ, UR5, PT, P1 ;  /* 0x00000005ff007c0c */ /* 0x000fc6000bf06110 */
[----:B---3--:R-:W-:Y:S01]  /*2b80*/  @!P6 STG.E desc[UR10][R2.64+0x1000], R11 ;  /* 0x0010000b0200e986 */ /* 0x008fe2000c10190a */
[----:B------:R-:W-:Y:S01]  /*2b90*/  ISETP.GE.U32.AND P6, PT, R4, UR4, PT ;  /* 0x0000000404007c0c */ /* 0x000fe2000bfc6070 */
[----:B------:R-:W-:Y:S02]  /*2ba0*/  VIADD R4, R0, 0xb00 ;  /* 0x00000b0000047836 */ /* 0x000fe40000000000 */
[----:B----4-:R-:W-:Y:S01]  /*2bb0*/  @!P4 STG.E desc[UR10][R2.64+0x800], R7 ;  /* 0x000800070200c986 */ /* 0x010fe2000c10190a */
[----:B------:R-:W-:Y:S01]  /*2bc0*/  ISETP.GE.U32.AND P4, PT, R6, UR4, PT ;  /* 0x0000000406007c0c */ /* 0x000fe2000bf86070 */
[----:B------:R-:W-:Y:S01]  /*2bd0*/  VIADD R6, R0, 0xe00 ;  /* 0x00000e0000067836 */ /* 0x000fe20000000000 */
[----:B------:R-:W-:Y:S01]  /*2be0*/  ISETP.GE.U32.AND P1, PT, R4, UR4, PT ;  /* 0x0000000404007c0c */ /* 0x000fe2000bf26070 */
[----:B------:R-:W2:Y:S01]  /*2bf0*/  LDS R7, [R35+0x3400] ;  /* 0x0034000023077984 */ /* 0x000ea20000000800 */
[----:B------:R-:W-:Y:S02]  /*2c00*/  LOP3.LUT R4, R0, 0xc00, RZ, 0xfc, !PT ;  /* 0x00000c0000047812 */ /* 0x000fe400078efcff */
[----:B------:R-:W-:Y:S01]  /*2c10*/  ISETP.GE.U32.AND.EX P4, PT, RZ, UR5, PT, P4 ;  /* 0x00000005ff007c0c */ /* 0x000fe2000bf86140 */
[----:B------:R-:W3:Y:S01]  /*2c20*/  LDS R9, [R35+0x3800] ;  /* 0x0038000023097984 */ /* 0x000ee20000000800 */
[----:B------:R-:W-:-:S03]  /*2c30*/  ISETP.GE.U32.AND.EX P6, PT, RZ, UR5, PT, P6 ;  /* 0x00000005ff007c0c */ /* 0x000fc6000bfc6160 */
[----:B------:R-:W-:Y:S04]  /*2c40*/  LDS R11, [R35+0x3c00] ;  /* 0x003c0000230b7984 */ /* 0x000fe80000000800 */
[----:B------:R-:W-:Y:S04]  /*2c50*/  LDS R13, [R35+0x4000] ;  /* 0x00400000230d7984 */ /* 0x000fe80000000800 */
[----:B------:R-:W-:Y:S04]  /*2c60*/  LDS R27, [R35+0x4400] ;  /* 0x00440000231b7984 */ /* 0x000fe80000000800 */
[----:B------:R-:W4:Y:S04]  /*2c70*/  @!P0 LDS R29, [R35] ;  /* 0x00000000231d8984 */ /* 0x000f280000000800 */
[----:B-----5:R0:W-:Y:S01]  /*2c80*/  @!P5 STG.E desc[UR10][R2.64+0x1800], R15 ;  /* 0x0018000f0200d986 */ /* 0x0201e2000c10190a */
[----:B------:R-:W-:Y:S01]  /*2c90*/  ISETP.GE.U32.AND P5, PT, R4, UR4, PT ;  /* 0x0000000404007c0c */ /* 0x000fe2000bfa6070 */
[----:B------:R-:W-:-:S02]  /*2ca0*/  VIADD R4, R0, 0xd00 ;  /* 0x00000d0000047836 */ /* 0x000fc40000000000 */
[----:B------:R0:W-:Y:S01]  /*2cb0*/  @!P2 STG.E desc[UR10][R2.64+0x1c00], R17 ;  /* 0x001c00110200a986 */ /* 0x0001e2000c10190a */
[----:B------:R-:W-:Y:S02]  /*2cc0*/  ISETP.GE.U32.AND.EX P2, PT, RZ, UR5, PT, P1 ;  /* 0x00000005ff007c0c */ /* 0x000fe4000bf46110 */
[----:B------:R-:W-:Y:S01]  /*2cd0*/  ISETP.GE.U32.AND.EX P5, PT, RZ, UR5, PT, P5 ;  /* 0x00000005ff007c0c */ /* 0x000fe2000bfa6150 */
[----:B------:R0:W-:Y:S01]  /*2ce0*/  @!P3 STG.E desc[UR10][R2.64+0x2000], R19 ;  /* 0x002000130200b986 */ /* 0x0001e2000c10190a */
[----:B------:R-:W-:Y:S01]  /*2cf0*/  ISETP.GE.U32.AND P1, PT, R4, UR4, PT ;  /* 0x0000000404007c0c */ /* 0x000fe2000bf26070 */
[----:B------:R-:W-:Y:S01]  /*2d00*/  VIADD R4, R0, 0xf00 ;  /* 0x00000f0000047836 */ /* 0x000fe20000000000 */
[----:B------:R-:W-:Y:S01]  /*2d10*/  ISETP.GE.U32.AND P3, PT, R6, UR4, PT ;  /* 0x0000000406007c0c */ /* 0x000fe2000bf66070 */
[----:B------:R1:W-:Y:S01]  /*2d20*/  @!P4 STG.E desc[UR10][R2.64+0x2400], R21 ;  /* 0x002400150200c986 */ /* 0x0003e2000c10190a */
[----:B------:R-:W-:Y:S01]  /*2d30*/  VIADD R6, R0, 0x1100 ;  /* 0x0000110000067836 */ /* 0x000fe20000000000 */
[----:B------:R-:W-:-:S02]  /*2d40*/  ISETP.GE.U32.AND.EX P1, PT, RZ, UR5, PT, P1 ;  /* 0x00000005ff007c0c */ /* 0x000fc4000bf26110 */
[----:B------:R-:W-:Y:S01]  /*2d50*/  ISETP.GE.U32.AND P4, PT, R4, UR4, PT ;  /* 0x0000000404007c0c */ /* 0x000fe2000bf86070 */
[----:B------:R2:W-:Y:S01]  /*2d60*/  @!P6 STG.E desc[UR10][R2.64+0x2800], R23 ;  /* 0x002800170200e986 */ /* 0x0005e2000c10190a */
[C---:B------:R-:W-:Y:S01]  /*2d70*/  LOP3.LUT R4, R0.reuse, 0x1000, RZ, 0xfc, !PT ;  /* 0x0000100000047812 */ /* 0x040fe200078efcff */
[----:B------:R-:W-:Y:S01]  /*2d80*/  VIADD R0, R0, 0x1200 ;  /* 0x0000120000007836 */ /* 0x000fe20000000000 */
[----:B------:R-:W-:Y:S01]  /*2d90*/  ISETP.GE.U32.AND.EX P3, PT, RZ, UR5, PT, P3 ;  /* 0x00000005ff007c0c */ /* 0x000fe2000bf66130 */
[----:B0-----:R0:W-:Y:S01]  /*2da0*/  @!P2 STG.E desc[UR10][R2.64+0x2c00], R25 ;  /* 0x002c00190200a986 */ /* 0x0011e2000c10190a */
[----:B------:R-:W-:Y:S02]  /*2db0*/  ISETP.GE.U32.AND P6, PT, R4, UR4, PT ;  /* 0x0000000404007c0c */ /* 0x000fe4000bfc6070 */
[----:B------:R-:W-:Y:S01]  /*2dc0*/  ISETP.GE.U32.AND P2, PT, R6, UR4, PT ;  /* 0x0000000406007c0c */ /* 0x000fe2000bf46070 */
[----:B-1----:R0:W-:Y:S01]  /*2dd0*/  @!P5 STG.E desc[UR10][R2.64+0x3000], R5 ;  /* 0x003000050200d986 */ /* 0x0021e2000c10190a */
[----:B------:R-:W-:-:S02]  /*2de0*/  ISETP.GE.U32.AND P5, PT, R0, UR4, PT ;  /* 0x0000000400007c0c */ /* 0x000fc4000bfa6070 */
[----:B------:R-:W-:Y:S01]  /*2df0*/  ISETP.GE.U32.AND.EX P4, PT, RZ, UR5, PT, P4 ;  /* 0x00000005ff007c0c */ /* 0x000fe2000bf86140 */
[----:B--2---:R0:W-:Y:S01]  /*2e00*/  @!P1 STG.E desc[UR10][R2.64+0x3400], R7 ;  /* 0x0034000702009986 */ /* 0x0041e2000c10190a */
[----:B------:R-:W-:Y:S02]  /*2e10*/  ISETP.GE.U32.AND.EX P6, PT, RZ, UR5, PT, P6 ;  /* 0x00000005ff007c0c */ /* 0x000fe4000bfc6160 */
[----:B------:R-:W-:Y:S01]  /*2e20*/  ISETP.GE.U32.AND.EX P2, PT, RZ, UR5, PT, P2 ;  /* 0x00000005ff007c0c */ /* 0x000fe2000bf46120 */
[----:B---3--:R0:W-:Y:S01]  /*2e30*/  @!P3 STG.E desc[UR10][R2.64+0x3800], R9 ;  /* 0x003800090200b986 */ /* 0x0081e2000c10190a */
[----:B------:R-:W-:-:S03]  /*2e40*/  ISETP.GE.U32.AND.EX P5, PT, RZ, UR5, PT, P5 ;  /* 0x00000005ff007c0c */ /* 0x000fc6000bfa6150 */
[----:B----4-:R0:W-:Y:S04]  /*2e50*/  @!P0 STG.E desc[UR10][R2.64], R29 ;  /* 0x0000001d02008986 */ /* 0x0101e8000c10190a */
[----:B------:R0:W-:Y:S04]  /*2e60*/  @!P4 STG.E desc[UR10][R2.64+0x3c00], R11 ;  /* 0x003c000b0200c986 */ /* 0x0001e8000c10190a */
[----:B------:R0:W-:Y:S04]  /*2e70*/  @!P6 STG.E desc[UR10][R2.64+0x4000], R13 ;  /* 0x0040000d0200e986 */ /* 0x0001e8000c10190a */
[----:B------:R0:W-:Y:S01]  /*2e80*/  @!P2 STG.E desc[UR10][R2.64+0x4400], R27 ;  /* 0x0044001b0200a986 */ /* 0x0001e2000c10190a */
[----:B------:R-:W-:Y:S05]  /*2e90*/  @P5 EXIT ;  /* 0x000000000000594d */ /* 0x000fea0003800000 */
[----:B------:R-:W1:Y:S04]  /*2ea0*/  LDS R35, [R35+0x4800] ;  /* 0x0048000023237984 */ /* 0x000e680000000800 */
[----:B-1----:R-:W-:Y:S01]  /*2eb0*/  STG.E desc[UR10][R2.64+0x4800], R35 ;  /* 0x0048002302007986 */ /* 0x002fe2000c10190a */
[----:B------:R-:W-:Y:S05]  /*2ec0*/  EXIT ;  /* 0x000000000000794d */ /* 0x000fea0003800000 */
.L_x_623:
        /* <DEDUP_REMOVED lines=11> */
.L_x_644:


//--------------------- .text._ZN3cub18CUB_300001_SM_10006detail11EmptyKernelIvEEvv --------------------------
	.section	.text._ZN3cub18CUB_300001_SM_10006detail11EmptyKernelIvEEvv,"ax",@progbits
	.align	128
        .global         _ZN3cub18CUB_300001_SM_10006detail11EmptyKernelIvEEvv
        .type           _ZN3cub18CUB_300001_SM_10006detail11EmptyKernelIvEEvv,@function
        .size           _ZN3cub18CUB_300001_SM_10006detail11EmptyKernelIvEEvv,(.L_x_645 - _ZN3cub18CUB_300001_SM_10006detail11EmptyKernelIvEEvv)
        .other          _ZN3cub18CUB_300001_SM_10006detail11EmptyKernelIvEEvv,@"STO_CUDA_ENTRY STV_DEFAULT"
_ZN3cub18CUB_300001_SM_10006detail11EmptyKernelIvEEvv:
.text._ZN3cub18CUB_300001_SM_10006detail11EmptyKernelIvEEvv:
[----:B------:R-:W-:Y:S01]  /*0000*/  LDC R1, c[0x0][0x37c] ;  /* 0x0000df00ff017b82 */ /* 0x000fe20000000800 */
[----:B------:R-:W-:Y:S05]  /*0010*/  EXIT ;  /* 0x000000000000794d */ /* 0x000fea0003800000 */
.L_x_624:
        /* <DEDUP_REMOVED lines=14> */
.L_x_645:


//--------------------- .text._Z18blocksHistoAndScanPjS_iS_ijj --------------------------
	.section	.text._Z18blocksHistoAndScanPjS_iS_ijj,"ax",@progbits
	.align	128
        .global         _Z18blocksHistoAndScanPjS_iS_ijj
        .type           _Z18blocksHistoAndScanPjS_iS_ijj,@function
        .size           _Z18blocksHistoAndScanPjS_iS_ijj,(.L_x_646 - _Z18blocksHistoAndScanPjS_iS_ijj)
        .other          _Z18blocksHistoAndScanPjS_iS_ijj,@"STO_CUDA_ENTRY STV_DEFAULT"
_Z18blocksHistoAndScanPjS_iS_ijj:
.text._Z18blocksHistoAndScanPjS_iS_ijj:
[----:B------:R-:W-:Y:S01]  /*0000*/  LDC R1, c[0x0][0x37c] ;  /* 0x0000df00ff017b82 */ /* 0x000fe20000000800 */
[----:B------:R-:W0:Y:S07]  /*0010*/  S2R R7, SR_TID.X ;  /* 0x0000000000077919 */ /* 0x000e2e0000002100 */
[----:B------:R-:W0:Y:S01]  /*0020*/  LDC R0, c[0x0][0x390] ;  /* 0x0000e400ff007b82 */ /* 0x000e220000000800 */
[----:B------:R-:W-:Y:S01]  /*0030*/  BSSY.RECONVERGENT B0, `(.L_x_625) ;  /* 0x000000e000007945 */ /* 0x000fe20003800200 */
[----:B0-----:R-:W-:-:S13]  /*0040*/  ISETP.GE.AND P0, PT, R7, R0, PT ;  /* 0x000000000700720c */ /* 0x001fda0003f06270 */
[----:B------:R-:W-:Y:S05]  /*0050*/  @P0 BRA `(.L_x_626) ;  /* 0x00000000002c0947 */ /* 0x000fea0003800000 */
[----:B------:R-:W0:Y:S01]  /*0060*/  S2R R5, SR_CgaCtaId ;  /* 0x0000000000057919 */ /* 0x000e220000008800 */
[----:B------:R-:W1:Y:S01]  /*0070*/  LDC R6, c[0x0][0x360] ;  /* 0x0000d800ff067b82 */ /* 0x000e620000000800 */
[----:B------:R-:W-:Y:S01]  /*0080*/  MOV R2, 0x400 ;  /* 0x0000040000027802 */ /* 0x000fe20000000f00 */
[----:B------:R-:W-:-:S03]  /*0090*/  IMAD.MOV.U32 R3, RZ, RZ, R7 ;  /* 0x000000ffff037224 */ /* 0x000fc600078e0007 */
[----:B0-----:R-:W-:Y:S01]  /*00a0*/  LEA R2, R5, R2, 0x18 ;  /* 0x0000000205027211 */ /* 0x001fe200078ec0ff */
[----:B------:R-:W-:-:S07]  /*00b0*/  IMAD.MOV.U32 R5, RZ, RZ, 0x1 ;  /* 0x00000001ff057424 */ /* 0x000fce00078e00ff */
.L_x_627:
[----:B------:R-:W-:Y:S01]  /*00c0*/  LEA R4, R3, R2, 0x2 ;  /* 0x0000000203047211 */ /* 0x000fe200078e10ff */
[----:B-1----:R-:W-:-:S04]  /*00d0*/  IMAD.IADD R3, R6, 0x1, R3 ;  /* 0x0000000106037824 */ /* 0x002fc800078e0203 */
[----:B------:R0:W-:Y:S01]  /*00e0*/  STS [R4], R5 ;  /* 0x0000000504007388 */ /* 0x0001e20000000800 */
[----:B------:R-:W-:-:S13]  /*00f0*/  ISETP.GE.AND P0, PT, R3, R0, PT ;  /* 0x000000000300720c */ /* 0x000fda0003f06270 */
[----:B0-----:R-:W-:Y:S05]  /*0100*/  @!P0 BRA `(.L_x_627) ;  /* 0xfffffffc00ec8947 */ /* 0x001fea000383ffff */
.L_x_626:
[----:B------:R-:W-:Y:S05]  /*0110*/  BSYNC.RECONVERGENT B0 ;  /* 0x0000000000007941 */ /* 0x000fea0003800200 */
.L_x_625:
[----:B------:R-:W-:Y:S01]  /*0120*/  BAR.SYNC.DEFER_BLOCKING 0x0 ;  /* 0x0000000000007b1d */ /* 0x000fe20000010000 */
[----:B------:R-:W-:-:S04]  /*0130*/  ISETP.GE.AND P0, PT, R0, 0x1, PT ;  /* 0x000000010000780c */ /* 0x000fc80003f06270 */
[----:B------:R-:W-:Y:S01]  /*0140*/  ISETP.NE.OR P0, PT, R7, RZ, !P0 ;  /* 0x000000ff0700720c */ /* 0x000fe20004705670 */
[----:B------:R-:W-:-:S12]  /*0150*/  BSSY.RECONVERGENT B0, `(.L_x_628) ;  /* 0x0000064000007945 */ /* 0x000fd80003800200 */
[----:B------:R-:W-:Y:S05]  /*0160*/  @P0 BRA `(.L_x_629) ;  /* 0x0000000400880947 */ /* 0x000fea0003800000 */
[----:B------:R-:W0:Y:S01]  /*0170*/  S2R R23, SR_CTAID.X ;  /* 0x0000000000177919 */ /* 0x000e220000002500 */
[C---:B------:R-:W-:Y:S01]  /*0180*/  ISETP.GE.U32.AND P1, PT, R0.reuse, 0x8, PT ;  /* 0x000000080000780c */ /* 0x040fe20003f26070 */
[----:B------:R-:W1:Y:S01]  /*0190*/  LDCU.64 UR6, c[0x0][0x358] ;  /* 0x00006b00ff0677ac */ /* 0x000e620008000a00 */
[----:B------:R-:W-:Y:S01]  /*01a0*/  LOP3.LUT R26, R0, 0x7, RZ, 0xc0, !PT ;  /* 0x00000007001a7812 */ /* 0x000fe200078ec0ff */
[----:B------:R-:W-:-:S03]  /*01b0*/  IMAD.MOV.U32 R22, RZ, RZ, RZ ;  /* 0x000000ffff167224 */ /* 0x000fc600078e00ff */
[----:B------:R-:W-:-:S07]  /*01c0*/  ISETP.NE.AND P0, PT, R26, RZ, PT ;  /* 0x000000ff1a00720c */ /* 0x000fce0003f05270 */
[----:B------:R-:W-:Y:S06]  /*01d0*/  @!P1 BRA `(.L_x_630) ;  /* 0x0000000000989947 */ /* 0x000fec0003800000 */
[----:B------:R-:W2:Y:S01]  /*01e0*/  S2UR UR5, SR_CgaCtaId ;  /* 0x00000000000579c3 */ /* 0x000ea20000008800 */
[----:B------:R-:W-:Y:S01]  /*01f0*/  LOP3.LUT R22, R0, 0x7ffffff8, RZ, 0xc0, !PT ;  /* 0x7ffffff800167812 */ /* 0x000fe200078ec0ff */
[----:B------:R-:W-:Y:S01]  /*0200*/  UMOV UR4, 0x400 ;  /* 0x0000040000047882 */ /* 0x000fe20000000000 */
[----:B0-----:R-:W-:Y:S02]  /*0210*/  IMAD R25, R23, R0, 0x3 ;  /* 0x0000000317197424 */ /* 0x001fe400078e0200 */
[----:B------:R-:W-:-:S03]  /*0220*/  IADD3 R24, PT, PT, -R22, RZ, RZ ;  /* 0x000000ff16187210 */ /* 0x000fc60007ffe1ff */
[----:B------:R-:W0:Y:S01]  /*0230*/  LDC.64 R2, c[0x0][0x380] ;  /* 0x0000e000ff027b82 */ /* 0x000e220000000a00 */
[----:B--2---:R-:W-:-:S04]  /*0240*/  ULEA UR4, UR5, UR4, 0x18 ;  /* 0x0000000405047291 */ /* 0x004fc8000f8ec0ff */
[----:B------:R-:W-:-:S12]  /*0250*/  UIADD3 UR4, UPT, UPT, UR4, 0x10, URZ ;  /* 0x0000001004047890 */ /* 0x000fd8000fffe0ff */
.L_x_631:
[----:B---3--:R-:W1:Y:S01]  /*0260*/  LDS.128 R8, [UR4+-0x10] ;  /* 0xfffff004ff087984 */ /* 0x008e620008000c00 */
[C---:B------:R-:W-:Y:S01]  /*0270*/  VIADD R21, R25.reuse, 0xfffffffd ;  /* 0xfffffffd19157836 */ /* 0x040fe20000000000 */
[C---:B------:R-:W-:Y:S01]  /*0280*/  IADD3 R29, PT, PT, R25.reuse, -0x2, RZ ;  /* 0xfffffffe191d7810 */ /* 0x040fe20007ffe0ff */
[----:B------:R-:W-:Y:S01]  /*0290*/  VIADD R13, R25, 0xffffffff ;  /* 0xffffffff190d7836 */ /* 0x000fe20000000000 */
[----:B------:R-:W2:Y:S01]  /*02a0*/  LDS.128 R4, [UR4] ;  /* 0x00000004ff047984 */ /* 0x000ea20008000c00 */
[--C-:B0-----:R-:W-:Y:S01]  /*02b0*/  IMAD.WIDE.U32 R20, R21, 0x4, R2.reuse ;  /* 0x0000000415147825 */ /* 0x101fe200078e0002 */
[----:B------:R-:W-:Y:S01]  /*02c0*/  IADD3 R24, PT, PT, R24, 0x8, RZ ;  /* 0x0000000818187810 */ /* 0x000fe20007ffe0ff */
[----:B------:R-:W-:Y:S01]  /*02d0*/  UIADD3 UR4, UPT, UPT, UR4, 0x20, URZ ;  /* 0x0000002004047890 */ /* 0x000fe2000fffe0ff */
[----:B------:R-:W-:Y:S01]  /*02e0*/  IADD3 R15, PT, PT, R25, 0x1, RZ ;  /* 0x00000001190f7810 */ /* 0x000fe20007ffe0ff */
[----:B------:R-:W-:Y:S01]  /*02f0*/  IMAD.WIDE.U32 R28, R29, 0x4, R2 ;  /* 0x000000041d1c7825 */ /* 0x000fe200078e0002 */
[----:B------:R-:W-:-:S02]  /*0300*/  ISETP.NE.AND P1, PT, R24, RZ, PT ;  /* 0x000000ff1800720c */ /* 0x000fc40003f25270 */
[----:B------:R-:W-:Y:S01]  /*0310*/  IADD3 R19, PT, PT, R25, 0x3, RZ ;  /* 0x0000000319137810 */ /* 0x000fe20007ffe0ff */
[----:B------:R-:W-:-:S04]  /*0320*/  IMAD.WIDE.U32 R12, R13, 0x4, R2 ;  /* 0x000000040d0c7825 */ /* 0x000fc800078e0002 */
[C---:B------:R-:W-:Y:S02]  /*0330*/  VIADD R17, R25.reuse, 0x2 ;  /* 0x0000000219117836 */ /* 0x040fe40000000000 */
[----:B------:R-:W-:Y:S02]  /*0340*/  VIADD R27, R25, 0x4 ;  /* 0x00000004191b7836 */ /* 0x000fe40000000000 */
[----:B------:R-:W-:-:S04]  /*0350*/  IMAD.WIDE.U32 R14, R15, 0x4, R2 ;  /* 0x000000040f0e7825 */ /* 0x000fc800078e0002 */
[----:B------:R-:W-:-:S04]  /*0360*/  IMAD.WIDE.U32 R16, R17, 0x4, R2 ;  /* 0x0000000411107825 */ /* 0x000fc800078e0002 */
[--C-:B------:R-:W-:Y:S01]  /*0370*/  IMAD.WIDE.U32 R18, R19, 0x4, R2.reuse ;  /* 0x0000000413127825 */ /* 0x100fe200078e0002 */
[----:B-1----:R0:W-:Y:S04]  /*0380*/  STG.E desc[UR6][R20.64], R8 ;  /* 0x0000000814007986 */ /* 0x0021e8000c101906 */
[----:B------:R-:W-:Y:S04]  /*0390*/  STG.E desc[UR6][R28.64], R9 ;  /* 0x000000091c007986 */ /* 0x000fe8000c101906 */
[----:B------:R1:W-:Y:S01]  /*03a0*/  STG.E desc[UR6][R12.64], R10 ;  /* 0x0000000a0c007986 */ /* 0x0003e2000c101906 */
[----:B0-----:R-:W-:-:S04]  /*03b0*/  IMAD.WIDE.U32 R20, R27, 0x4, R2 ;  /* 0x000000041b147825 */ /* 0x001fc800078e0002 */
[----:B-1----:R-:W-:-:S04]  /*03c0*/  IMAD.WIDE.U32 R12, R25, 0x4, R2 ;  /* 0x00000004190c7825 */ /* 0x002fc800078e0002 */
[----:B------:R-:W-:Y:S01]  /*03d0*/  VIADD R25, R25, 0x8 ;  /* 0x0000000819197836 */ /* 0x000fe20000000000 */
[----:B------:R3:W-:Y:S04]  /*03e0*/  STG.E desc[UR6][R12.64], R11 ;  /* 0x0000000b0c007986 */ /* 0x0007e8000c101906 */
[----:B--2---:R3:W-:Y:S04]  /*03f0*/  STG.E desc[UR6][R14.64], R4 ;  /* 0x000000040e007986 */ /* 0x0047e8000c101906 */
[----:B------:R3:W-:Y:S04]  /*0400*/  STG.E desc[UR6][R16.64], R5 ;  /* 0x0000000510007986 */ /* 0x0007e8000c101906 */
[----:B------:R3:W-:Y:S04]  /*0410*/  STG.E desc[UR6][R18.64], R6 ;  /* 0x0000000612007986 */ /* 0x0007e8000c101906 */
[----:B------:R3:W-:Y:S01]  /*0420*/  STG.E desc[UR6][R20.64], R7 ;  /* 0x0000000714007986 */ /* 0x0007e2000c101906 */
[----:B------:R-:W-:Y:S05]  /*0430*/  @P1 BRA `(.L_x_631) ;  /* 0xfffffffc00881947 */ /* 0x000fea000383ffff */
.L_x_630:
[----:B------:R-:W-:Y:S05]  /*0440*/  @!P0 BRA `(.L_x_629) ;  /* 0x0000000000d08947 */ /* 0x000fea0003800000 */
[----:B------:R-:W-:Y:S02]  /*0450*/  ISETP.GE.U32.AND P0, PT, R26, 0x4, PT ;  /* 0x000000041a00780c */ /* 0x000fe40003f06070 */
[----:B---3--:R-:W-:-:S04]  /*0460*/  LOP3.LUT R16, R0, 0x3, RZ, 0xc0, !PT ;  /* 0x0000000300107812 */ /* 0x008fc800078ec0ff */
[----:B------:R-:W-:-:S07]  /*0470*/  ISETP.NE.AND P1, PT, R16, RZ, PT ;  /* 0x000000ff1000720c */ /* 0x000fce0003f25270 */
[----:B------:R-:W-:Y:S06]  /*0480*/  @!P0 BRA `(.L_x_632) ;  /* 0x0000000000508947 */ /* 0x000fec0003800000 */
[----:B------:R-:W2:Y:S01]  /*0490*/  S2R R3, SR_CgaCtaId ;  /* 0x0000000000037919 */ /* 0x000ea20000008800 */
[----:B------:R-:W-:Y:S01]  /*04a0*/  MOV R2, 0x400 ;  /* 0x0000040000027802 */ /* 0x000fe20000000f00 */
[----:B------:R-:W3:Y:S01]  /*04b0*/  LDC.64 R12, c[0x0][0x380] ;  /* 0x0000e000ff0c7b82 */ /* 0x000ee20000000a00 */
[----:B0-----:R-:W-:-:S04]  /*04c0*/  IMAD R7, R23, R0, R22 ;  /* 0x0000000017077224 */ /* 0x001fc800078e0216 */
[C---:B------:R-:W-:Y:S01]  /*04d0*/  VIADD R9, R7.reuse, 0x1 ;  /* 0x0000000107097836 */ /* 0x040fe20000000000 */
[C---:B------:R-:W-:Y:S01]  /*04e0*/  IADD3 R11, PT, PT, R7.reuse, 0x2, RZ ;  /* 0x00000002070b7810 */ /* 0x040fe20007ffe0ff */
[C---:B------:R-:W-:Y:S02]  /*04f0*/  VIADD R15, R7.reuse, 0x3 ;  /* 0x00000003070f7836 */ /* 0x040fe40000000000 */
[----:B---3--:R-:W-:-:S04]  /*0500*/  IMAD.WIDE.U32 R6, R7, 0x4, R12 ;  /* 0x0000000407067825 */ /* 0x008fc800078e000c */
[----:B------:R-:W-:Y:S01]  /*0510*/  IMAD.WIDE.U32 R8, R9, 0x4, R12 ;  /* 0x0000000409087825 */ /* 0x000fe200078e000c */
[----:B--2---:R-:W-:-:S03]  /*0520*/  LEA R3, R3, R2, 0x18 ;  /* 0x0000000203037211 */ /* 0x004fc600078ec0ff */
[----:B------:R-:W-:Y:S01]  /*0530*/  IMAD.WIDE.U32 R10, R11, 0x4, R12 ;  /* 0x000000040b0a7825 */ /* 0x000fe200078e000c */
[----:B------:R-:W-:-:S03]  /*0540*/  LEA R14, R22, R3, 0x2 ;  /* 0x00000003160e7211 */ /* 0x000fc600078e10ff */
[----:B------:R-:W-:Y:S01]  /*0550*/  IMAD.WIDE.U32 R12, R15, 0x4, R12 ;  /* 0x000000040f0c7825 */ /* 0x000fe200078e000c */
[----:B------:R-:W-:Y:S01]  /*0560*/  IADD3 R22, PT, PT, R22, 0x4, RZ ;  /* 0x0000000416167810 */ /* 0x000fe20007ffe0ff */
[----:B------:R-:W1:Y:S04]  /*0570*/  LDS.64 R2, [R14] ;  /* 0x000000000e027984 */ /* 0x000e680000000a00 */
[----:B------:R-:W0:Y:S04]  /*0580*/  LDS.64 R4, [R14+0x8] ;  /* 0x000008000e047984 */ /* 0x000e280000000a00 */
[----:B-1----:R2:W-:Y:S04]  /*0590*/  STG.E desc[UR6][R6.64], R2 ;  /* 0x0000000206007986 */ /* 0x0025e8000c101906 */
[----:B------:R2:W-:Y:S04]  /*05a0*/  STG.E desc[UR6][R8.64], R3 ;  /* 0x0000000308007986 */ /* 0x0005e8000c101906 */
[----:B0-----:R2:W-:Y:S04]  /*05b0*/  STG.E desc[UR6][R10.64], R4 ;  /* 0x000000040a007986 */ /* 0x0015e8000c101906 */
[----:B------:R2:W-:Y:S02]  /*05c0*/  STG.E desc[UR6][R12.64], R5 ;  /* 0x000000050c007986 */ /* 0x0005e4000c101906 */
.L_x_632:
[----:B------:R-:W-:Y:S05]  /*05d0*/  @!P1 BRA `(.L_x_629) ;  /* 0x00000000006c9947 */ /* 0x000fea0003800000 */
[----:B------:R-:W-:Y:S02]  /*05e0*/  ISETP.NE.AND P0, PT, R16, 0x1, PT ;  /* 0x000000011000780c */ /* 0x000fe40003f05270 */
[----:B--2---:R-:W-:-:S04]  /*05f0*/  LOP3.LUT R2, R0, 0x1, RZ, 0xc0, !PT ;  /* 0x0000000100027812 */ /* 0x004fc800078ec0ff */
[----:B------:R-:W-:-:S07]  /*0600*/  ISETP.NE.U32.AND P1, PT, R2, 0x1, PT ;  /* 0x000000010200780c */ /* 0x000fce0003f25070 */
[----:B------:R-:W-:Y:S06]  /*0610*/  @!P0 BRA `(.L_x_633) ;  /* 0x0000000000348947 */ /* 0x000fec0003800000 */
[----:B------:R-:W2:Y:S01]  /*0620*/  S2R R3, SR_CgaCtaId ;  /* 0x0000000000037919 */ /* 0x000ea20000008800 */
[----:B------:R-:W-:Y:S01]  /*0630*/  MOV R2, 0x400 ;  /* 0x0000040000027802 */ /* 0x000fe20000000f00 */
[----:B0-----:R-:W-:-:S05]  /*0640*/  IMAD R5, R23, R0, R22 ;  /* 0x0000000017057224 */ /* 0x001fca00078e0216 */
[----:B------:R-:W-:Y:S02]  /*0650*/  IADD3 R9, PT, PT, R5, 0x1, RZ ;  /* 0x0000000105097810 */ /* 0x000fe40007ffe0ff */
[----:B--2---:R-:W-:-:S05]  /*0660*/  LEA R3, R3, R2, 0x18 ;  /* 0x0000000203037211 */ /* 0x004fca00078ec0ff */
[C---:B------:R-:W-:Y:S02]  /*0670*/  IMAD R6, R22.reuse, 0x4, R3 ;  /* 0x0000000416067824 */ /* 0x040fe400078e0203 */
[----:B------:R-:W0:Y:S01]  /*0680*/  LDC.64 R2, c[0x0][0x380] ;  /* 0x0000e000ff027b82 */ /* 0x000e220000000a00 */
[----:B------:R-:W-:-:S03]  /*0690*/  VIADD R22, R22, 0x2 ;  /* 0x0000000216167836 */ /* 0x000fc60000000000 */
[----:B------:R-:W1:Y:S01]  /*06a0*/  LDS.64 R6, [R6] ;  /* 0x0000000006067984 */ /* 0x000e620000000a00 */
[----:B0-----:R-:W-:-:S04]  /*06b0*/  IMAD.WIDE.U32 R4, R5, 0x4, R2 ;  /* 0x0000000405047825 */ /* 0x001fc800078e0002 */
[----:B------:R-:W-:Y:S01]  /*06c0*/  IMAD.WIDE.U32 R2, R9, 0x4, R2 ;  /* 0x0000000409027825 */ /* 0x000fe200078e0002 */
[----:B-1----:R2:W-:Y:S04]  /*06d0*/  STG.E desc[UR6][R4.64], R6 ;  /* 0x0000000604007986 */ /* 0x0025e8000c101906 */
[----:B------:R2:W-:Y:S02]  /*06e0*/  STG.E desc[UR6][R2.64], R7 ;  /* 0x0000000702007986 */ /* 0x0005e4000c101906 */
.L_x_633:
[----:B------:R-:W-:Y:S05]  /*06f0*/  @P1 BRA `(.L_x_629) ;  /* 0x0000000000241947 */ /* 0x000fea0003800000 */
[----:B--2---:R-:W2:Y:S01]  /*0700*/  S2R R3, SR_CgaCtaId ;  /* 0x0000000000037919 */ /* 0x004ea20000008800 */
[----:B------:R-:W-:Y:S01]  /*0710*/  MOV R2, 0x400 ;  /* 0x0000040000027802 */ /* 0x000fe20000000f00 */
[----:B0-----:R-:W-:-:S03]  /*0720*/  IMAD R23, R23, R0, R22 ;  /* 0x0000000017177224 */ /* 0x001fc600078e0216 */
[----:B--2---:R-:W-:-:S04]  /*0730*/  LEA R3, R3, R2, 0x18 ;  /* 0x0000000203037211 */ /* 0x004fc800078ec0ff */
[----:B------:R-:W-:Y:S02]  /*0740*/  LEA R4, R22, R3, 0x2 ;  /* 0x0000000316047211 */ /* 0x000fe400078e10ff */
[----:B------:R-:W0:Y:S03]  /*0750*/  LDC.64 R2, c[0x0][0x380] ;  /* 0x0000e000ff027b82 */ /* 0x000e260000000a00 */
[----:B------:R-:W1:Y:S01]  /*0760*/  LDS R5, [R4] ;  /* 0x0000000004057984 */ /* 0x000e620000000800 */
[----:B0-----:R-:W-:-:S05]  /*0770*/  IMAD.WIDE.U32 R2, R23, 0x4, R2 ;  /* 0x0000000417027825 */ /* 0x001fca00078e0002 */
[----:B-1----:R4:W-:Y:S02]  /*0780*/  STG.E desc[UR6][R2.64], R5 ;  /* 0x0000000502007986 */ /* 0x0029e4000c101906 */
.L_x_629:
[----:B-1----:R-:W-:Y:S05]  /*0790*/  BSYNC.RECONVERGENT B0 ;  /* 0x0000000000007941 */ /* 0x002fea0003800200 */
.L_x_628:
[----:B------:R-:W-:Y:S06]  /*07a0*/  BAR.SYNC.DEFER_BLOCKING 0x0 ;  /* 0x0000000000007b1d */ /* 0x000fec0000010000 */
[----:B------:R-:W-:Y:S05]  /*07b0*/  EXIT ;  /* 0x000000000000794d */ /* 0x000fea0003800000 */
.L_x_634:
        /* <DEDUP_REMOVED lines=12> */
.L_x_646:


//--------------------- .nv.shared._ZN3cub18CUB_300001_SM_10006detail6reduce28DeviceReduceSingleTileKernelINS2_10policy_hubIN4cuda3std3__45tupleIJblEEEyN6thrust24THRUST_300001_SM_1000_NS8cuda_cub9__find_if7functorIS9_EEE10Policy1000EPS9_SI_iSF_S9_S9_NS7_10__identityEEEvT0_T1_T2_T3_T4_T6_ --------------------------
	.section	.nv.shared._ZN3cub18CUB_300001_SM_10006detail6reduce28DeviceReduceSingleTileKernelINS2_10policy_hubIN4cuda3std3__45tupleIJblEEEyN6thrust24THRUST_300001_SM_1000_NS8cuda_cub9__find_if7functorIS9_EEE10Policy1000EPS9_SI_iSF_S9_S9_NS7_10__identityEEEvT0_T1_T2_T3_T4_T6_,"aw",@nobits
	.sectionflags	@""
	.align	16
.nv.shared._ZN3cub18CUB_300001_SM_10006detail6reduce28DeviceReduceSingleTileKernelINS2_10policy_hubIN4cuda3std3__45tupleIJblEEEyN6thrust24THRUST_300001_SM_1000_NS8cuda_cub9__find_if7functorIS9_EEE10Policy1000EPS9_SI_iSF_S9_S9_NS7_10__identityEEEvT0_T1_T2_T3_T4_T6_:
	.zero		1184


//--------------------- .nv.shared.reserved.0     --------------------------
	.section	.nv.shared.reserved.0,"aw",@nobits
	.weak		__nv_reservedSMEM_offset_0_alias
	.size		__nv_reservedSMEM_offset_0_alias, 0, 64
	.other		__nv_reservedSMEM_offset_0_alias,@"STO_CUDA_RESERVED_SHARED STV_DEFAULT"
__nv_reservedSMEM_offset_0_alias:
	.zero		0
	.zero		64


//--------------------- .nv.global                --------------------------
	.section	.nv.global,"aw",@nobits
.nv.global:
	.type		_ZN34_INTERNAL_8cfbe4c3_4_k_cu_1d231e536thrust24THRUST_300001_SM_1000_NS12placeholders2_8E,@object
	.size		_ZN34_INTERNAL_8cfbe4c3_4_k_cu_1d231e536thrust24THRUST_300001_SM_1000_NS12placeholders2_8E,(_ZN34_INTERNAL_8cfbe4c3_4_k_cu_1d231e534cuda3std3__436_GLOBAL__N__8cfbe4c3_4_k_cu_1d231e536ignoreE - _ZN34_INTERNAL_8cfbe4c3_4_k_cu_1d231e536thrust24THRUST_300001_SM_1000_NS12placeholders2_8E)
_ZN34_INTERNAL_8cfbe4c3_4_k_cu_1d231e536thrust24THRUST_300001_SM_1000_NS12placeholders2_8E:
	.zero		1
	.type		_ZN34_INTERNAL_8cfbe4c3_4_k_cu_1d231e534cuda3std3__436_GLOBAL__N__8cfbe4c3_4_k_cu_1d231e536ignoreE,@object
	.size		_ZN34_INTERNAL_8cfbe4c3_4_k_cu_1d231e534cuda3std3__436_GLOBAL__N__8cfbe4c3_4_k_cu_1d231e536ignoreE,(_ZN34_INTERNAL_8cfbe4c3_4_k_cu_1d231e534cuda3std6ranges3__45__cpo4dataE - _ZN34_INTERNAL_8cfbe4c3_4_k_cu_1d231e534cuda3std3__436_GLOBAL__N__8cfbe4c3_4_k_cu_1d231e536ignoreE)
_ZN34_INTERNAL_8cfbe4c3_4_k_cu_1d231e534cuda3std3__436_GLOBAL__N__8cfbe4c3_4_k_cu_1d231e536ignoreE:
	.zero		1
	.type		_ZN34_INTERNAL_8cfbe4c3_4_k_cu_1d231e534cuda3std6ranges3__45__cpo4dataE,@object
	.size		_ZN34_INTERNAL_8cfbe4c3_4_k_cu_1d231e534cuda3std6ranges3__45__cpo4dataE,(_ZN34_INTERNAL_8cfbe4c3_4_k_cu_1d231e536thrust24THRUST_300001_SM_1000_NS6system3cpp3parE - _ZN34_INTERNAL_8cfbe4c3_4_k_cu_1d231e534cuda3std6ranges3__45__cpo4dataE)
_ZN34_INTERNAL_8cfbe4c3_4_k_cu_1d231e534cuda3std6ranges3__45__cpo4dataE:
	.zero		1
	.type		_ZN34_INTERNAL_8cfbe4c3_4_k_cu_1d231e536thrust24THRUST_300001_SM_1000_NS6system3cpp3parE,@object
	.size		_ZN34_INTERNAL_8cfbe4c3_4_k_cu_1d231e536thrust24THRUST_300001_SM_1000_NS6system3cpp3parE,(_ZN34_INTERNAL_8cfbe4c3_4_k_cu_1d231e534cuda3std3__45__cpo5beginE - _ZN34_INTERNAL_8cfbe4c3_4_k_cu_1d231e536thrust24THRUST_300001_SM_1000_NS6system3cpp3parE)
_ZN34_INTERNAL_8cfbe4c3_4_k_cu_1d231e536thrust24THRUST_300001_SM_1000_NS6system3cpp3parE:
	.zero		1
	.type		_ZN34_INTERNAL_8cfbe4c3_4_k_cu_1d231e534cuda3std3__45__cpo5beginE,@object
	.size		_ZN34_INTERNAL_8cfbe4c3_4_k_cu_1d231e534cuda3std3__45__cpo5beginE,(_ZN34_INTERNAL_8cfbe4c3_4_k_cu_1d231e534cuda3std6ranges3__45__cpo5beginE - _ZN34_INTERNAL_8cfbe4c3_4_k_cu_1d231e534cuda3std3__45__cpo5beginE)
_ZN34_INTERNAL_8cfbe4c3_4_k_cu_1d231e534cuda3std3__45__cpo5beginE:
	.zero		1
	.type		_ZN34_INTERNAL_8cfbe4c3_4_k_cu_1d231e534cuda3std6ranges3__45__cpo5beginE,@object
	.size		_ZN34_INTERNAL_8cfbe4c3_4_k_cu_1d231e534cuda3std6ranges3__45__cpo5beginE,(_ZN34_INTERNAL_8cfbe4c3_4_k_cu_1d231e536thrust24THRUST_300001_SM_1000_NS6deviceE - _ZN34_INTERNAL_8cfbe4c3_4_k_cu_1d231e534cuda3std6ranges3__45__cpo5beginE)
_ZN34_INTERNAL_8cfbe4c3_4_k_cu_1d231e534cuda3std6ranges3__45__cpo5beginE:
	.zero		1
	.type		_ZN34_INTERNAL_8cfbe4c3_4_k_cu_1d231e536thrust24THRUST_300001_SM_1000_NS6deviceE,@object
	.size		_ZN34_INTERNAL_8cfbe4c3_4_k_cu_1d231e536thrust24THRUST_300001_SM_1000_NS6deviceE,(_ZN34_INTERNAL_8cfbe4c3_4_k_cu_1d231e534cuda3std3__47nulloptE - _ZN34_INTERNAL_8cfbe4c3_4_k_cu_1d231e536thrust24THRUST_300001_SM_1000_NS6deviceE)
_ZN34_INTERNAL_8cfbe4c3_4_k_cu_1d231e536thrust24THRUST_300001_SM_1000_NS6deviceE:
	.zero		1
	.type		_ZN34_INTERNAL_8cfbe4c3_4_k_cu_1d231e534cuda3std3__47nulloptE,@object
	.size		_ZN34_INTERNAL_8cfbe4c3_4_k_cu_1d231e534cuda3std3__47nulloptE,(_ZN34_INTERNAL_8cfbe4c3_4_k_cu_1d231e534cuda3std6ranges3__45__cpo8distanceE - _ZN34_INTERNAL_8cfbe4c3_4_k_cu_1d231e534cuda3std3__47nulloptE)
_ZN34_INTERNAL_8cfbe4c3_4_k_cu_1d231e534cuda3std3__47nulloptE:
	.zero		1
	.type		_ZN34_INTERNAL_8cfbe4c3_4_k_cu_1d231e534cuda3std6ranges3__45__cpo8distanceE,@object
	.size		_ZN34_INTERNAL_8cfbe4c3_4_k_cu_1d231e534cuda3std6ranges3__45__cpo8distanceE,(_ZN34_INTERNAL_8cfbe4c3_4_k_cu_1d231e536thrust24THRUST_300001_SM_1000_NS12placeholders2_4E - _ZN34_INTERNAL_8cfbe4c3_4_k_cu_1d231e534cuda3std6ranges3__45__cpo8distanceE)
_ZN34_INTERNAL_8cfbe4c3_4_k_cu_1d231e534cuda3std6ranges3__45__cpo8distanceE:
	.zero		1
	.type		_ZN34_INTERNAL_8cfbe4c3_4_k_cu_1d231e536thrust24THRUST_300001_SM_1000_NS12placeholders2_4E,@object
	.size		_ZN34_INTERNAL_8cfbe4c3_4_k_cu_1d231e536thrust24THRUST_300001_SM_1000_NS12placeholders2_4E,(_ZN34_INTERNAL_8cfbe4c3_4_k_cu_1d231e534cuda3std3__45__cpo6rbeginE - _ZN34_INTERNAL_8cfbe4c3_4_k_cu_1d231e536thrust24THRUST_300001_SM_1000_NS12placeholders2_4E)
_ZN34_INTERNAL_8cfbe4c3_4_k_cu_1d231e536thrust24THRUST_300001_SM_1000_NS12placeholders2_4E:
	.zero		1
	.type		_ZN34_INTERNAL_8cfbe4c3_4_k_cu_1d231e534cuda3std3__45__cpo6rbeginE,@object
	.size		_ZN34_INTERNAL_8cfbe4c3_4_k_cu_1d231e534cuda3std3__45__cpo6rbeginE,(_ZN34_INTERNAL_8cfbe4c3_4_k_cu_1d231e534cuda3std6ranges3__45__cpo7advanceE - _ZN34_INTERNAL_8cfbe4c3_4_k_cu_1d231e534cuda3std3__45__cpo6rbeginE)
_ZN34_INTERNAL_8cfbe4c3_4_k_cu_1d231e534cuda3std3__45__cpo6rbeginE:
	.zero		1
	.type		_ZN34_INTERNAL_8cfbe4c3_4_k_cu_1d231e534cuda3std6ranges3__45__cpo7advanceE,@object
	.size		_ZN34_INTERNAL_8cfbe4c3_4_k_cu_1d231e534cuda3std6ranges3__45__cpo7advanceE,(_ZN34_INTERNAL_8cfbe4c3_4_k_cu_1d231e536thrust24THRUST_300001_SM_1000_NS12placeholders3_10E - _ZN34_INTERNAL_8cfbe4c3_4_k_cu_1d231e534cuda3std6ranges3__45__cpo7advanceE)
_ZN34_INTERNAL_8cfbe4c3_4_k_cu_1d231e534cuda3std6ranges3__45__cpo7advanceE:
	.zero		1
	.type		_ZN34_INTERNAL_8cfbe4c3_4_k_cu_1d231e536thrust24THRUST_300001_SM_1000_NS12placeholders3_10E,@object
	.size		_ZN34_INTERNAL_8cfbe4c3_4_k_cu_1d231e536thrust24THRUST_300001_SM_1000_NS12placeholders3_10E,(_ZN34_INTERNAL_8cfbe4c3_4_k_cu_1d231e534cuda3std3__48in_placeE - _ZN34_INTERNAL_8cfbe4c3_4_k_cu_1d231e536thrust24THRUST_300001_SM_1000_NS12placeholders3_10E)
_ZN34_INTERNAL_8cfbe4c3_4_k_cu_1d231e536thrust24THRUST_300001_SM_1000_NS12placeholders3_10E:
	.zero		1
	.type		_ZN34_INTERNAL_8cfbe4c3_4_k_cu_1d231e534cuda3std3__48in_placeE,@object
	.size		_ZN34_INTERNAL_8cfbe4c3_4_k_cu_1d231e534cuda3std3__48in_placeE,(_ZN34_INTERNAL_8cfbe4c3_4_k_cu_1d231e534cuda3std6ranges3__45__cpo4sizeE - _ZN34_INTERNAL_8cfbe4c3_4_k_cu_1d231e534cuda3std3__48in_placeE)
_ZN34_INTERNAL_8cfbe4c3_4_k_cu_1d231e534cuda3std3__48in_placeE:
	.zero		1
	.type		_ZN34_INTERNAL_8cfbe4c3_4_k_cu_1d231e534cuda3std6ranges3__45__cpo4sizeE,@object
	.size		_ZN34_INTERNAL_8cfbe4c3_4_k_cu_1d231e534cuda3std6ranges3__45__cpo4sizeE,(_ZN34_INTERNAL_8cfbe4c3_4_k_cu_1d231e536thrust24THRUST_300001_SM_1000_NS12placeholders2_2E - _ZN34_INTERNAL_8cfbe4c3_4_k_cu_1d231e534cuda3std6ranges3__45__cpo4sizeE)
_ZN34_INTERNAL_8cfbe4c3_4_k_cu_1d231e534cuda3std6ranges3__45__cpo4sizeE:
	.zero		1
	.type		_ZN34_INTERNAL_8cfbe4c3_4_k_cu_1d231e536thrust24THRUST_300001_SM_1000_NS12placeholders2_2E,@object
	.size		_ZN34_INTERNAL_8cfbe4c3_4_k_cu_1d231e536thrust24THRUST_300001_SM_1000_NS12placeholders2_2E,(_ZN34_INTERNAL_8cfbe4c3_4_k_cu_1d231e534cuda3std3__45__cpo6cbeginE - _ZN34_INTERNAL_8cfbe4c3_4_k_cu_1d231e536thrust24THRUST_300001_SM_1000_NS12placeholders2_2E)
_ZN34_INTERNAL_8cfbe4c3_4_k_cu_1d231e536thrust24THRUST_300001_SM_1000_NS12placeholders2_2E:
	.zero		1
	.type		_ZN34_INTERNAL_8cfbe4c3_4_k_cu_1d231e534cuda3std3__45__cpo6cbeginE,@object
	.size		_ZN34_INTERNAL_8cfbe4c3_4_k_cu_1d231e534cuda3std3__45__cpo6cbeginE,(_ZN34_INTERNAL_8cfbe4c3_4_k_cu_1d231e534cuda3std6ranges3__45__cpo6cbeginE - _ZN34_INTERNAL_8cfbe4c3_4_k_cu_1d231e534cuda3std3__45__cpo6cbeginE)
_ZN34_INTERNAL_8cfbe4c3_4_k_cu_1d231e534cuda3std3__45__cpo6cbeginE:
	.zero		1
	.type		_ZN34_INTERNAL_8cfbe4c3_4_k_cu_1d231e534cuda3std6ranges3__45__cpo6cbeginE,@object
	.size		_ZN34_INTERNAL_8cfbe4c3_4_k_cu_1d231e534cuda3std6ranges3__45__cpo6cbeginE,(_ZN34_INTERNAL_8cfbe4c3_4_k_cu_1d231e536thrust24THRUST_300001_SM_1000_NS12placeholders2_6E - _ZN34_INTERNAL_8cfbe4c3_4_k_cu_1d231e534cuda3std6ranges3__45__cpo6cbeginE)
_ZN34_INTERNAL_8cfbe4c3_4_k_cu_1d231e534cuda3std6ranges3__45__cpo6cbeginE:
	.zero		1
	.type		_ZN34_INTERNAL_8cfbe4c3_4_k_cu_1d231e536thrust24THRUST_300001_SM_1000_NS12placeholders2_6E,@object
	.size		_ZN34_INTERNAL_8cfbe4c3_4_k_cu_1d231e536thrust24THRUST_300001_SM_1000_NS12placeholders2_6E,(_ZN34_INTERNAL_8cfbe4c3_4_k_cu_1d231e534cuda3std3__45__cpo7crbeginE - _ZN34_INTERNAL_8cfbe4c3_4_k_cu_1d231e536thrust24THRUST_300001_SM_1000_NS12placeholders2_6E)
_ZN34_INTERNAL_8cfbe4c3_4_k_cu_1d231e536thrust24THRUST_300001_SM_1000_NS12placeholders2_6E:
	.zero		1
	.type		_ZN34_INTERNAL_8cfbe4c3_4_k_cu_1d231e534cuda3std3__45__cpo7crbeginE,@object
	.size		_ZN34_INTERNAL_8cfbe4c3_4_k_cu_1d231e534cuda3std3__45__cpo7crbeginE,(_ZN34_INTERNAL_8cfbe4c3_4_k_cu_1d231e534cuda3std6ranges3__45__cpo4nextE - _ZN34_INTERNAL_8cfbe4c3_4_k_cu_1d231e534cuda3std3__45__cpo7crbeginE)
_ZN34_INTERNAL_8cfbe4c3_4_k_cu_1d231e534cuda3std3__45__cpo7crbeginE:
	.zero		1
	.type		_ZN34_INTERNAL_8cfbe4c3_4_k_cu_1d231e534cuda3std6ranges3__45__cpo4nextE,@object
	.size		_ZN34_INTERNAL_8cfbe4c3_4_k_cu_1d231e534cuda3std6ranges3__45__cpo4nextE,(_ZN34_INTERNAL_8cfbe4c3_4_k_cu_1d231e534cuda3std6ranges3__45__cpo4swapE - _ZN34_INTERNAL_8cfbe4c3_4_k_cu_1d231e534cuda3std6ranges3__45__cpo4nextE)
_ZN34_INTERNAL_8cfbe4c3_4_k_cu_1d231e534cuda3std6ranges3__45__cpo4nextE:
	.zero		1
	.type		_ZN34_INTERNAL_8cfbe4c3_4_k_cu_1d231e534cuda3std6ranges3__45__cpo4swapE,@object
	.size		_ZN34_INTERNAL_8cfbe4c3_4_k_cu_1d231e534cuda3std6ranges3__45__cpo4swapE,(_ZN34_INTERNAL_8cfbe4c3_4_k_cu_1d231e536thrust24THRUST_300001_SM_1000_NS8cuda_cub10par_nosyncE - _ZN34_INTERNAL_8cfbe4c3_4_k_cu_1d231e534cuda3std6ranges3__45__cpo4swapE)
_ZN34_INTERNAL_8cfbe4c3_4_k_cu_1d231e534cuda3std6ranges3__45__cpo4swapE:
	.zero		1
	.type		_ZN34_INTERNAL_8cfbe4c3_4_k_cu_1d231e536thrust24THRUST_300001_SM_1000_NS8cuda_cub10par_nosyncE,@object
	.size		_ZN34_INTERNAL_8cfbe4c3_4_k_cu_1d231e536thrust24THRUST_300001_SM_1000_NS8cuda_cub10par_nosyncE,(_ZN34_INTERNAL_8cfbe4c3_4_k_cu_1d231e536thrust24THRUST_300001_SM_1000_NS3seqE - _ZN34_INTERNAL_8cfbe4c3_4_k_cu_1d231e536thrust24THRUST_300001_SM_1000_NS8cuda_cub10par_nosyncE)
_ZN34_INTERNAL_8cfbe4c3_4_k_cu_1d231e536thrust24THRUST_300001_SM_1000_NS8cuda_cub10par_nosyncE:
	.zero		1
	.type		_ZN34_INTERNAL_8cfbe4c3_4_k_cu_1d231e536thrust24THRUST_300001_SM_1000_NS3seqE,@object
	.size		_ZN34_INTERNAL_8cfbe4c3_4_k_cu_1d231e536thrust24THRUST_300001_SM_1000_NS3seqE,(_ZN34_INTERNAL_8cfbe4c3_4_k_cu_1d231e534cuda3std3__420unreachable_sentinelE - _ZN34_INTERNAL_8cfbe4c3_4_k_cu_1d231e536thrust24THRUST_300001_SM_1000_NS3seqE)
_ZN34_INTERNAL_8cfbe4c3_4_k_cu_1d231e536thrust24THRUST_300001_SM_1000_NS3seqE:
	.zero		1
	.type		_ZN34_INTERNAL_8cfbe4c3_4_k_cu_1d231e534cuda3std3__420unreachable_sentinelE,@object
	.size		_ZN34_INTERNAL_8cfbe4c3_4_k_cu_1d231e534cuda3std3__420unreachable_sentinelE,(_ZN34_INTERNAL_8cfbe4c3_4_k_cu_1d231e534cuda3std6ranges3__45__cpo5ssizeE - _ZN34_INTERNAL_8cfbe4c3_4_k_cu_1d231e534cuda3std3__420unreachable_sentinelE)
_ZN34_INTERNAL_8cfbe4c3_4_k_cu_1d231e534cuda3std3__420unreachable_sentinelE:
	.zero		1
	.type		_ZN34_INTERNAL_8cfbe4c3_4_k_cu_1d231e534cuda3std6ranges3__45__cpo5ssizeE,@object
	.size		_ZN34_INTERNAL_8cfbe4c3_4_k_cu_1d231e534cuda3std6ranges3__45__cpo5ssizeE,(_ZN34_INTERNAL_8cfbe4c3_4_k_cu_1d231e536thrust24THRUST_300001_SM_1000_NS12placeholders2_3E - _ZN34_INTERNAL_8cfbe4c3_4_k_cu_1d231e534cuda3std6ranges3__45__cpo5ssizeE)
_ZN34_INTERNAL_8cfbe4c3_4_k_cu_1d231e534cuda3std6ranges3__45__cpo5ssizeE:
	.zero		1
	.type		_ZN34_INTERNAL_8cfbe4c3_4_k_cu_1d231e536thrust24THRUST_300001_SM_1000_NS12placeholders2_3E,@object
	.size		_ZN34_INTERNAL_8cfbe4c3_4_k_cu_1d231e536thrust24THRUST_300001_SM_1000_NS12placeholders2_3E,(_ZN34_INTERNAL_8cfbe4c3_4_k_cu_1d231e534cuda3std3__45__cpo4cendE - _ZN34_INTERNAL_8cfbe4c3_4_k_cu_1d231e536thrust24THRUST_300001_SM_1000_NS12placeholders2_3E)
_ZN34_INTERNAL_8cfbe4c3_4_k_cu_1d231e536thrust24THRUST_300001_SM_1000_NS12placeholders2_3E:
	.zero		1
	.type		_ZN34_INTERNAL_8cfbe4c3_4_k_cu_1d231e534cuda3std3__45__cpo4cendE,@object
	.size		_ZN34_INTERNAL_8cfbe4c3_4_k_cu_1d231e534cuda3std3__45__cpo4cendE,(_ZN34_INTERNAL_8cfbe4c3_4_k_cu_1d231e534cuda3std6ranges3__45__cpo4cendE - _ZN34_INTERNAL_8cfbe4c3_4_k_cu_1d231e534cuda3std3__45__cpo4cendE)
_ZN34_INTERNAL_8cfbe4c3_4_k_cu_1d231e534cuda3std3__45__cpo4cendE:
	.zero		1
	.type		_ZN34_INTERNAL_8cfbe4c3_4_k_cu_1d231e534cuda3std6ranges3__45__cpo4cendE,@object
	.size		_ZN34_INTERNAL_8cfbe4c3_4_k_cu_1d231e534cuda3std6ranges3__45__cpo4cendE,(_ZN34_INTERNAL_8cfbe4c3_4_k_cu_1d231e536thrust24THRUST_300001_SM_1000_NS12placeholders2_7E - _ZN34_INTERNAL_8cfbe4c3_4_k_cu_1d231e534cuda3std6ranges3__45__cpo4cendE)
_ZN34_INTERNAL_8cfbe4c3_4_k_cu_1d231e534cuda3std6ranges3__45__cpo4cendE:
	.zero		1
	.type		_ZN34_INTERNAL_8cfbe4c3_4_k_cu_1d231e536thrust24THRUST_300001_SM_1000_NS12placeholders2_7E,@object
	.size		_ZN34_INTERNAL_8cfbe4c3_4_k_cu_1d231e536thrust24THRUST_300001_SM_1000_NS12placeholders2_7E,(_ZN34_INTERNAL_8cfbe4c3_4_k_cu_1d231e534cuda3std3__45__cpo5crendE - _ZN34_INTERNAL_8cfbe4c3_4_k_cu_1d231e536thrust24THRUST_300001_SM_1000_NS12placeholders2_7E)
_ZN34_INTERNAL_8cfbe4c3_4_k_cu_1d231e536thrust24THRUST_300001_SM_1000_NS12placeholders2_7E:
	.zero		1
	.type		_ZN34_INTERNAL_8cfbe4c3_4_k_cu_1d231e534cuda3std3__45__cpo5crendE,@object
	.size		_ZN34_INTERNAL_8cfbe4c3_4_k_cu_1d231e534cuda3std3__45__cpo5crendE,(_ZN34_INTERNAL_8cfbe4c3_4_k_cu_1d231e534cuda3std6ranges3__45__cpo4prevE - _ZN34_INTERNAL_8cfbe4c3_4_k_cu_1d231e534cuda3std3__45__cpo5crendE)
_ZN34_INTERNAL_8cfbe4c3_4_k_cu_1d231e534cuda3std3__45__cpo5crendE:
	.zero		1
	.type		_ZN34_INTERNAL_8cfbe4c3_4_k_cu_1d231e534cuda3std6ranges3__45__cpo4prevE,@object
	.size		_ZN34_INTERNAL_8cfbe4c3_4_k_cu_1d231e534cuda3std6ranges3__45__cpo4prevE,(_ZN34_INTERNAL_8cfbe4c3_4_k_cu_1d231e534cuda3std6ranges3__45__cpo9iter_moveE - _ZN34_INTERNAL_8cfbe4c3_4_k_cu_1d231e534cuda3std6ranges3__45__cpo4prevE)
_ZN34_INTERNAL_8cfbe4c3_4_k_cu_1d231e534cuda3std6ranges3__45__cpo4prevE:
	.zero		1
	.type		_ZN34_INTERNAL_8cfbe4c3_4_k_cu_1d231e534cuda3std6ranges3__45__cpo9iter_moveE,@object
	.size		_ZN34_INTERNAL_8cfbe4c3_4_k_cu_1d231e534cuda3std6ranges3__45__cpo9iter_moveE,(_ZN34_INTERNAL_8cfbe4c3_4_k_cu_1d231e536thrust24THRUST_300001_SM_1000_NS6system6detail10sequential3seqE - _ZN34_INTERNAL_8cfbe4c3_4_k_cu_1d231e534cuda3std6ranges3__45__cpo9iter_moveE)
_ZN34_INTERNAL_8cfbe4c3_4_k_cu_1d231e534cuda3std6ranges3__45__cpo9iter_moveE:
	.zero		1
	.type		_ZN34_INTERNAL_8cfbe4c3_4_k_cu_1d231e536thrust24THRUST_300001_SM_1000_NS6system6detail10sequential3seqE,@object
	.size		_ZN34_INTERNAL_8cfbe4c3_4_k_cu_1d231e536thrust24THRUST_300001_SM_1000_NS6system6detail10sequential3seqE,(_ZN34_INTERNAL_8cfbe4c3_4_k_cu_1d231e536thrust24THRUST_300001_SM_1000_NS12placeholders2_9E - _ZN34_INTERNAL_8cfbe4c3_4_k_cu_1d231e536thrust24THRUST_300001_SM_1000_NS6system6detail10sequential3seqE)
_ZN34_INTERNAL_8cfbe4c3_4_k_cu_1d231e536thrust24THRUST_300001_SM_1000_NS6system6detail10sequential3seqE:
	.zero		1
	.type		_ZN34_INTERNAL_8cfbe4c3_4_k_cu_1d231e536thrust24THRUST_300001_SM_1000_NS12placeholders2_9E,@object
	.size		_ZN34_INTERNAL_8cfbe4c3_4_k_cu_1d231e536thrust24THRUST_300001_SM_1000_NS12placeholders2_9E,(_ZN34_INTERNAL_8cfbe4c3_4_k_cu_1d231e534cuda3std3__419piecewise_constructE - _ZN34_INTERNAL_8cfbe4c3_4_k_cu_1d231e536thrust24THRUST_300001_SM_1000_NS12placeholders2_9E)
_ZN34_INTERNAL_8cfbe4c3_4_k_cu_1d231e536thrust24THRUST_300001_SM_1000_NS12placeholders2_9E:
	.zero		1
	.type		_ZN34_INTERNAL_8cfbe4c3_4_k_cu_1d231e534cuda3std3__419piecewise_constructE,@object
	.size		_ZN34_INTERNAL_8cfbe4c3_4_k_cu_1d231e534cuda3std3__419piecewise_constructE,(_ZN34_INTERNAL_8cfbe4c3_4_k_cu_1d231e534cuda3std6ranges3__45__cpo5cdataE - _ZN34_INTERNAL_8cfbe4c3_4_k_cu_1d231e534cuda3std3__419piecewise_constructE)
_ZN34_INTERNAL_8cfbe4c3_4_k_cu_1d231e534cuda3std3__419piecewise_constructE:
	.zero		1
	.type		_ZN34_INTERNAL_8cfbe4c3_4_k_cu_1d231e534cuda3std6ranges3__45__cpo5cdataE,@object
	.size		_ZN34_INTERNAL_8cfbe4c3_4_k_cu_1d231e534cuda3std6ranges3__45__cpo5cdataE,(_ZN34_INTERNAL_8cfbe4c3_4_k_cu_1d231e536thrust24THRUST_300001_SM_1000_NS12placeholders2_1E - _ZN34_INTERNAL_8cfbe4c3_4_k_cu_1d231e534cuda3std6ranges3__45__cpo5cdataE)
_ZN34_INTERNAL_8cfbe4c3_4_k_cu_1d231e534cuda3std6ranges3__45__cpo5cdataE:
	.zero		1
	.type		_ZN34_INTERNAL_8cfbe4c3_4_k_cu_1d231e536thrust24THRUST_300001_SM_1000_NS12placeholders2_1E,@object
	.size		_ZN34_INTERNAL_8cfbe4c3_4_k_cu_1d231e536thrust24THRUST_300001_SM_1000_NS12placeholders2_1E,(_ZN34_INTERNAL_8cfbe4c3_4_k_cu_1d231e534cuda3std3__45__cpo3endE - _ZN34_INTERNAL_8cfbe4c3_4_k_cu_1d231e536thrust24THRUST_300001_SM_1000_NS12placeholders2_1E)
_ZN34_INTERNAL_8cfbe4c3_4_k_cu_1d231e536thrust24THRUST_300001_SM_1000_NS12placeholders2_1E:
	.zero		1
	.type		_ZN34_INTERNAL_8cfbe4c3_4_k_cu_1d231e534cuda3std3__45__cpo3endE,@object
	.size		_ZN34_INTERNAL_8cfbe4c3_4_k_cu_1d231e534cuda3std3__45__cpo3endE,(_ZN34_INTERNAL_8cfbe4c3_4_k_cu_1d231e534cuda3std6ranges3__45__cpo3endE - _ZN34_INTERNAL_8cfbe4c3_4_k_cu_1d231e534cuda3std3__45__cpo3endE)
_ZN34_INTERNAL_8cfbe4c3_4_k_cu_1d231e534cuda3std3__45__cpo3endE:
	.zero		1
	.type		_ZN34_INTERNAL_8cfbe4c3_4_k_cu_1d231e534cuda3std6ranges3__45__cpo3endE,@object
	.size		_ZN34_INTERNAL_8cfbe4c3_4_k_cu_1d231e534cuda3std6ranges3__45__cpo3endE,(_ZN34_INTERNAL_8cfbe4c3_4_k_cu_1d231e536thrust24THRUST_300001_SM_1000_NS12placeholders2_5E - _ZN34_INTERNAL_8cfbe4c3_4_k_cu_1d231e534cuda3std6ranges3__45__cpo3endE)
_ZN34_INTERNAL_8cfbe4c3_4_k_cu_1d231e534cuda3std6ranges3__45__cpo3endE:
	.zero		1
	.type		_ZN34_INTERNAL_8cfbe4c3_4_k_cu_1d231e536thrust24THRUST_300001_SM_1000_NS12placeholders2_5E,@object
	.size		_ZN34_INTERNAL_8cfbe4c3_4_k_cu_1d231e536thrust24THRUST_300001_SM_1000_NS12placeholders2_5E,(_ZN34_INTERNAL_8cfbe4c3_4_k_cu_1d231e534cuda3std3__45__cpo4rendE - _ZN34_INTERNAL_8cfbe4c3_4_k_cu_1d231e536thrust24THRUST_300001_SM_1000_NS12placeholders2_5E)
_ZN34_INTERNAL_8cfbe4c3_4_k_cu_1d231e536thrust24THRUST_300001_SM_1000_NS12placeholders2_5E:
	.zero		1
	.type		_ZN34_INTERNAL_8cfbe4c3_4_k_cu_1d231e534cuda3std3__45__cpo4rendE,@object
	.size		_ZN34_INTERNAL_8cfbe4c3_4_k_cu_1d231e534cuda3std3__45__cpo4rendE,(_ZN34_INTERNAL_8cfbe4c3_4_k_cu_1d231e534cuda3std6ranges3__45__cpo9iter_swapE - _ZN34_INTERNAL_8cfbe4c3_4_k_cu_1d231e534cuda3std3__45__cpo4rendE)
_ZN34_INTERNAL_8cfbe4c3_4_k_cu_1d231e534cuda3std3__45__cpo4rendE:
	.zero		1
	.type		_ZN34_INTERNAL_8cfbe4c3_4_k_cu_1d231e534cuda3std6ranges3__45__cpo9iter_swapE,@object
	.size		_ZN34_INTERNAL_8cfbe4c3_4_k_cu_1d231e534cuda3std6ranges3__45__cpo9iter_swapE,(_ZN34_INTERNAL_8cfbe4c3_4_k_cu_1d231e534cuda3std3__48unexpectE - _ZN34_INTERNAL_8cfbe4c3_4_k_cu_1d231e534cuda3std6ranges3__45__cpo9iter_swapE)
_ZN34_INTERNAL_8cfbe4c3_4_k_cu_1d231e534cuda3std6ranges3__45__cpo9iter_swapE:
	.zero		1
	.type		_ZN34_INTERNAL_8cfbe4c3_4_k_cu_1d231e534cuda3std3__48unexpectE,@object
	.size		_ZN34_INTERNAL_8cfbe4c3_4_k_cu_1d231e534cuda3std3__48unexpectE,(_ZN34_INTERNAL_8cfbe4c3_4_k_cu_1d231e536thrust24THRUST_300001_SM_1000_NS8cuda_cub3parE - _ZN34_INTERNAL_8cfbe4c3_4_k_cu_1d231e534cuda3std3__48unexpectE)
_ZN34_INTERNAL_8cfbe4c3_4_k_cu_1d231e534cuda3std3__48unexpectE:
	.zero		1
	.type		_ZN34_INTERNAL_8cfbe4c3_4_k_cu_1d231e536thrust24THRUST_300001_SM_1000_NS8cuda_cub3parE,@object
	.size		_ZN34_INTERNAL_8cfbe4c3_4_k_cu_1d231e536thrust24THRUST_300001_SM_1000_NS8cuda_cub3parE,(.L_29 - _ZN34_INTERNAL_8cfbe4c3_4_k_cu_1d231e536thrust24THRUST_300001_SM_1000_NS8cuda_cub3parE)
_ZN34_INTERNAL_8cfbe4c3_4_k_cu_1d231e536thrust24THRUST_300001_SM_1000_NS8cuda_cub3parE:
	.zero		1
.L_29:


//--------------------- .nv.shared._ZN3cub18CUB_300001_SM_10006detail6reduce18DeviceReduceKernelINS2_10policy_hubIN4cuda3std3__45tupleIJblEEEyN6thrust24THRUST_300001_SM_1000_NS8cuda_cub9__find_if7functorIS9_EEE10Policy1000ENSB_12zip_iteratorINS8_IJNSD_26transform_input_iterator_tIbNSC_6detail35transform_pair_of_input_iterators_tIbNSB_6detail15normal_iteratorINSB_10device_ptrIjEEEESQ_NS7_8equal_toIjEEEENS7_10__not_fn_tINS7_10__identityEEEEENSB_17counting_iteratorIlNSB_11use_defaultESZ_SZ_EEEEEEEySF_S9_SV_EEvT0_PT3_T1_NS0_13GridEvenShareIS16_EET2_T4_ --------------------------
	.section	.nv.shared._ZN3cub18CUB_300001_SM_10006detail6reduce18DeviceReduceKernelINS2_10policy_hubIN4cuda3std3__45tupleIJblEEEyN6thrust24THRUST_300001_SM_1000_NS8cuda_cub9__find_if7functorIS9_EEE10Policy1000ENSB_12zip_iteratorINS8_IJNSD_26transform_input_iterator_tIbNSC_6detail35transform_pair_of_input_iterators_tIbNSB_6detail15normal_iteratorINSB_10device_ptrIjEEEESQ_NS7_8equal_toIjEEEENS7_10__not_fn_tINS7_10__identityEEEEENSB_17counting_iteratorIlNSB_11use_defaultESZ_SZ_EEEEEEEySF_S9_SV_EEvT0_PT3_T1_NS0_13GridEvenShareIS16_EET2_T4_,"aw",@nobits
	.sectionflags	@""
	.align	16
.nv.shared._ZN3cub18CUB_300001_SM_10006detail6reduce18DeviceReduceKernelINS2_10policy_hubIN4cuda3std3__45tupleIJblEEEyN6thrust24THRUST_300001_SM_1000_NS8cuda_cub9__find_if7functorIS9_EEE10Policy1000ENSB_12zip_iteratorINS8_IJNSD_26transform_input_iterator_tIbNSC_6detail35transform_pair_of_input_iterators_tIbNSB_6detail15normal_iteratorINSB_10device_ptrIjEEEESQ_NS7_8equal_toIjEEEENS7_10__not_fn_tINS7_10__identityEEEEENSB_17counting_iteratorIlNSB_11use_defaultESZ_SZ_EEEEEEEySF_S9_SV_EEvT0_PT3_T1_NS0_13GridEvenShareIS16_EET2_T4_:
	.zero		1184


//--------------------- .nv.shared._ZN3cub18CUB_300001_SM_10006detail6reduce28DeviceReduceSingleTileKernelINS2_10policy_hubIN4cuda3std3__45tupleIJblEEEyN6thrust24THRUST_300001_SM_1000_NS8cuda_cub9__find_if7functorIS9_EEE10Policy1000ENSB_12zip_iteratorINS8_IJNSD_26transform_input_iterator_tIbNSC_6detail35transform_pair_of_input_iterators_tIbNSB_6detail15normal_iteratorINSB_10device_ptrIjEEEESQ_NS7_8equal_toIjEEEENS7_10__not_fn_tINS7_10__identityEEEEENSB_17counting_iteratorIlNSB_11use_defaultESZ_SZ_EEEEEEEPS9_ySF_S9_S9_SV_EEvT0_T1_T2_T3_T4_T6_ --------------------------
	.section	.nv.shared._ZN3cub18CUB_300001_SM_10006detail6reduce28DeviceReduceSingleTileKernelINS2_10policy_hubIN4cuda3std3__45tupleIJblEEEyN6thrust24THRUST_300001_SM_1000_NS8cuda_cub9__find_if7functorIS9_EEE10Policy1000ENSB_12zip_iteratorINS8_IJNSD_26transform_input_iterator_tIbNSC_6detail35transform_pair_of_input_iterators_tIbNSB_6detail15normal_iteratorINSB_10device_ptrIjEEEESQ_NS7_8equal_toIjEEEENS7_10__not_fn_tINS7_10__identityEEEEENSB_17counting_iteratorIlNSB_11use_defaultESZ_SZ_EEEEEEEPS9_ySF_S9_S9_SV_EEvT0_T1_T2_T3_T4_T6_,"aw",@nobits
	.sectionflags	@""
	.align	16
.nv.shared._ZN3cub18CUB_300001_SM_10006detail6reduce28DeviceReduceSingleTileKernelINS2_10policy_hubIN4cuda3std3__45tupleIJblEEEyN6thrust24THRUST_300001_SM_1000_NS8cuda_cub9__find_if7functorIS9_EEE10Policy1000ENSB_12zip_iteratorINS8_IJNSD_26transform_input_iterator_tIbNSC_6detail35transform_pair_of_input_iterators_tIbNSB_6detail15normal_iteratorINSB_10device_ptrIjEEEESQ_NS7_8equal_toIjEEEENS7_10__not_fn_tINS7_10__identityEEEEENSB_17counting_iteratorIlNSB_11use_defaultESZ_SZ_EEEEEEEPS9_ySF_S9_S9_SV_EEvT0_T1_T2_T3_T4_T6_:
	.zero		1184


//--------------------- .nv.shared._ZN3cub18CUB_300001_SM_10006detail6reduce28DeviceReduceSingleTileKernelINS2_10policy_hubIN4cuda3std3__45tupleIJblEEEjN6thrust24THRUST_300001_SM_1000_NS8cuda_cub9__find_if7functorIS9_EEE10Policy1000EPS9_SI_iSF_S9_S9_NS7_10__identityEEEvT0_T1_T2_T3_T4_T6_ --------------------------
	.section	.nv.shared._ZN3cub18CUB_300001_SM_10006detail6reduce28DeviceReduceSingleTileKernelINS2_10policy_hubIN4cuda3std3__45tupleIJblEEEjN6thrust24THRUST_300001_SM_1000_NS8cuda_cub9__find_if7functorIS9_EEE10Policy1000EPS9_SI_iSF_S9_S9_NS7_10__identityEEEvT0_T1_T2_T3_T4_T6_,"aw",@nobits
	.sectionflags	@""
	.align	16
.nv.shared._ZN3cub18CUB_300001_SM_10006detail6reduce28DeviceReduceSingleTileKernelINS2_10policy_hubIN4cuda3std3__45tupleIJblEEEjN6thrust24THRUST_300001_SM_1000_NS8cuda_cub9__find_if7functorIS9_EEE10Policy1000EPS9_SI_iSF_S9_S9_NS7_10__identityEEEvT0_T1_T2_T3_T4_T6_:
	.zero		1184


//--------------------- .nv.shared._ZN3cub18CUB_300001_SM_10006detail6reduce18DeviceReduceKernelINS2_10policy_hubIN4cuda3std3__45tupleIJblEEEjN6thrust24THRUST_300001_SM_1000_NS8cuda_cub9__find_if7functorIS9_EEE10Policy1000ENSB_12zip_iteratorINS8_IJNSD_26transform_input_iterator_tIbNSC_6detail35transform_pair_of_input_iterators_tIbNSB_6detail15normal_iteratorINSB_10device_ptrIjEEEESQ_NS7_8equal_toIjEEEENS7_10__not_fn_tINS7_10__identityEEEEENSB_17counting_iteratorIlNSB_11use_defaultESZ_SZ_EEEEEEEjSF_S9_SV_EEvT0_PT3_T1_NS0_13GridEvenShareIS16_EET2_T4_ --------------------------
	.section	.nv.shared._ZN3cub18CUB_300001_SM_10006detail6reduce18DeviceReduceKernelINS2_10policy_hubIN4cuda3std3__45tupleIJblEEEjN6thrust24THRUST_300001_SM_1000_NS8cuda_cub9__find_if7functorIS9_EEE10Policy1000ENSB_12zip_iteratorINS8_IJNSD_26transform_input_iterator_tIbNSC_6detail35transform_pair_of_input_iterators_tIbNSB_6detail15normal_iteratorINSB_10device_ptrIjEEEESQ_NS7_8equal_toIjEEEENS7_10__not_fn_tINS7_10__identityEEEEENSB_17counting_iteratorIlNSB_11use_defaultESZ_SZ_EEEEEEEjSF_S9_SV_EEvT0_PT3_T1_NS0_13GridEvenShareIS16_EET2_T4_,"aw",@nobits
	.sectionflags	@""
	.align	16
.nv.shared._ZN3cub18CUB_300001_SM_10006detail6reduce18DeviceReduceKernelINS2_10policy_hubIN4cuda3std3__45tupleIJblEEEjN6thrust24THRUST_300001_SM_1000_NS8cuda_cub9__find_if7functorIS9_EEE10Policy1000ENSB_12zip_iteratorINS8_IJNSD_26transform_input_iterator_tIbNSC_6detail35transform_pair_of_input_iterators_tIbNSB_6detail15normal_iteratorINSB_10device_ptrIjEEEESQ_NS7_8equal_toIjEEEENS7_10__not_fn_tINS7_10__identityEEEEENSB_17counting_iteratorIlNSB_11use_defaultESZ_SZ_EEEEEEEjSF_S9_SV_EEvT0_PT3_T1_NS0_13GridEvenShareIS16_EET2_T4_:
	.zero		1184


//--------------------- .nv.shared._ZN3cub18CUB_300001_SM_10006detail6reduce28DeviceReduceSingleTileKernelINS2_10policy_hubIN4cuda3std3__45tupleIJblEEEjN6thrust24THRUST_300001_SM_1000_NS8cuda_cub9__find_if7functorIS9_EEE10Policy1000ENSB_12zip_iteratorINS8_IJNSD_26transform_input_iterator_tIbNSC_6detail35transform_pair_of_input_iterators_tIbNSB_6detail15normal_iteratorINSB_10device_ptrIjEEEESQ_NS7_8equal_toIjEEEENS7_10__not_fn_tINS7_10__identityEEEEENSB_17counting_iteratorIlNSB_11use_defaultESZ_SZ_EEEEEEEPS9_jSF_S9_S9_SV_EEvT0_T1_T2_T3_T4_T6_ --------------------------
	.section	.nv.shared._ZN3cub18CUB_300001_SM_10006detail6reduce28DeviceReduceSingleTileKernelINS2_10policy_hubIN4cuda3std3__45tupleIJblEEEjN6thrust24THRUST_300001_SM_1000_NS8cuda_cub9__find_if7functorIS9_EEE10Policy1000ENSB_12zip_iteratorINS8_IJNSD_26transform_input_iterator_tIbNSC_6detail35transform_pair_of_input_iterators_tIbNSB_6detail15normal_iteratorINSB_10device_ptrIjEEEESQ_NS7_8equal_toIjEEEENS7_10__not_fn_tINS7_10__identityEEEEENSB_17counting_iteratorIlNSB_11use_defaultESZ_SZ_EEEEEEEPS9_jSF_S9_S9_SV_EEvT0_T1_T2_T3_T4_T6_,"aw",@nobits
	.sectionflags	@""
	.align	16
.nv.shared._ZN3cub18CUB_300001_SM_10006detail6reduce28DeviceReduceSingleTileKernelINS2_10policy_hubIN4cuda3std3__45tupleIJblEEEjN6thrust24THRUST_300001_SM_1000_NS8cuda_cub9__find_if7functorIS9_EEE10Policy1000ENSB_12zip_iteratorINS8_IJNSD_26transform_input_iterator_tIbNSC_6detail35transform_pair_of_input_iterators_tIbNSB_6detail15normal_iteratorINSB_10device_ptrIjEEEESQ_NS7_8equal_toIjEEEENS7_10__not_fn_tINS7_10__identityEEEEENSB_17counting_iteratorIlNSB_11use_defaultESZ_SZ_EEEEEEEPS9_jSF_S9_S9_SV_EEvT0_T1_T2_T3_T4_T6_:
	.zero		1184


//--------------------- .nv.shared._ZN3cub18CUB_300001_SM_10006detail10radix_sort29DeviceRadixSortOnesweepKernelINS1_5radix10policy_hubIjNS0_8NullTypeEyE10Policy1000ELNS0_9SortOrderE0EjS6_yiiNS1_21identity_decomposer_tEEEvPT5_SC_PT3_PKSD_PT1_PKSH_PT2_PKSL_T4_iiT6_ --------------------------
	.section	.nv.shared._ZN3cub18CUB_300001_SM_10006detail10radix_sort29DeviceRadixSortOnesweepKernelINS1_5radix10policy_hubIjNS0_8NullTypeEyE10Policy1000ELNS0_9SortOrderE0EjS6_yiiNS1_21identity_decomposer_tEEEvPT5_SC_PT3_PKSD_PT1_PKSH_PT2_PKSL_T4_iiT6_,"aw",@nobits
	.sectionflags	@""
	.align	16
.nv.shared._ZN3cub18CUB_300001_SM_10006detail10radix_sort29DeviceRadixSortOnesweepKernelINS1_5radix10policy_hubIjNS0_8NullTypeEyE10Policy1000ELNS0_9SortOrderE0EjS6_yiiNS1_21identity_decomposer_tEEEvPT5_SC_PT3_PKSD_PT1_PKSH_PT2_PKSL_T4_iiT6_:
	.zero		32256


//--------------------- .nv.shared._ZN3cub18CUB_300001_SM_10006detail10radix_sort33DeviceRadixSortExclusiveSumKernelINS1_5radix10policy_hubIjNS0_8NullTypeEyE10Policy1000EyEEvPT0_ --------------------------
	.section	.nv.shared._ZN3cub18CUB_300001_SM_10006detail10radix_sort33DeviceRadixSortExclusiveSumKernelINS1_5radix10policy_hubIjNS0_8NullTypeEyE10Policy1000EyEEvPT0_,"aw",@nobits
	.sectionflags	@""
	.align	16
.nv.shared._ZN3cub18CUB_300001_SM_10006detail10radix_sort33DeviceRadixSortExclusiveSumKernelINS1_5radix10policy_hubIjNS0_8NullTypeEyE10Policy1000EyEEvPT0_:
	.zero		3360


//--------------------- .nv.shared._ZN3cub18CUB_300001_SM_10006detail10radix_sort30DeviceRadixSortHistogramKernelINS1_5radix10policy_hubIjNS0_8NullTypeEyE10Policy1000ELNS0_9SortOrderE0EjyNS1_21identity_decomposer_tEEEvPT2_PKT1_SB_iiT3_ --------------------------
	.section	.nv.shared._ZN3cub18CUB_300001_SM_10006detail10radix_sort30DeviceRadixSortHistogramKernelINS1_5radix10policy_hubIjNS0_8NullTypeEyE10Policy1000ELNS0_9SortOrderE0EjyNS1_21identity_decomposer_tEEEvPT2_PKT1_SB_iiT3_,"aw",@nobits
	.sectionflags	@""
	.align	16
.nv.shared._ZN3cub18CUB_300001_SM_10006detail10radix_sort30DeviceRadixSortHistogramKernelINS1_5radix10policy_hubIjNS0_8NullTypeEyE10Policy1000ELNS0_9SortOrderE0EjyNS1_21identity_decomposer_tEEEvPT2_PKT1_SB_iiT3_:
	.zero		5120


//--------------------- .nv.shared._ZN3cub18CUB_300001_SM_10006detail10radix_sort31DeviceRadixSortSingleTileKernelINS1_5radix10policy_hubIjNS0_8NullTypeEyE10Policy1000ELNS0_9SortOrderE0EjS6_yNS1_21identity_decomposer_tEEEvPKT1_PSB_PKT2_PSF_T3_iiT4_ --------------------------
	.section	.nv.shared._ZN3cub18CUB_300001_SM_10006detail10radix_sort31DeviceRadixSortSingleTileKernelINS1_5radix10policy_hubIjNS0_8NullTypeEyE10Policy1000ELNS0_9SortOrderE0EjS6_yNS1_21identity_decomposer_tEEEvPKT1_PSB_PKT2_PSF_T3_iiT4_,"aw",@nobits
	.sectionflags	@""
	.align	16
.nv.shared._ZN3cub18CUB_300001_SM_10006detail10radix_sort31DeviceRadixSortSingleTileKernelINS1_5radix10policy_hubIjNS0_8NullTypeEyE10Policy1000ELNS0_9SortOrderE0EjS6_yNS1_21identity_decomposer_tEEEvPKT1_PSB_PKT2_PSF_T3_iiT4_:
	.zero		34880


//--------------------- .nv.shared._ZN3cub18CUB_300001_SM_10006detail11EmptyKernelIvEEvv --------------------------
	.section	.nv.shared._ZN3cub18CUB_300001_SM_10006detail11EmptyKernelIvEEvv,"aw",@nobits
	.sectionflags	@""
	.align	16
	.zero		1024


//--------------------- .nv.shared._Z18blocksHistoAndScanPjS_iS_ijj --------------------------
	.section	.nv.shared._Z18blocksHistoAndScanPjS_iS_ijj,"aw",@nobits
	.sectionflags	@""
	.align	16
	.zero		1024


//--------------------- .nv.constant0._ZN3cub18CUB_300001_SM_10006detail6reduce28DeviceReduceSingleTileKernelINS2_10policy_hubIN4cuda3std3__45tupleIJblEEEyN6thrust24THRUST_300001_SM_1000_NS8cuda_cub9__find_if7functorIS9_EEE10Policy1000EPS9_SI_iSF_S9_S9_NS7_10__identityEEEvT0_T1_T2_T3_T4_T6_ --------------------------
	.section	.nv.constant0._ZN3cub18CUB_300001_SM_10006detail6reduce28DeviceReduceSingleTileKernelINS2_10policy_hubIN4cuda3std3__45tupleIJblEEEyN6thrust24THRUST_300001_SM_1000_NS8cuda_cub9__find_if7functorIS9_EEE10Policy1000EPS9_SI_iSF_S9_S9_NS7_10__identityEEEvT0_T1_T2_T3_T4_T6_,"a",@progbits
	.sectionflags	@""
	.align	4
.nv.constant0._ZN3cub18CUB_300001_SM_10006detail6reduce28DeviceReduceSingleTileKernelINS2_10policy_hubIN4cuda3std3__45tupleIJblEEEyN6thrust24THRUST_300001_SM_1000_NS8cuda_cub9__find_if7functorIS9_EEE10Policy1000EPS9_SI_iSF_S9_S9_NS7_10__identityEEEvT0_T1_T2_T3_T4_T6_:
	.zero		937


//--------------------- .nv.constant0._ZN3cub18CUB_300001_SM_10006detail6reduce18DeviceReduceKernelINS2_10policy_hubIN4cuda3std3__45tupleIJblEEEyN6thrust24THRUST_300001_SM_1000_NS8cuda_cub9__find_if7functorIS9_EEE10Policy1000ENSB_12zip_iteratorINS8_IJNSD_26transform_input_iterator_tIbNSC_6detail35transform_pair_of_input_iterators_tIbNSB_6detail15normal_iteratorINSB_10device_ptrIjEEEESQ_NS7_8equal_toIjEEEENS7_10__not_fn_tINS7_10__identityEEEEENSB_17counting_iteratorIlNSB_11use_defaultESZ_SZ_EEEEEEEySF_S9_SV_EEvT0_PT3_T1_NS0_13GridEvenShareIS16_EET2_T4_ --------------------------
	.section	.nv.constant0._ZN3cub18CUB_300001_SM_10006detail6reduce18DeviceReduceKernelINS2_10policy_hubIN4cuda3std3__45tupleIJblEEEyN6thrust24THRUST_300001_SM_1000_NS8cuda_cub9__find_if7functorIS9_EEE10Policy1000ENSB_12zip_iteratorINS8_IJNSD_26transform_input_iterator_tIbNSC_6detail35transform_pair_of_input_iterators_tIbNSB_6detail15normal_iteratorINSB_10device_ptrIjEEEESQ_NS7_8equal_toIjEEEENS7_10__not_fn_tINS7_10__identityEEEEENSB_17counting_iteratorIlNSB_11use_defaultESZ_SZ_EEEEEEEySF_S9_SV_EEvT0_PT3_T1_NS0_13GridEvenShareIS16_EET2_T4_,"a",@progbits
	.sectionflags	@""
	.align	4
.nv.constant0._ZN3cub18CUB_300001_SM_10006detail6reduce18DeviceReduceKernelINS2_10policy_hubIN4cuda3std3__45tupleIJblEEEyN6thrust24THRUST_300001_SM_1000_NS8cuda_cub9__find_if7functorIS9_EEE10Policy1000ENSB_12zip_iteratorINS8_IJNSD_26transform_input_iterator_tIbNSC_6detail35transform_pair_of_input_iterators_tIbNSB_6detail15normal_iteratorINSB_10device_ptrIjEEEESQ_NS7_8equal_toIjEEEENS7_10__not_fn_tINS7_10__identityEEEEENSB_17counting_iteratorIlNSB_11use_defaultESZ_SZ_EEEEEEEySF_S9_SV_EEvT0_PT3_T1_NS0_13GridEvenShareIS16_EET2_T4_:
	.zero		1026


//--------------------- .nv.constant0._ZN3cub18CUB_300001_SM_10006detail6reduce28DeviceReduceSingleTileKernelINS2_10policy_hubIN4cuda3std3__45tupleIJblEEEyN6thrust24THRUST_300001_SM_1000_NS8cuda_cub9__find_if7functorIS9_EEE10Policy1000ENSB_12zip_iteratorINS8_IJNSD_26transform_input_iterator_tIbNSC_6detail35transform_pair_of_input_iterators_tIbNSB_6detail15normal_iteratorINSB_10device_ptrIjEEEESQ_NS7_8equal_toIjEEEENS7_10__not_fn_tINS7_10__identityEEEEENSB_17counting_iteratorIlNSB_11use_defaultESZ_SZ_EEEEEEEPS9_ySF_S9_S9_SV_EEvT0_T1_T2_T3_T4_T6_ --------------------------
	.section	.nv.constant0._ZN3cub18CUB_300001_SM_10006detail6reduce28DeviceReduceSingleTileKernelINS2_10policy_hubIN4cuda3std3__45tupleIJblEEEyN6thrust24THRUST_300001_SM_1000_NS8cuda_cub9__find_if7functorIS9_EEE10Policy1000ENSB_12zip_iteratorINS8_IJNSD_26transform_input_iterator_tIbNSC_6detail35transform_pair_of_input_iterators_tIbNSB_6detail15normal_iteratorINSB_10device_ptrIjEEEESQ_NS7_8equal_toIjEEEENS7_10__not_fn_tINS7_10__identityEEEEENSB_17counting_iteratorIlNSB_11use_defaultESZ_SZ_EEEEEEEPS9_ySF_S9_S9_SV_EEvT0_T1_T2_T3_T4_T6_,"a",@progbits
	.sectionflags	@""
	.align	4
.nv.constant0._ZN3cub18CUB_300001_SM_10006detail6reduce28DeviceReduceSingleTileKernelINS2_10policy_hubIN4cuda3std3__45tupleIJblEEEyN6thrust24THRUST_300001_SM_1000_NS8cuda_cub9__find_if7functorIS9_EEE10Policy1000ENSB_12zip_iteratorINS8_IJNSD_26transform_input_iterator_tIbNSC_6detail35transform_pair_of_input_iterators_tIbNSB_6detail15normal_iteratorINSB_10device_ptrIjEEEESQ_NS7_8equal_toIjEEEENS7_10__not_fn_tINS7_10__identityEEEEENSB_17counting_iteratorIlNSB_11use_defaultESZ_SZ_EEEEEEEPS9_ySF_S9_S9_SV_EEvT0_T1_T2_T3_T4_T6_:
	.zero		977


//--------------------- .nv.constant0._ZN3cub18CUB_300001_SM_10006detail6reduce28DeviceReduceSingleTileKernelINS2_10policy_hubIN4cuda3std3__45tupleIJblEEEjN6thrust24THRUST_300001_SM_1000_NS8cuda_cub9__find_if7functorIS9_EEE10Policy1000EPS9_SI_iSF_S9_S9_NS7_10__identityEEEvT0_T1_T2_T3_T4_T6_ --------------------------
	.section	.nv.constant0._ZN3cub18CUB_300001_SM_10006detail6reduce28DeviceReduceSingleTileKernelINS2_10policy_hubIN4cuda3std3__45tupleIJblEEEjN6thrust24THRUST_300001_SM_1000_NS8cuda_cub9__find_if7functorIS9_EEE10Policy1000EPS9_SI_iSF_S9_S9_NS7_10__identityEEEvT0_T1_T2_T3_T4_T6_,"a",@progbits
	.sectionflags	@""
	.align	4
.nv.constant0._ZN3cub18CUB_300001_SM_10006detail6reduce28DeviceReduceSingleTileKernelINS2_10policy_hubIN4cuda3std3__45tupleIJblEEEjN6thrust24THRUST_300001_SM_1000_NS8cuda_cub9__find_if7functorIS9_EEE10Policy1000EPS9_SI_iSF_S9_S9_NS7_10__identityEEEvT0_T1_T2_T3_T4_T6_:
	.zero		937


//--------------------- .nv.constant0._ZN3cub18CUB_300001_SM_10006detail6reduce18DeviceReduceKernelINS2_10policy_hubIN4cuda3std3__45tupleIJblEEEjN6thrust24THRUST_300001_SM_1000_NS8cuda_cub9__find_if7functorIS9_EEE10Policy1000ENSB_12zip_iteratorINS8_IJNSD_26transform_input_iterator_tIbNSC_6detail35transform_pair_of_input_iterators_tIbNSB_6detail15normal_iteratorINSB_10device_ptrIjEEEESQ_NS7_8equal_toIjEEEENS7_10__not_fn_tINS7_10__identityEEEEENSB_17counting_iteratorIlNSB_11use_defaultESZ_SZ_EEEEEEEjSF_S9_SV_EEvT0_PT3_T1_NS0_13GridEvenShareIS16_EET2_T4_ --------------------------
	.section	.nv.constant0._ZN3cub18CUB_300001_SM_10006detail6reduce18DeviceReduceKernelINS2_10policy_hubIN4cuda3std3__45tupleIJblEEEjN6thrust24THRUST_300001_SM_1000_NS8cuda_cub9__find_if7functorIS9_EEE10Policy1000ENSB_12zip_iteratorINS8_IJNSD_26transform_input_iterator_tIbNSC_6detail35transform_pair_of_input_iterators_tIbNSB_6detail15normal_iteratorINSB_10device_ptrIjEEEESQ_NS7_8equal_toIjEEEENS7_10__not_fn_tINS7_10__identityEEEEENSB_17counting_iteratorIlNSB_11use_defaultESZ_SZ_EEEEEEEjSF_S9_SV_EEvT0_PT3_T1_NS0_13GridEvenShareIS16_EET2_T4_,"a",@progbits
	.sectionflags	@""
	.align	4
.nv.constant0._ZN3cub18CUB_300001_SM_10006detail6reduce18DeviceReduceKernelINS2_10policy_hubIN4cuda3std3__45tupleIJblEEEjN6thrust24THRUST_300001_SM_1000_NS8cuda_cub9__find_if7functorIS9_EEE10Policy1000ENSB_12zip_iteratorINS8_IJNSD_26transform_input_iterator_tIbNSC_6detail35transform_pair_of_input_iterators_tIbNSB_6detail15normal_iteratorINSB_10device_ptrIjEEEESQ_NS7_8equal_toIjEEEENS7_10__not_fn_tINS7_10__identityEEEEENSB_17counting_iteratorIlNSB_11use_defaultESZ_SZ_EEEEEEEjSF_S9_SV_EEvT0_PT3_T1_NS0_13GridEvenShareIS16_EET2_T4_:
	.zero		990


//--------------------- .nv.constant0._ZN3cub18CUB_300001_SM_10006detail6reduce28DeviceReduceSingleTileKernelINS2_10policy_hubIN4cuda3std3__45tupleIJblEEEjN6thrust24THRUST_300001_SM_1000_NS8cuda_cub9__find_if7functorIS9_EEE10Policy1000ENSB_12zip_iteratorINS8_IJNSD_26transform_input_iterator_tIbNSC_6detail35transform_pair_of_input_iterators_tIbNSB_6detail15normal_iteratorINSB_10device_ptrIjEEEESQ_NS7_8equal_toIjEEEENS7_10__not_fn_tINS7_10__identityEEEEENSB_17counting_iteratorIlNSB_11use_defaultESZ_SZ_EEEEEEEPS9_jSF_S9_S9_SV_EEvT0_T1_T2_T3_T4_T6_ --------------------------
	.section	.nv.constant0._ZN3cub18CUB_300001_SM_10006detail6reduce28DeviceReduceSingleTileKernelINS2_10policy_hubIN4cuda3std3__45tupleIJblEEEjN6thrust24THRUST_300001_SM_1000_NS8cuda_cub9__find_if7functorIS9_EEE10Policy1000ENSB_12zip_iteratorINS8_IJNSD_26transform_input_iterator_tIbNSC_6detail35transform_pair_of_input_iterators_tIbNSB_6detail15normal_iteratorINSB_10device_ptrIjEEEESQ_NS7_8equal_toIjEEEENS7_10__not_fn_tINS7_10__identityEEEEENSB_17counting_iteratorIlNSB_11use_defaultESZ_SZ_EEEEEEEPS9_jSF_S9_S9_SV_EEvT0_T1_T2_T3_T4_T6_,"a",@progbits
	.sectionflags	@""
	.align	4
.nv.constant0._ZN3cub18CUB_300001_SM_10006detail6reduce28DeviceReduceSingleTileKernelINS2_10policy_hubIN4cuda3std3__45tupleIJblEEEjN6thrust24THRUST_300001_SM_1000_NS8cuda_cub9__find_if7functorIS9_EEE10Policy1000ENSB_12zip_iteratorINS8_IJNSD_26transform_input_iterator_tIbNSC_6detail35transform_pair_of_input_iterators_tIbNSB_6detail15normal_iteratorINSB_10device_ptrIjEEEESQ_NS7_8equal_toIjEEEENS7_10__not_fn_tINS7_10__identityEEEEENSB_17counting_iteratorIlNSB_11use_defaultESZ_SZ_EEEEEEEPS9_jSF_S9_S9_SV_EEvT0_T1_T2_T3_T4_T6_:
	.zero		969


//--------------------- .nv.constant0._ZN3cub18CUB_300001_SM_10006detail10radix_sort29DeviceRadixSortOnesweepKernelINS1_5radix10policy_hubIjNS0_8NullTypeEyE10Policy1000ELNS0_9SortOrderE0EjS6_yiiNS1_21identity_decomposer_tEEEvPT5_SC_PT3_PKSD_PT1_PKSH_PT2_PKSL_T4_iiT6_ --------------------------
	.section	.nv.constant0._ZN3cub18CUB_300001_SM_10006detail10radix_sort29DeviceRadixSortOnesweepKernelINS1_5radix10policy_hubIjNS0_8NullTypeEyE10Policy1000ELNS0_9SortOrderE0EjS6_yiiNS1_21identity_decomposer_tEEEvPT5_SC_PT3_PKSD_PT1_PKSH_PT2_PKSL_T4_iiT6_,"a",@progbits
	.sectionflags	@""
	.align	4
.nv.constant0._ZN3cub18CUB_300001_SM_10006detail10radix_sort29DeviceRadixSortOnesweepKernelINS1_5radix10policy_hubIjNS0_8NullTypeEyE10Policy1000ELNS0_9SortOrderE0EjS6_yiiNS1_21identity_decomposer_tEEEvPT5_SC_PT3_PKSD_PT1_PKSH_PT2_PKSL_T4_iiT6_:
	.zero		973


//--------------------- .nv.constant0._ZN3cub18CUB_300001_SM_10006detail10radix_sort33DeviceRadixSortExclusiveSumKernelINS1_5radix10policy_hubIjNS0_8NullTypeEyE10Policy1000EyEEvPT0_ --------------------------
	.section	.nv.constant0._ZN3cub18CUB_300001_SM_10006detail10radix_sort33DeviceRadixSortExclusiveSumKernelINS1_5radix10policy_hubIjNS0_8NullTypeEyE10Policy1000EyEEvPT0_,"a",@progbits
	.sectionflags	@""
	.align	4
.nv.constant0._ZN3cub18CUB_300001_SM_10006detail10radix_sort33DeviceRadixSortExclusiveSumKernelINS1_5radix10policy_hubIjNS0_8NullTypeEyE10Policy1000EyEEvPT0_:
	.zero		904


//--------------------- .nv.constant0._ZN3cub18CUB_300001_SM_10006detail10radix_sort30DeviceRadixSortHistogramKernelINS1_5radix10policy_hubIjNS0_8NullTypeEyE10Policy1000ELNS0_9SortOrderE0EjyNS1_21identity_decomposer_tEEEvPT2_PKT1_SB_iiT3_ --------------------------
	.section	.nv.constant0._ZN3cub18CUB_300001_SM_10006detail10radix_sort30DeviceRadixSortHistogramKernelINS1_5radix10policy_hubIjNS0_8NullTypeEyE10Policy1000ELNS0_9SortOrderE0EjyNS1_21identity_decomposer_tEEEvPT2_PKT1_SB_iiT3_,"a",@progbits
	.sectionflags	@""
	.align	4
.nv.constant0._ZN3cub18CUB_300001_SM_10006detail10radix_sort30DeviceRadixSortHistogramKernelINS1_5radix10policy_hubIjNS0_8NullTypeEyE10Policy1000ELNS0_9SortOrderE0EjyNS1_21identity_decomposer_tEEEvPT2_PKT1_SB_iiT3_:
	.zero		929


//--------------------- .nv.constant0._ZN3cub18CUB_300001_SM_10006detail10radix_sort31DeviceRadixSortSingleTileKernelINS1_5radix10policy_hubIjNS0_8NullTypeEyE10Policy1000ELNS0_9SortOrderE0EjS6_yNS1_21identity_decomposer_tEEEvPKT1_PSB_PKT2_PSF_T3_iiT4_ --------------------------
	.section	.nv.constant0._ZN3cub18CUB_300001_SM_10006detail10radix_sort31DeviceRadixSortSingleTileKernelINS1_5radix10policy_hubIjNS0_8NullTypeEyE10Policy1000ELNS0_9SortOrderE0EjS6_yNS1_21identity_decomposer_tEEEvPKT1_PSB_PKT2_PSF_T3_iiT4_,"a",@progbits
	.sectionflags	@""
	.align	4
.nv.constant0._ZN3cub18CUB_300001_SM_10006detail10radix_sort31DeviceRadixSortSingleTileKernelINS1_5radix10policy_hubIjNS0_8NullTypeEyE10Policy1000ELNS0_9SortOrderE0EjS6_yNS1_21identity_decomposer_tEEEvPKT1_PSB_PKT2_PSF_T3_iiT4_:
	.zero		945


//--------------------- .nv.constant0._ZN3cub18CUB_300001_SM_10006detail11EmptyKernelIvEEvv --------------------------
	.section	.nv.constant0._ZN3cub18CUB_300001_SM_10006detail11EmptyKernelIvEEvv,"a",@progbits
	.sectionflags	@""
	.align	4
.nv.constant0._ZN3cub18CUB_300001_SM_10006detail11EmptyKernelIvEEvv:
	.zero		896


//--------------------- .nv.constant0._Z18blocksHistoAndScanPjS_iS_ijj --------------------------
	.section	.nv.constant0._Z18blocksHistoAndScanPjS_iS_ijj,"a",@progbits
	.sectionflags	@""
	.align	4
.nv.constant0._Z18blocksHistoAndScanPjS_iS_ijj:
	.zero		940


//--------------------- SYMBOLS --------------------------

	.type		.nv.reservedSmem.offset0,@object
	.size		.nv.reservedSmem.offset0,0x4
	.type		.nv.reservedSmem.cap,@object
	.size		.nv.reservedSmem.cap,0x4
